//
// Generated by NVIDIA NVVM Compiler
//
// Compiler Build ID: CL-36424714
// Cuda compilation tools, release 13.0, V13.0.88
// Based on NVVM 20.0.0
//

.version 9.0
.target sm_100
.address_size 64

	// .globl	_Z12setup_kernelP17curandStateXORWOWm
.global .align 4 .b8 precalc_xorwow_matrix[102400];
.global .align 4 .b8 precalc_xorwow_offset_matrix[102400];
.global .align 4 .b8 mrg32k3aM1[2304];
.global .align 4 .b8 mrg32k3aM2[2304];
.global .align 4 .b8 mrg32k3aM1SubSeq[2016];
.global .align 4 .b8 mrg32k3aM2SubSeq[2016];
.global .align 4 .b8 mrg32k3aM1Seq[2304];
.global .align 4 .b8 mrg32k3aM2Seq[2304];
.const .align 8 .b8 __cr_lgamma_table[72];
.const .align 4 .u32 version = 1;
.const .align 4 .u32 N2 = 8192;
.const .align 4 .u32 N1 = 4096;
.const .align 4 .u32 r = 5;
.const .align 1 .b8 dk1[32] = {0, 0, 0, 0, 0, 0, 0, 1, 0, 0, 0, 0, 0, 0, 0, 8, 0, 0, 0, 0, 0, 0, 0, 0, 0, 0, 0, 0, 0, 0, 0, 8};
.const .align 1 .b8 dk2[32] = {0, 0, 0, 0, 0, 0, 1, 0, 0, 0, 0, 0, 0, 0, 6, 0, 0, 0, 0, 0, 0, 0, 0, 0, 0, 0, 0, 0, 0, 0, 7};
.const .align 1 .b8 dp[8] = {0, 0, 0, 0, 16};
.const .align 1 .b8 dc[8] = {0, 0, 32, 0, 0, 2, 0, 32};
.const .align 1 .b8 sbox_4[16] = {12, 6, 9, 0, 1, 10, 2, 11, 3, 8, 5, 13, 4, 14, 7, 15};
.const .align 1 .b8 sbox_4_inv[16] = {3, 4, 6, 8, 12, 10, 1, 14, 9, 2, 5, 7, 0, 11, 13, 15};
.const .align 1 .b8 P[16] = {0, 1, 2, 3, 7, 4, 5, 6, 10, 11, 8, 9, 13, 14, 15, 12};
.const .align 1 .b8 P_inv[16] = {0, 1, 2, 3, 5, 6, 7, 4, 10, 11, 8, 9, 15, 12, 13, 14};
.const .align 1 .b8 TWEAKEY_P[16] = {9, 15, 8, 13, 10, 14, 12, 11, 0, 1, 2, 3, 4, 5, 6, 7};
.const .align 1 .b8 TWEAKEY_P_inv[16] = {8, 9, 10, 11, 12, 13, 14, 15, 2, 0, 4, 7, 6, 3, 5, 1};
.const .align 1 .b8 RC[62] = {1, 3, 7, 15, 31, 62, 61, 59, 55, 47, 30, 60, 57, 51, 39, 14, 29, 58, 53, 43, 22, 44, 24, 48, 33, 2, 5, 11, 23, 46, 28, 56, 49, 35, 6, 13, 27, 54, 45, 26, 52, 41, 18, 36, 8, 17, 34, 4, 9, 19, 38, 12, 25, 50, 37, 10, 21, 42, 20, 40, 16, 32};

.visible .entry _Z12setup_kernelP17curandStateXORWOWm(
	.param .u64 .ptr .align 1 _Z12setup_kernelP17curandStateXORWOWm_param_0,
	.param .u64 _Z12setup_kernelP17curandStateXORWOWm_param_1
)
{
	.reg .pred 	%p<24>;
	.reg .b32 	%r<419>;
	.reg .b64 	%rd<19>;

	ld.param.u64 	%rd8, [_Z12setup_kernelP17curandStateXORWOWm_param_0];
	ld.param.u64 	%rd9, [_Z12setup_kernelP17curandStateXORWOWm_param_1];
	cvta.to.global.u64 	%rd10, %rd8;
	mov.u32 	%r182, %tid.x;
	mov.u32 	%r183, %ctaid.x;
	mov.u32 	%r184, %ntid.x;
	mov.u32 	%r185, %tid.y;
	mov.u32 	%r186, %ctaid.y;
	mov.u32 	%r187, %ntid.y;
	mad.lo.s32 	%r188, %r186, %r187, %r185;
	mov.u32 	%r189, %nctaid.x;
	mad.lo.s32 	%r190, %r188, %r189, %r183;
	mad.lo.s32 	%r191, %r190, %r184, %r182;
	cvt.s64.s32 	%rd18, %r191;
	mul.wide.s32 	%rd11, %r191, 48;
	add.s64 	%rd2, %rd10, %rd11;
	cvt.u32.u64 	%r192, %rd9;
	xor.b32  	%r193, %r192, -1429050551;
	mul.lo.s32 	%r194, %r193, 1099087573;
	{ .reg .b32 tmp; mov.b64 {tmp, %r195}, %rd9; }
	xor.b32  	%r196, %r195, -136515619;
	mul.lo.s32 	%r197, %r196, -1703105765;
	add.s32 	%r198, %r194, %r197;
	add.s32 	%r199, %r198, 6615241;
	add.s32 	%r200, %r194, 123456789;
	st.global.v2.u32 	[%rd2], {%r199, %r200};
	xor.b32  	%r201, %r194, 362436069;
	add.s32 	%r202, %r197, 521288629;
	st.global.v2.u32 	[%rd2+8], {%r201, %r202};
	xor.b32  	%r203, %r197, 88675123;
	add.s32 	%r204, %r194, 5783321;
	st.global.v2.u32 	[%rd2+16], {%r203, %r204};
	setp.eq.s32 	%p1, %r191, 0;
	@%p1 bra 	$L__BB0_42;
	mov.b32 	%r325, 0;
$L__BB0_2:
	and.b64  	%rd4, %rd18, 3;
	setp.eq.s64 	%p2, %rd4, 0;
	@%p2 bra 	$L__BB0_41;
	mul.wide.u32 	%rd12, %r325, 3200;
	mov.u64 	%rd13, precalc_xorwow_matrix;
	add.s64 	%rd5, %rd13, %rd12;
	cvt.u32.u64 	%r2, %rd4;
	mov.b32 	%r326, 0;
$L__BB0_4:
	mov.b32 	%r339, 0;
	mov.u32 	%r340, %r339;
	mov.u32 	%r341, %r339;
	mov.u32 	%r342, %r339;
	mov.u32 	%r343, %r339;
	mov.u32 	%r332, %r339;
$L__BB0_5:
	mul.wide.u32 	%rd14, %r332, 4;
	add.s64 	%rd15, %rd2, %rd14;
	ld.global.u32 	%r10, [%rd15+4];
	shl.b32 	%r11, %r332, 5;
	mov.b32 	%r338, 0;
$L__BB0_6:
	.pragma "nounroll";
	shr.u32 	%r209, %r10, %r338;
	and.b32  	%r210, %r209, 1;
	setp.eq.b32 	%p3, %r210, 1;
	not.pred 	%p4, %p3;
	add.s32 	%r211, %r11, %r338;
	mul.lo.s32 	%r212, %r211, 5;
	mul.wide.u32 	%rd16, %r212, 4;
	add.s64 	%rd6, %rd5, %rd16;
	@%p4 bra 	$L__BB0_8;
	ld.global.u32 	%r213, [%rd6];
	xor.b32  	%r343, %r343, %r213;
	ld.global.u32 	%r214, [%rd6+4];
	xor.b32  	%r342, %r342, %r214;
	ld.global.u32 	%r215, [%rd6+8];
	xor.b32  	%r341, %r341, %r215;
	ld.global.u32 	%r216, [%rd6+12];
	xor.b32  	%r340, %r340, %r216;
	ld.global.u32 	%r217, [%rd6+16];
	xor.b32  	%r339, %r339, %r217;
$L__BB0_8:
	and.b32  	%r219, %r209, 2;
	setp.eq.s32 	%p5, %r219, 0;
	@%p5 bra 	$L__BB0_10;
	ld.global.u32 	%r220, [%rd6+20];
	xor.b32  	%r343, %r343, %r220;
	ld.global.u32 	%r221, [%rd6+24];
	xor.b32  	%r342, %r342, %r221;
	ld.global.u32 	%r222, [%rd6+28];
	xor.b32  	%r341, %r341, %r222;
	ld.global.u32 	%r223, [%rd6+32];
	xor.b32  	%r340, %r340, %r223;
	ld.global.u32 	%r224, [%rd6+36];
	xor.b32  	%r339, %r339, %r224;
$L__BB0_10:
	and.b32  	%r226, %r209, 4;
	setp.eq.s32 	%p6, %r226, 0;
	@%p6 bra 	$L__BB0_12;
	ld.global.u32 	%r227, [%rd6+40];
	xor.b32  	%r343, %r343, %r227;
	ld.global.u32 	%r228, [%rd6+44];
	xor.b32  	%r342, %r342, %r228;
	ld.global.u32 	%r229, [%rd6+48];
	xor.b32  	%r341, %r341, %r229;
	ld.global.u32 	%r230, [%rd6+52];
	xor.b32  	%r340, %r340, %r230;
	ld.global.u32 	%r231, [%rd6+56];
	xor.b32  	%r339, %r339, %r231;
$L__BB0_12:
	and.b32  	%r233, %r209, 8;
	setp.eq.s32 	%p7, %r233, 0;
	@%p7 bra 	$L__BB0_14;
	ld.global.u32 	%r234, [%rd6+60];
	xor.b32  	%r343, %r343, %r234;
	ld.global.u32 	%r235, [%rd6+64];
	xor.b32  	%r342, %r342, %r235;
	ld.global.u32 	%r236, [%rd6+68];
	xor.b32  	%r341, %r341, %r236;
	ld.global.u32 	%r237, [%rd6+72];
	xor.b32  	%r340, %r340, %r237;
	ld.global.u32 	%r238, [%rd6+76];
	xor.b32  	%r339, %r339, %r238;
$L__BB0_14:
	and.b32  	%r240, %r209, 16;
	setp.eq.s32 	%p8, %r240, 0;
	@%p8 bra 	$L__BB0_16;
	ld.global.u32 	%r241, [%rd6+80];
	xor.b32  	%r343, %r343, %r241;
	ld.global.u32 	%r242, [%rd6+84];
	xor.b32  	%r342, %r342, %r242;
	ld.global.u32 	%r243, [%rd6+88];
	xor.b32  	%r341, %r341, %r243;
	ld.global.u32 	%r244, [%rd6+92];
	xor.b32  	%r340, %r340, %r244;
	ld.global.u32 	%r245, [%rd6+96];
	xor.b32  	%r339, %r339, %r245;
$L__BB0_16:
	and.b32  	%r247, %r209, 32;
	setp.eq.s32 	%p9, %r247, 0;
	@%p9 bra 	$L__BB0_18;
	ld.global.u32 	%r248, [%rd6+100];
	xor.b32  	%r343, %r343, %r248;
	ld.global.u32 	%r249, [%rd6+104];
	xor.b32  	%r342, %r342, %r249;
	ld.global.u32 	%r250, [%rd6+108];
	xor.b32  	%r341, %r341, %r250;
	ld.global.u32 	%r251, [%rd6+112];
	xor.b32  	%r340, %r340, %r251;
	ld.global.u32 	%r252, [%rd6+116];
	xor.b32  	%r339, %r339, %r252;
$L__BB0_18:
	and.b32  	%r254, %r209, 64;
	setp.eq.s32 	%p10, %r254, 0;
	@%p10 bra 	$L__BB0_20;
	ld.global.u32 	%r255, [%rd6+120];
	xor.b32  	%r343, %r343, %r255;
	ld.global.u32 	%r256, [%rd6+124];
	xor.b32  	%r342, %r342, %r256;
	ld.global.u32 	%r257, [%rd6+128];
	xor.b32  	%r341, %r341, %r257;
	ld.global.u32 	%r258, [%rd6+132];
	xor.b32  	%r340, %r340, %r258;
	ld.global.u32 	%r259, [%rd6+136];
	xor.b32  	%r339, %r339, %r259;
$L__BB0_20:
	and.b32  	%r261, %r209, 128;
	setp.eq.s32 	%p11, %r261, 0;
	@%p11 bra 	$L__BB0_22;
	ld.global.u32 	%r262, [%rd6+140];
	xor.b32  	%r343, %r343, %r262;
	ld.global.u32 	%r263, [%rd6+144];
	xor.b32  	%r342, %r342, %r263;
	ld.global.u32 	%r264, [%rd6+148];
	xor.b32  	%r341, %r341, %r264;
	ld.global.u32 	%r265, [%rd6+152];
	xor.b32  	%r340, %r340, %r265;
	ld.global.u32 	%r266, [%rd6+156];
	xor.b32  	%r339, %r339, %r266;
$L__BB0_22:
	and.b32  	%r268, %r209, 256;
	setp.eq.s32 	%p12, %r268, 0;
	@%p12 bra 	$L__BB0_24;
	ld.global.u32 	%r269, [%rd6+160];
	xor.b32  	%r343, %r343, %r269;
	ld.global.u32 	%r270, [%rd6+164];
	xor.b32  	%r342, %r342, %r270;
	ld.global.u32 	%r271, [%rd6+168];
	xor.b32  	%r341, %r341, %r271;
	ld.global.u32 	%r272, [%rd6+172];
	xor.b32  	%r340, %r340, %r272;
	ld.global.u32 	%r273, [%rd6+176];
	xor.b32  	%r339, %r339, %r273;
$L__BB0_24:
	and.b32  	%r275, %r209, 512;
	setp.eq.s32 	%p13, %r275, 0;
	@%p13 bra 	$L__BB0_26;
	ld.global.u32 	%r276, [%rd6+180];
	xor.b32  	%r343, %r343, %r276;
	ld.global.u32 	%r277, [%rd6+184];
	xor.b32  	%r342, %r342, %r277;
	ld.global.u32 	%r278, [%rd6+188];
	xor.b32  	%r341, %r341, %r278;
	ld.global.u32 	%r279, [%rd6+192];
	xor.b32  	%r340, %r340, %r279;
	ld.global.u32 	%r280, [%rd6+196];
	xor.b32  	%r339, %r339, %r280;
$L__BB0_26:
	and.b32  	%r282, %r209, 1024;
	setp.eq.s32 	%p14, %r282, 0;
	@%p14 bra 	$L__BB0_28;
	ld.global.u32 	%r283, [%rd6+200];
	xor.b32  	%r343, %r343, %r283;
	ld.global.u32 	%r284, [%rd6+204];
	xor.b32  	%r342, %r342, %r284;
	ld.global.u32 	%r285, [%rd6+208];
	xor.b32  	%r341, %r341, %r285;
	ld.global.u32 	%r286, [%rd6+212];
	xor.b32  	%r340, %r340, %r286;
	ld.global.u32 	%r287, [%rd6+216];
	xor.b32  	%r339, %r339, %r287;
$L__BB0_28:
	and.b32  	%r289, %r209, 2048;
	setp.eq.s32 	%p15, %r289, 0;
	@%p15 bra 	$L__BB0_30;
	ld.global.u32 	%r290, [%rd6+220];
	xor.b32  	%r343, %r343, %r290;
	ld.global.u32 	%r291, [%rd6+224];
	xor.b32  	%r342, %r342, %r291;
	ld.global.u32 	%r292, [%rd6+228];
	xor.b32  	%r341, %r341, %r292;
	ld.global.u32 	%r293, [%rd6+232];
	xor.b32  	%r340, %r340, %r293;
	ld.global.u32 	%r294, [%rd6+236];
	xor.b32  	%r339, %r339, %r294;
$L__BB0_30:
	and.b32  	%r296, %r209, 4096;
	setp.eq.s32 	%p16, %r296, 0;
	@%p16 bra 	$L__BB0_32;
	ld.global.u32 	%r297, [%rd6+240];
	xor.b32  	%r343, %r343, %r297;
	ld.global.u32 	%r298, [%rd6+244];
	xor.b32  	%r342, %r342, %r298;
	ld.global.u32 	%r299, [%rd6+248];
	xor.b32  	%r341, %r341, %r299;
	ld.global.u32 	%r300, [%rd6+252];
	xor.b32  	%r340, %r340, %r300;
	ld.global.u32 	%r301, [%rd6+256];
	xor.b32  	%r339, %r339, %r301;
$L__BB0_32:
	and.b32  	%r303, %r209, 8192;
	setp.eq.s32 	%p17, %r303, 0;
	@%p17 bra 	$L__BB0_34;
	ld.global.u32 	%r304, [%rd6+260];
	xor.b32  	%r343, %r343, %r304;
	ld.global.u32 	%r305, [%rd6+264];
	xor.b32  	%r342, %r342, %r305;
	ld.global.u32 	%r306, [%rd6+268];
	xor.b32  	%r341, %r341, %r306;
	ld.global.u32 	%r307, [%rd6+272];
	xor.b32  	%r340, %r340, %r307;
	ld.global.u32 	%r308, [%rd6+276];
	xor.b32  	%r339, %r339, %r308;
$L__BB0_34:
	and.b32  	%r310, %r209, 16384;
	setp.eq.s32 	%p18, %r310, 0;
	@%p18 bra 	$L__BB0_36;
	ld.global.u32 	%r311, [%rd6+280];
	xor.b32  	%r343, %r343, %r311;
	ld.global.u32 	%r312, [%rd6+284];
	xor.b32  	%r342, %r342, %r312;
	ld.global.u32 	%r313, [%rd6+288];
	xor.b32  	%r341, %r341, %r313;
	ld.global.u32 	%r314, [%rd6+292];
	xor.b32  	%r340, %r340, %r314;
	ld.global.u32 	%r315, [%rd6+296];
	xor.b32  	%r339, %r339, %r315;
$L__BB0_36:
	and.b32  	%r317, %r209, 32768;
	setp.eq.s32 	%p19, %r317, 0;
	@%p19 bra 	$L__BB0_38;
	ld.global.u32 	%r318, [%rd6+300];
	xor.b32  	%r343, %r343, %r318;
	ld.global.u32 	%r319, [%rd6+304];
	xor.b32  	%r342, %r342, %r319;
	ld.global.u32 	%r320, [%rd6+308];
	xor.b32  	%r341, %r341, %r320;
	ld.global.u32 	%r321, [%rd6+312];
	xor.b32  	%r340, %r340, %r321;
	ld.global.u32 	%r322, [%rd6+316];
	xor.b32  	%r339, %r339, %r322;
$L__BB0_38:
	add.s32 	%r338, %r338, 16;
	setp.ne.s32 	%p20, %r338, 32;
	@%p20 bra 	$L__BB0_6;
	mad.lo.s32 	%r323, %r332, -31, %r11;
	add.s32 	%r332, %r323, 1;
	setp.ne.s32 	%p21, %r332, 5;
	@%p21 bra 	$L__BB0_5;
	st.global.u32 	[%rd2+4], %r343;
	st.global.u32 	[%rd2+8], %r342;
	st.global.u32 	[%rd2+12], %r341;
	st.global.u32 	[%rd2+16], %r340;
	st.global.u32 	[%rd2+20], %r339;
	add.s32 	%r326, %r326, 1;
	setp.lt.u32 	%p22, %r326, %r2;
	@%p22 bra 	$L__BB0_4;
$L__BB0_41:
	shr.u64 	%rd7, %rd18, 2;
	add.s32 	%r325, %r325, 1;
	setp.gt.u64 	%p23, %rd18, 3;
	mov.u64 	%rd18, %rd7;
	@%p23 bra 	$L__BB0_2;
$L__BB0_42:
	mov.b32 	%r324, 0;
	st.global.v2.u32 	[%rd2+24], {%r324, %r324};
	st.global.u32 	[%rd2+32], %r324;
	mov.b64 	%rd17, 0;
	st.global.u64 	[%rd2+40], %rd17;
	ret;

}
	// .globl	_Z10our_kernelP17curandStateXORWOWPi
.visible .entry _Z10our_kernelP17curandStateXORWOWPi(
	.param .u64 .ptr .align 1 _Z10our_kernelP17curandStateXORWOWPi_param_0,
	.param .u64 .ptr .align 1 _Z10our_kernelP17curandStateXORWOWPi_param_1
)
{
	.local .align 16 .b8 	__local_depot1[80];
	.reg .b64 	%SP;
	.reg .b64 	%SPL;
	.reg .pred 	%p<66>;
	.reg .b16 	%rs<4652>;
	.reg .b32 	%r<2217>;
	.reg .b32 	%f<128>;
	.reg .b64 	%rd<974>;
	.reg .b64 	%fd<8>;

	mov.u64 	%SPL, __local_depot1;
	ld.param.u64 	%rd9, [_Z10our_kernelP17curandStateXORWOWPi_param_0];
	cvta.to.global.u64 	%rd11, %rd9;
	add.u64 	%rd1, %SPL, 0;
	add.u64 	%rd2, %SPL, 16;
	add.u64 	%rd3, %SPL, 0;
	add.u64 	%rd4, %SPL, 16;
	add.u64 	%rd5, %SPL, 0;
	add.u64 	%rd6, %SPL, 16;
	add.u64 	%rd7, %SPL, 0;
	add.u64 	%rd8, %SPL, 16;
	mov.u32 	%r126, %tid.x;
	mov.u32 	%r127, %ctaid.x;
	mov.u32 	%r128, %ntid.x;
	mov.u32 	%r129, %tid.y;
	mov.u32 	%r130, %ctaid.y;
	mov.u32 	%r131, %ntid.y;
	mad.lo.s32 	%r132, %r130, %r131, %r129;
	mov.u32 	%r133, %nctaid.x;
	mad.lo.s32 	%r134, %r132, %r133, %r127;
	mad.lo.s32 	%r1, %r134, %r128, %r126;
	mul.wide.s32 	%rd20, %r1, 48;
	add.s64 	%rd21, %rd11, %rd20;
	ld.global.v2.u32 	{%r135, %r136}, [%rd21];
	ld.global.v2.u32 	{%r137, %r138}, [%rd21+8];
	ld.global.v2.u32 	{%r139, %r140}, [%rd21+16];
	ld.global.v2.u32 	{%r2, %r3}, [%rd21+24];
	ld.global.f32 	%f1, [%rd21+32];
	ld.global.f64 	%fd1, [%rd21+40];
	shr.u32 	%r141, %r136, 2;
	xor.b32  	%r142, %r141, %r136;
	shl.b32 	%r143, %r140, 4;
	shl.b32 	%r144, %r142, 1;
	xor.b32  	%r145, %r143, %r144;
	xor.b32  	%r146, %r145, %r140;
	xor.b32  	%r147, %r146, %r142;
	add.s32 	%r148, %r135, %r147;
	add.s32 	%r149, %r148, 362437;
	cvt.rn.f32.u32 	%f8, %r149;
	fma.rn.f32 	%f9, %f8, 0f2F800000, 0f2F000000;
	mul.f32 	%f10, %f9, 0f47C35000;
	cvt.rzi.s32.f32 	%r4, %f10;
	shr.u32 	%r150, %r137, 2;
	xor.b32  	%r151, %r150, %r137;
	shl.b32 	%r152, %r147, 4;
	shl.b32 	%r153, %r151, 1;
	xor.b32  	%r154, %r152, %r153;
	xor.b32  	%r155, %r154, %r147;
	xor.b32  	%r156, %r155, %r151;
	add.s32 	%r157, %r135, %r156;
	add.s32 	%r158, %r157, 724874;
	cvt.rn.f32.u32 	%f11, %r158;
	fma.rn.f32 	%f12, %f11, 0f2F800000, 0f2F000000;
	mul.f32 	%f13, %f12, 0f47C35000;
	cvt.rzi.s32.f32 	%r5, %f13;
	shr.u32 	%r159, %r138, 2;
	xor.b32  	%r160, %r159, %r138;
	shl.b32 	%r161, %r156, 4;
	shl.b32 	%r162, %r160, 1;
	xor.b32  	%r163, %r161, %r162;
	xor.b32  	%r164, %r163, %r156;
	xor.b32  	%r165, %r164, %r160;
	add.s32 	%r166, %r135, %r165;
	add.s32 	%r167, %r166, 1087311;
	cvt.rn.f32.u32 	%f14, %r167;
	fma.rn.f32 	%f15, %f14, 0f2F800000, 0f2F000000;
	mul.f32 	%f16, %f15, 0f47C35000;
	cvt.rzi.s32.f32 	%r6, %f16;
	shr.u32 	%r168, %r139, 2;
	xor.b32  	%r169, %r168, %r139;
	shl.b32 	%r170, %r165, 4;
	shl.b32 	%r171, %r169, 1;
	xor.b32  	%r172, %r170, %r171;
	xor.b32  	%r173, %r172, %r165;
	xor.b32  	%r174, %r173, %r169;
	add.s32 	%r175, %r135, %r174;
	add.s32 	%r176, %r175, 1449748;
	cvt.rn.f32.u32 	%f17, %r176;
	fma.rn.f32 	%f18, %f17, 0f2F800000, 0f2F000000;
	mul.f32 	%f19, %f18, 0f47C35000;
	cvt.rzi.s32.f32 	%r7, %f19;
	shr.u32 	%r177, %r140, 2;
	xor.b32  	%r178, %r177, %r140;
	shl.b32 	%r179, %r174, 4;
	shl.b32 	%r180, %r178, 1;
	xor.b32  	%r181, %r179, %r180;
	xor.b32  	%r182, %r181, %r174;
	xor.b32  	%r183, %r182, %r178;
	add.s32 	%r184, %r135, %r183;
	add.s32 	%r185, %r184, 1812185;
	cvt.rn.f32.u32 	%f20, %r185;
	fma.rn.f32 	%f21, %f20, 0f2F800000, 0f2F000000;
	mul.f32 	%f22, %f21, 0f47C35000;
	cvt.rzi.s32.f32 	%r8, %f22;
	shr.u32 	%r186, %r147, 2;
	xor.b32  	%r187, %r186, %r147;
	shl.b32 	%r188, %r183, 4;
	shl.b32 	%r189, %r187, 1;
	xor.b32  	%r190, %r188, %r189;
	xor.b32  	%r191, %r190, %r183;
	xor.b32  	%r192, %r191, %r187;
	add.s32 	%r193, %r135, %r192;
	add.s32 	%r194, %r193, 2174622;
	cvt.rn.f32.u32 	%f23, %r194;
	fma.rn.f32 	%f24, %f23, 0f2F800000, 0f2F000000;
	mul.f32 	%f25, %f24, 0f47C35000;
	cvt.rzi.s32.f32 	%r9, %f25;
	shr.u32 	%r195, %r156, 2;
	xor.b32  	%r196, %r195, %r156;
	shl.b32 	%r197, %r192, 4;
	shl.b32 	%r198, %r196, 1;
	xor.b32  	%r199, %r197, %r198;
	xor.b32  	%r200, %r199, %r192;
	xor.b32  	%r201, %r200, %r196;
	add.s32 	%r202, %r135, %r201;
	add.s32 	%r203, %r202, 2537059;
	cvt.rn.f32.u32 	%f26, %r203;
	fma.rn.f32 	%f27, %f26, 0f2F800000, 0f2F000000;
	mul.f32 	%f28, %f27, 0f47C35000;
	cvt.rzi.s32.f32 	%r10, %f28;
	shr.u32 	%r204, %r165, 2;
	xor.b32  	%r205, %r204, %r165;
	shl.b32 	%r206, %r201, 4;
	shl.b32 	%r207, %r205, 1;
	xor.b32  	%r208, %r206, %r207;
	xor.b32  	%r209, %r208, %r201;
	xor.b32  	%r210, %r209, %r205;
	add.s32 	%r211, %r135, %r210;
	add.s32 	%r212, %r211, 2899496;
	cvt.rn.f32.u32 	%f29, %r212;
	fma.rn.f32 	%f30, %f29, 0f2F800000, 0f2F000000;
	mul.f32 	%f31, %f30, 0f47C35000;
	cvt.rzi.s32.f32 	%r11, %f31;
	shr.u32 	%r213, %r174, 2;
	xor.b32  	%r214, %r213, %r174;
	shl.b32 	%r215, %r210, 4;
	shl.b32 	%r216, %r214, 1;
	xor.b32  	%r217, %r215, %r216;
	xor.b32  	%r218, %r217, %r210;
	xor.b32  	%r219, %r218, %r214;
	add.s32 	%r220, %r135, %r219;
	add.s32 	%r221, %r220, 3261933;
	cvt.rn.f32.u32 	%f32, %r221;
	fma.rn.f32 	%f33, %f32, 0f2F800000, 0f2F000000;
	mul.f32 	%f34, %f33, 0f47C35000;
	cvt.rzi.s32.f32 	%r12, %f34;
	shr.u32 	%r222, %r183, 2;
	xor.b32  	%r223, %r222, %r183;
	shl.b32 	%r224, %r219, 4;
	shl.b32 	%r225, %r223, 1;
	xor.b32  	%r226, %r224, %r225;
	xor.b32  	%r227, %r226, %r219;
	xor.b32  	%r228, %r227, %r223;
	add.s32 	%r229, %r135, %r228;
	add.s32 	%r230, %r229, 3624370;
	cvt.rn.f32.u32 	%f35, %r230;
	fma.rn.f32 	%f36, %f35, 0f2F800000, 0f2F000000;
	mul.f32 	%f37, %f36, 0f47C35000;
	cvt.rzi.s32.f32 	%r13, %f37;
	shr.u32 	%r231, %r192, 2;
	xor.b32  	%r232, %r231, %r192;
	shl.b32 	%r233, %r228, 4;
	shl.b32 	%r234, %r232, 1;
	xor.b32  	%r235, %r233, %r234;
	xor.b32  	%r236, %r235, %r228;
	xor.b32  	%r237, %r236, %r232;
	add.s32 	%r238, %r135, %r237;
	add.s32 	%r239, %r238, 3986807;
	cvt.rn.f32.u32 	%f38, %r239;
	fma.rn.f32 	%f39, %f38, 0f2F800000, 0f2F000000;
	mul.f32 	%f40, %f39, 0f47C35000;
	cvt.rzi.s32.f32 	%r14, %f40;
	shr.u32 	%r240, %r201, 2;
	xor.b32  	%r241, %r240, %r201;
	shl.b32 	%r242, %r237, 4;
	shl.b32 	%r243, %r241, 1;
	xor.b32  	%r244, %r242, %r243;
	xor.b32  	%r245, %r244, %r237;
	xor.b32  	%r246, %r245, %r241;
	add.s32 	%r247, %r135, %r246;
	add.s32 	%r248, %r247, 4349244;
	cvt.rn.f32.u32 	%f41, %r248;
	fma.rn.f32 	%f42, %f41, 0f2F800000, 0f2F000000;
	mul.f32 	%f43, %f42, 0f47C35000;
	cvt.rzi.s32.f32 	%r15, %f43;
	shr.u32 	%r249, %r210, 2;
	xor.b32  	%r250, %r249, %r210;
	shl.b32 	%r251, %r246, 4;
	shl.b32 	%r252, %r250, 1;
	xor.b32  	%r253, %r251, %r252;
	xor.b32  	%r254, %r253, %r246;
	xor.b32  	%r255, %r254, %r250;
	add.s32 	%r256, %r135, %r255;
	add.s32 	%r257, %r256, 4711681;
	cvt.rn.f32.u32 	%f44, %r257;
	fma.rn.f32 	%f45, %f44, 0f2F800000, 0f2F000000;
	mul.f32 	%f46, %f45, 0f47C35000;
	cvt.rzi.s32.f32 	%r16, %f46;
	shr.u32 	%r258, %r219, 2;
	xor.b32  	%r259, %r258, %r219;
	shl.b32 	%r260, %r255, 4;
	shl.b32 	%r261, %r259, 1;
	xor.b32  	%r262, %r260, %r261;
	xor.b32  	%r263, %r262, %r255;
	xor.b32  	%r264, %r263, %r259;
	add.s32 	%r265, %r135, %r264;
	add.s32 	%r266, %r265, 5074118;
	cvt.rn.f32.u32 	%f47, %r266;
	fma.rn.f32 	%f48, %f47, 0f2F800000, 0f2F000000;
	mul.f32 	%f49, %f48, 0f47C35000;
	cvt.rzi.s32.f32 	%r17, %f49;
	shr.u32 	%r267, %r228, 2;
	xor.b32  	%r268, %r267, %r228;
	shl.b32 	%r269, %r264, 4;
	shl.b32 	%r270, %r268, 1;
	xor.b32  	%r271, %r269, %r270;
	xor.b32  	%r272, %r271, %r264;
	xor.b32  	%r273, %r272, %r268;
	add.s32 	%r274, %r135, %r273;
	add.s32 	%r275, %r274, 5436555;
	cvt.rn.f32.u32 	%f50, %r275;
	fma.rn.f32 	%f51, %f50, 0f2F800000, 0f2F000000;
	mul.f32 	%f52, %f51, 0f47C35000;
	cvt.rzi.s32.f32 	%r18, %f52;
	shr.u32 	%r276, %r237, 2;
	xor.b32  	%r277, %r276, %r237;
	shl.b32 	%r278, %r273, 4;
	shl.b32 	%r279, %r277, 1;
	xor.b32  	%r280, %r278, %r279;
	xor.b32  	%r281, %r280, %r273;
	xor.b32  	%r282, %r281, %r277;
	add.s32 	%r283, %r135, %r282;
	add.s32 	%r284, %r283, 5798992;
	cvt.rn.f32.u32 	%f53, %r284;
	fma.rn.f32 	%f54, %f53, 0f2F800000, 0f2F000000;
	mul.f32 	%f55, %f54, 0f47C35000;
	cvt.rzi.s32.f32 	%r19, %f55;
	shr.u32 	%r285, %r246, 2;
	xor.b32  	%r286, %r285, %r246;
	shl.b32 	%r287, %r282, 4;
	shl.b32 	%r288, %r286, 1;
	xor.b32  	%r289, %r287, %r288;
	xor.b32  	%r290, %r289, %r282;
	xor.b32  	%r291, %r290, %r286;
	add.s32 	%r292, %r135, %r291;
	add.s32 	%r293, %r292, 6161429;
	cvt.rn.f32.u32 	%f56, %r293;
	fma.rn.f32 	%f57, %f56, 0f2F800000, 0f2F000000;
	mul.f32 	%f58, %f57, 0f47C35000;
	cvt.rzi.s32.f32 	%r20, %f58;
	shr.u32 	%r294, %r255, 2;
	xor.b32  	%r295, %r294, %r255;
	shl.b32 	%r296, %r291, 4;
	shl.b32 	%r297, %r295, 1;
	xor.b32  	%r298, %r296, %r297;
	xor.b32  	%r299, %r298, %r291;
	xor.b32  	%r300, %r299, %r295;
	add.s32 	%r301, %r135, %r300;
	add.s32 	%r302, %r301, 6523866;
	cvt.rn.f32.u32 	%f59, %r302;
	fma.rn.f32 	%f60, %f59, 0f2F800000, 0f2F000000;
	mul.f32 	%f61, %f60, 0f47C35000;
	cvt.rzi.s32.f32 	%r21, %f61;
	shr.u32 	%r303, %r264, 2;
	xor.b32  	%r304, %r303, %r264;
	shl.b32 	%r305, %r300, 4;
	shl.b32 	%r306, %r304, 1;
	xor.b32  	%r307, %r305, %r306;
	xor.b32  	%r308, %r307, %r300;
	xor.b32  	%r309, %r308, %r304;
	add.s32 	%r310, %r135, %r309;
	add.s32 	%r311, %r310, 6886303;
	cvt.rn.f32.u32 	%f62, %r311;
	fma.rn.f32 	%f63, %f62, 0f2F800000, 0f2F000000;
	mul.f32 	%f64, %f63, 0f47C35000;
	cvt.rzi.s32.f32 	%r22, %f64;
	shr.u32 	%r312, %r273, 2;
	xor.b32  	%r313, %r312, %r273;
	shl.b32 	%r314, %r309, 4;
	shl.b32 	%r315, %r313, 1;
	xor.b32  	%r316, %r314, %r315;
	xor.b32  	%r317, %r316, %r309;
	xor.b32  	%r318, %r317, %r313;
	add.s32 	%r319, %r135, %r318;
	add.s32 	%r320, %r319, 7248740;
	cvt.rn.f32.u32 	%f65, %r320;
	fma.rn.f32 	%f66, %f65, 0f2F800000, 0f2F000000;
	mul.f32 	%f67, %f66, 0f47C35000;
	cvt.rzi.s32.f32 	%r23, %f67;
	shr.u32 	%r321, %r282, 2;
	xor.b32  	%r322, %r321, %r282;
	shl.b32 	%r323, %r318, 4;
	shl.b32 	%r324, %r322, 1;
	xor.b32  	%r325, %r323, %r324;
	xor.b32  	%r326, %r325, %r318;
	xor.b32  	%r327, %r326, %r322;
	add.s32 	%r328, %r135, %r327;
	add.s32 	%r329, %r328, 7611177;
	cvt.rn.f32.u32 	%f68, %r329;
	fma.rn.f32 	%f69, %f68, 0f2F800000, 0f2F000000;
	mul.f32 	%f70, %f69, 0f47C35000;
	cvt.rzi.s32.f32 	%r24, %f70;
	shr.u32 	%r330, %r291, 2;
	xor.b32  	%r331, %r330, %r291;
	shl.b32 	%r332, %r327, 4;
	shl.b32 	%r333, %r331, 1;
	xor.b32  	%r334, %r332, %r333;
	xor.b32  	%r335, %r334, %r327;
	xor.b32  	%r336, %r335, %r331;
	add.s32 	%r337, %r135, %r336;
	add.s32 	%r338, %r337, 7973614;
	cvt.rn.f32.u32 	%f71, %r338;
	fma.rn.f32 	%f72, %f71, 0f2F800000, 0f2F000000;
	mul.f32 	%f73, %f72, 0f47C35000;
	cvt.rzi.s32.f32 	%r25, %f73;
	shr.u32 	%r339, %r300, 2;
	xor.b32  	%r340, %r339, %r300;
	shl.b32 	%r341, %r336, 4;
	shl.b32 	%r342, %r340, 1;
	xor.b32  	%r343, %r341, %r342;
	xor.b32  	%r344, %r343, %r336;
	xor.b32  	%r345, %r344, %r340;
	add.s32 	%r346, %r135, %r345;
	add.s32 	%r347, %r346, 8336051;
	cvt.rn.f32.u32 	%f74, %r347;
	fma.rn.f32 	%f75, %f74, 0f2F800000, 0f2F000000;
	mul.f32 	%f76, %f75, 0f47C35000;
	cvt.rzi.s32.f32 	%r26, %f76;
	shr.u32 	%r348, %r309, 2;
	xor.b32  	%r349, %r348, %r309;
	shl.b32 	%r350, %r345, 4;
	shl.b32 	%r351, %r349, 1;
	xor.b32  	%r352, %r350, %r351;
	xor.b32  	%r353, %r352, %r345;
	xor.b32  	%r354, %r353, %r349;
	add.s32 	%r355, %r135, %r354;
	add.s32 	%r356, %r355, 8698488;
	cvt.rn.f32.u32 	%f77, %r356;
	fma.rn.f32 	%f78, %f77, 0f2F800000, 0f2F000000;
	mul.f32 	%f79, %f78, 0f47C35000;
	cvt.rzi.s32.f32 	%r27, %f79;
	shr.u32 	%r357, %r318, 2;
	xor.b32  	%r358, %r357, %r318;
	shl.b32 	%r359, %r354, 4;
	shl.b32 	%r360, %r358, 1;
	xor.b32  	%r361, %r359, %r360;
	xor.b32  	%r362, %r361, %r354;
	xor.b32  	%r363, %r362, %r358;
	add.s32 	%r364, %r135, %r363;
	add.s32 	%r365, %r364, 9060925;
	cvt.rn.f32.u32 	%f80, %r365;
	fma.rn.f32 	%f81, %f80, 0f2F800000, 0f2F000000;
	mul.f32 	%f82, %f81, 0f47C35000;
	cvt.rzi.s32.f32 	%r28, %f82;
	shr.u32 	%r366, %r327, 2;
	xor.b32  	%r367, %r366, %r327;
	shl.b32 	%r368, %r363, 4;
	shl.b32 	%r369, %r367, 1;
	xor.b32  	%r370, %r368, %r369;
	xor.b32  	%r371, %r370, %r363;
	xor.b32  	%r372, %r371, %r367;
	add.s32 	%r373, %r135, %r372;
	add.s32 	%r374, %r373, 9423362;
	cvt.rn.f32.u32 	%f83, %r374;
	fma.rn.f32 	%f84, %f83, 0f2F800000, 0f2F000000;
	mul.f32 	%f85, %f84, 0f47C35000;
	cvt.rzi.s32.f32 	%r29, %f85;
	shr.u32 	%r375, %r336, 2;
	xor.b32  	%r376, %r375, %r336;
	shl.b32 	%r377, %r372, 4;
	shl.b32 	%r378, %r376, 1;
	xor.b32  	%r379, %r377, %r378;
	xor.b32  	%r380, %r379, %r372;
	xor.b32  	%r381, %r380, %r376;
	add.s32 	%r382, %r135, %r381;
	add.s32 	%r383, %r382, 9785799;
	cvt.rn.f32.u32 	%f86, %r383;
	fma.rn.f32 	%f87, %f86, 0f2F800000, 0f2F000000;
	mul.f32 	%f88, %f87, 0f47C35000;
	cvt.rzi.s32.f32 	%r30, %f88;
	shr.u32 	%r384, %r345, 2;
	xor.b32  	%r385, %r384, %r345;
	shl.b32 	%r386, %r381, 4;
	shl.b32 	%r387, %r385, 1;
	xor.b32  	%r388, %r386, %r387;
	xor.b32  	%r389, %r388, %r381;
	xor.b32  	%r2197, %r389, %r385;
	add.s32 	%r390, %r135, %r2197;
	add.s32 	%r391, %r390, 10148236;
	cvt.rn.f32.u32 	%f89, %r391;
	fma.rn.f32 	%f90, %f89, 0f2F800000, 0f2F000000;
	mul.f32 	%f91, %f90, 0f47C35000;
	cvt.rzi.s32.f32 	%r32, %f91;
	shr.u32 	%r392, %r354, 2;
	xor.b32  	%r393, %r392, %r354;
	shl.b32 	%r394, %r2197, 4;
	shl.b32 	%r395, %r393, 1;
	xor.b32  	%r396, %r394, %r395;
	xor.b32  	%r397, %r396, %r2197;
	xor.b32  	%r2198, %r397, %r393;
	add.s32 	%r398, %r135, %r2198;
	add.s32 	%r399, %r398, 10510673;
	cvt.rn.f32.u32 	%f92, %r399;
	fma.rn.f32 	%f93, %f92, 0f2F800000, 0f2F000000;
	mul.f32 	%f94, %f93, 0f47C35000;
	cvt.rzi.s32.f32 	%r34, %f94;
	shr.u32 	%r400, %r363, 2;
	xor.b32  	%r401, %r400, %r363;
	shl.b32 	%r402, %r2198, 4;
	shl.b32 	%r403, %r401, 1;
	xor.b32  	%r404, %r402, %r403;
	xor.b32  	%r405, %r404, %r2198;
	xor.b32  	%r2199, %r405, %r401;
	add.s32 	%r406, %r135, %r2199;
	add.s32 	%r407, %r406, 10873110;
	cvt.rn.f32.u32 	%f95, %r407;
	fma.rn.f32 	%f96, %f95, 0f2F800000, 0f2F000000;
	mul.f32 	%f97, %f96, 0f47C35000;
	cvt.rzi.s32.f32 	%r36, %f97;
	shr.u32 	%r408, %r372, 2;
	xor.b32  	%r409, %r408, %r372;
	shl.b32 	%r410, %r2199, 4;
	shl.b32 	%r411, %r409, 1;
	xor.b32  	%r412, %r410, %r411;
	xor.b32  	%r413, %r412, %r2199;
	xor.b32  	%r2200, %r413, %r409;
	add.s32 	%r414, %r135, %r2200;
	add.s32 	%r415, %r414, 11235547;
	cvt.rn.f32.u32 	%f98, %r415;
	fma.rn.f32 	%f99, %f98, 0f2F800000, 0f2F000000;
	mul.f32 	%f100, %f99, 0f47C35000;
	cvt.rzi.s32.f32 	%r38, %f100;
	shr.u32 	%r416, %r381, 2;
	xor.b32  	%r417, %r416, %r381;
	shl.b32 	%r418, %r2200, 4;
	shl.b32 	%r419, %r417, 1;
	xor.b32  	%r420, %r418, %r419;
	xor.b32  	%r421, %r420, %r2200;
	xor.b32  	%r2201, %r421, %r417;
	add.s32 	%r2196, %r135, 11597984;
	st.global.v2.u32 	[%rd21], {%r2196, %r2197};
	st.global.v2.u32 	[%rd21+8], {%r2198, %r2199};
	st.global.v2.u32 	[%rd21+16], {%r2200, %r2201};
	ld.const.u32 	%r422, [N1];
	setp.lt.s32 	%p1, %r422, 1;
	mov.b32 	%r67, 0;
	@%p1 bra 	$L__BB1_60;
	ld.const.u32 	%r424, [N2];
	setp.lt.s32 	%p2, %r424, 1;
	@%p2 bra 	$L__BB1_60;
	ld.const.u8 	%rs1553, [dk1];
	ld.const.u8 	%rs1554, [dk1+1];
	ld.const.u8 	%rs1555, [dk1+2];
	ld.const.u8 	%rs1556, [dk1+3];
	ld.const.u8 	%rs1557, [dk1+4];
	ld.const.u8 	%rs1558, [dk1+5];
	ld.const.u8 	%rs1559, [dk1+6];
	ld.const.u8 	%rs1560, [dk1+7];
	ld.const.u8 	%rs1561, [dk1+8];
	ld.const.u8 	%rs1562, [dk1+9];
	ld.const.u8 	%rs1563, [dk1+10];
	ld.const.u8 	%rs1564, [dk1+11];
	ld.const.u8 	%rs1565, [dk1+12];
	ld.const.u8 	%rs1566, [dk1+13];
	ld.const.u8 	%rs1567, [dk1+14];
	ld.const.u8 	%rs1568, [dk1+15];
	ld.const.u8 	%rs1569, [dk1+16];
	ld.const.u8 	%rs1570, [dk1+17];
	ld.const.u8 	%rs1571, [dk1+18];
	ld.const.u8 	%rs1572, [dk1+19];
	ld.const.u8 	%rs1573, [dk1+20];
	ld.const.u8 	%rs1574, [dk1+21];
	ld.const.u8 	%rs1575, [dk1+22];
	ld.const.u8 	%rs1576, [dk1+23];
	ld.const.u8 	%rs1577, [dk1+24];
	ld.const.u8 	%rs1578, [dk1+25];
	ld.const.u8 	%rs1579, [dk1+26];
	ld.const.u8 	%rs1580, [dk1+27];
	ld.const.u8 	%rs1581, [dk1+28];
	ld.const.u8 	%rs1582, [dk1+29];
	ld.const.u8 	%rs1583, [dk1+30];
	ld.const.u8 	%rs1584, [dk1+31];
	ld.const.u8 	%rs1585, [dk2];
	ld.const.u8 	%rs1586, [dk2+1];
	ld.const.u8 	%rs1587, [dk2+2];
	ld.const.u8 	%rs1588, [dk2+3];
	ld.const.u8 	%rs1589, [dk2+4];
	ld.const.u8 	%rs1590, [dk2+5];
	ld.const.u8 	%rs1591, [dk2+6];
	ld.const.u8 	%rs1592, [dk2+7];
	ld.const.u8 	%rs1593, [dk2+8];
	ld.const.u8 	%rs1594, [dk2+9];
	ld.const.u8 	%rs1595, [dk2+10];
	ld.const.u8 	%rs1596, [dk2+11];
	ld.const.u8 	%rs1597, [dk2+12];
	ld.const.u8 	%rs1598, [dk2+13];
	ld.const.u8 	%rs1599, [dk2+14];
	ld.const.u8 	%rs1600, [dk2+15];
	ld.const.u8 	%rs1601, [dk2+16];
	ld.const.u8 	%rs1602, [dk2+17];
	ld.const.u8 	%rs1603, [dk2+18];
	ld.const.u8 	%rs1604, [dk2+19];
	ld.const.u8 	%rs1605, [dk2+20];
	ld.const.u8 	%rs1606, [dk2+21];
	ld.const.u8 	%rs1607, [dk2+22];
	ld.const.u8 	%rs1608, [dk2+23];
	ld.const.u8 	%rs1609, [dk2+24];
	ld.const.u8 	%rs1610, [dk2+25];
	ld.const.u8 	%rs1611, [dk2+26];
	ld.const.u8 	%rs1612, [dk2+27];
	ld.const.u8 	%rs1613, [dk2+28];
	ld.const.u8 	%rs1614, [dk2+29];
	ld.const.u8 	%rs1615, [dk2+30];
	ld.const.u8 	%rs1616, [dk2+31];
	cvt.u16.u32 	%rs1617, %r4;
	and.b16  	%rs1618, %rs1617, 240;
	cvt.u16.u32 	%rs1619, %r5;
	and.b16  	%rs1620, %rs1619, 240;
	cvt.u16.u32 	%rs1621, %r6;
	and.b16  	%rs1622, %rs1621, 240;
	cvt.u16.u32 	%rs1623, %r7;
	and.b16  	%rs1624, %rs1623, 240;
	cvt.u16.u32 	%rs1625, %r8;
	and.b16  	%rs1626, %rs1625, 240;
	cvt.u16.u32 	%rs1627, %r9;
	and.b16  	%rs1628, %rs1627, 240;
	cvt.u16.u32 	%rs1629, %r10;
	and.b16  	%rs1630, %rs1629, 240;
	cvt.u16.u32 	%rs1631, %r11;
	and.b16  	%rs1632, %rs1631, 240;
	cvt.u16.u32 	%rs1633, %r12;
	and.b16  	%rs1634, %rs1633, 240;
	cvt.u16.u32 	%rs1635, %r13;
	and.b16  	%rs1636, %rs1635, 240;
	cvt.u16.u32 	%rs1637, %r14;
	and.b16  	%rs1638, %rs1637, 240;
	cvt.u16.u32 	%rs1639, %r15;
	and.b16  	%rs1640, %rs1639, 240;
	cvt.u16.u32 	%rs1641, %r16;
	and.b16  	%rs1642, %rs1641, 240;
	cvt.u16.u32 	%rs1643, %r17;
	and.b16  	%rs1644, %rs1643, 240;
	cvt.u16.u32 	%rs1645, %r18;
	and.b16  	%rs1646, %rs1645, 240;
	cvt.u16.u32 	%rs1647, %r19;
	and.b16  	%rs1648, %rs1647, 240;
	cvt.u16.u32 	%rs1649, %r20;
	and.b16  	%rs1650, %rs1649, 240;
	cvt.u16.u32 	%rs1651, %r21;
	and.b16  	%rs1652, %rs1651, 240;
	cvt.u16.u32 	%rs1653, %r22;
	and.b16  	%rs1654, %rs1653, 240;
	cvt.u16.u32 	%rs1655, %r23;
	and.b16  	%rs1656, %rs1655, 240;
	cvt.u16.u32 	%rs1657, %r24;
	and.b16  	%rs1658, %rs1657, 240;
	cvt.u16.u32 	%rs1659, %r25;
	and.b16  	%rs1660, %rs1659, 240;
	cvt.u16.u32 	%rs1661, %r26;
	and.b16  	%rs1662, %rs1661, 240;
	cvt.u16.u32 	%rs1663, %r27;
	and.b16  	%rs1664, %rs1663, 240;
	cvt.u16.u32 	%rs1665, %r28;
	and.b16  	%rs1666, %rs1665, 240;
	cvt.u16.u32 	%rs1667, %r29;
	and.b16  	%rs1668, %rs1667, 240;
	cvt.u16.u32 	%rs1669, %r30;
	and.b16  	%rs1670, %rs1669, 240;
	cvt.u16.u32 	%rs1671, %r32;
	and.b16  	%rs1672, %rs1671, 240;
	cvt.u16.u32 	%rs1673, %r34;
	and.b16  	%rs1674, %rs1673, 240;
	cvt.u16.u32 	%rs1675, %r36;
	and.b16  	%rs1676, %rs1675, 240;
	cvt.u16.u32 	%rs1677, %r38;
	and.b16  	%rs1678, %rs1677, 240;
	add.s32 	%r426, %r2201, %r2196;
	cvt.rn.f32.u32 	%f101, %r426;
	fma.rn.f32 	%f102, %f101, 0f2F800000, 0f2F000000;
	mul.f32 	%f103, %f102, 0f47C35000;
	cvt.rzi.s32.f32 	%r427, %f103;
	cvt.u16.u32 	%rs1679, %r427;
	and.b16  	%rs1680, %rs1679, 240;
	xor.b16  	%rs1681, %rs1553, %rs1617;
	and.b16  	%rs1682, %rs1681, 240;
	xor.b16  	%rs1683, %rs1554, %rs1619;
	and.b16  	%rs1684, %rs1683, 240;
	xor.b16  	%rs1685, %rs1555, %rs1621;
	and.b16  	%rs1686, %rs1685, 240;
	xor.b16  	%rs1687, %rs1556, %rs1623;
	and.b16  	%rs1688, %rs1687, 240;
	xor.b16  	%rs1689, %rs1557, %rs1625;
	and.b16  	%rs1690, %rs1689, 240;
	xor.b16  	%rs1691, %rs1558, %rs1627;
	and.b16  	%rs1692, %rs1691, 240;
	xor.b16  	%rs1693, %rs1559, %rs1629;
	and.b16  	%rs1694, %rs1693, 240;
	xor.b16  	%rs1695, %rs1560, %rs1631;
	and.b16  	%rs1696, %rs1695, 240;
	xor.b16  	%rs1697, %rs1561, %rs1633;
	and.b16  	%rs1698, %rs1697, 240;
	xor.b16  	%rs1699, %rs1562, %rs1635;
	and.b16  	%rs1700, %rs1699, 240;
	xor.b16  	%rs1701, %rs1563, %rs1637;
	and.b16  	%rs1702, %rs1701, 240;
	xor.b16  	%rs1703, %rs1564, %rs1639;
	and.b16  	%rs1704, %rs1703, 240;
	xor.b16  	%rs1705, %rs1565, %rs1641;
	and.b16  	%rs1706, %rs1705, 240;
	xor.b16  	%rs1707, %rs1566, %rs1643;
	and.b16  	%rs1708, %rs1707, 240;
	xor.b16  	%rs1709, %rs1567, %rs1645;
	and.b16  	%rs1710, %rs1709, 240;
	xor.b16  	%rs1711, %rs1568, %rs1647;
	and.b16  	%rs1712, %rs1711, 240;
	xor.b16  	%rs1713, %rs1569, %rs1649;
	and.b16  	%rs1714, %rs1713, 240;
	xor.b16  	%rs1715, %rs1570, %rs1651;
	and.b16  	%rs1716, %rs1715, 240;
	xor.b16  	%rs1717, %rs1571, %rs1653;
	and.b16  	%rs1718, %rs1717, 240;
	xor.b16  	%rs1719, %rs1572, %rs1655;
	and.b16  	%rs1720, %rs1719, 240;
	xor.b16  	%rs1721, %rs1573, %rs1657;
	and.b16  	%rs1722, %rs1721, 240;
	xor.b16  	%rs1723, %rs1574, %rs1659;
	and.b16  	%rs1724, %rs1723, 240;
	xor.b16  	%rs1725, %rs1575, %rs1661;
	and.b16  	%rs1726, %rs1725, 240;
	xor.b16  	%rs1727, %rs1576, %rs1663;
	and.b16  	%rs1728, %rs1727, 240;
	xor.b16  	%rs1729, %rs1577, %rs1665;
	and.b16  	%rs1730, %rs1729, 240;
	xor.b16  	%rs1731, %rs1578, %rs1667;
	and.b16  	%rs1732, %rs1731, 240;
	xor.b16  	%rs1733, %rs1579, %rs1669;
	and.b16  	%rs1734, %rs1733, 240;
	xor.b16  	%rs1735, %rs1580, %rs1671;
	and.b16  	%rs1736, %rs1735, 240;
	xor.b16  	%rs1737, %rs1581, %rs1673;
	and.b16  	%rs1738, %rs1737, 240;
	xor.b16  	%rs1739, %rs1582, %rs1675;
	and.b16  	%rs1740, %rs1739, 240;
	xor.b16  	%rs1741, %rs1583, %rs1677;
	and.b16  	%rs1742, %rs1741, 240;
	xor.b16  	%rs1743, %rs1584, %rs1679;
	and.b16  	%rs1744, %rs1743, 240;
	xor.b16  	%rs1745, %rs1585, %rs1617;
	and.b16  	%rs1746, %rs1745, 240;
	xor.b16  	%rs1747, %rs1586, %rs1619;
	and.b16  	%rs1748, %rs1747, 240;
	xor.b16  	%rs1749, %rs1587, %rs1621;
	and.b16  	%rs1750, %rs1749, 240;
	xor.b16  	%rs1751, %rs1588, %rs1623;
	and.b16  	%rs1752, %rs1751, 240;
	xor.b16  	%rs1753, %rs1589, %rs1625;
	and.b16  	%rs1754, %rs1753, 240;
	xor.b16  	%rs1755, %rs1590, %rs1627;
	and.b16  	%rs1756, %rs1755, 240;
	xor.b16  	%rs1757, %rs1591, %rs1629;
	and.b16  	%rs1758, %rs1757, 240;
	xor.b16  	%rs1759, %rs1592, %rs1631;
	and.b16  	%rs1760, %rs1759, 240;
	xor.b16  	%rs1761, %rs1593, %rs1633;
	and.b16  	%rs1762, %rs1761, 240;
	xor.b16  	%rs1763, %rs1594, %rs1635;
	and.b16  	%rs1764, %rs1763, 240;
	xor.b16  	%rs1765, %rs1595, %rs1637;
	and.b16  	%rs1766, %rs1765, 240;
	xor.b16  	%rs1767, %rs1596, %rs1639;
	and.b16  	%rs1768, %rs1767, 240;
	xor.b16  	%rs1769, %rs1597, %rs1641;
	and.b16  	%rs1770, %rs1769, 240;
	xor.b16  	%rs1771, %rs1598, %rs1643;
	and.b16  	%rs1772, %rs1771, 240;
	xor.b16  	%rs1773, %rs1599, %rs1645;
	and.b16  	%rs1774, %rs1773, 240;
	xor.b16  	%rs1775, %rs1600, %rs1647;
	and.b16  	%rs1776, %rs1775, 240;
	xor.b16  	%rs1777, %rs1601, %rs1649;
	and.b16  	%rs1778, %rs1777, 240;
	xor.b16  	%rs1779, %rs1602, %rs1651;
	and.b16  	%rs1780, %rs1779, 240;
	xor.b16  	%rs1781, %rs1603, %rs1653;
	and.b16  	%rs1782, %rs1781, 240;
	xor.b16  	%rs1783, %rs1604, %rs1655;
	and.b16  	%rs1784, %rs1783, 240;
	xor.b16  	%rs1785, %rs1605, %rs1657;
	and.b16  	%rs1786, %rs1785, 240;
	xor.b16  	%rs1787, %rs1606, %rs1659;
	and.b16  	%rs1788, %rs1787, 240;
	xor.b16  	%rs1789, %rs1607, %rs1661;
	and.b16  	%rs1790, %rs1789, 240;
	xor.b16  	%rs1791, %rs1608, %rs1663;
	and.b16  	%rs1792, %rs1791, 240;
	xor.b16  	%rs1793, %rs1609, %rs1665;
	and.b16  	%rs1794, %rs1793, 240;
	xor.b16  	%rs1795, %rs1610, %rs1667;
	and.b16  	%rs1796, %rs1795, 240;
	xor.b16  	%rs1797, %rs1611, %rs1669;
	and.b16  	%rs1798, %rs1797, 240;
	xor.b16  	%rs1799, %rs1612, %rs1671;
	and.b16  	%rs1800, %rs1799, 240;
	xor.b16  	%rs1801, %rs1613, %rs1673;
	and.b16  	%rs1802, %rs1801, 240;
	xor.b16  	%rs1803, %rs1614, %rs1675;
	and.b16  	%rs1804, %rs1803, 240;
	xor.b16  	%rs1805, %rs1615, %rs1677;
	and.b16  	%rs1806, %rs1805, 240;
	xor.b16  	%rs1807, %rs1616, %rs1679;
	and.b16  	%rs1808, %rs1807, 240;
	xor.b16  	%rs1809, %rs1585, %rs1681;
	and.b16  	%rs1810, %rs1809, 240;
	xor.b16  	%rs1811, %rs1586, %rs1683;
	and.b16  	%rs1812, %rs1811, 240;
	xor.b16  	%rs1813, %rs1587, %rs1685;
	and.b16  	%rs1814, %rs1813, 240;
	xor.b16  	%rs1815, %rs1588, %rs1687;
	and.b16  	%rs1816, %rs1815, 240;
	xor.b16  	%rs1817, %rs1589, %rs1689;
	and.b16  	%rs1818, %rs1817, 240;
	xor.b16  	%rs1819, %rs1590, %rs1691;
	and.b16  	%rs1820, %rs1819, 240;
	xor.b16  	%rs1821, %rs1591, %rs1693;
	and.b16  	%rs1822, %rs1821, 240;
	xor.b16  	%rs1823, %rs1592, %rs1695;
	and.b16  	%rs1824, %rs1823, 240;
	xor.b16  	%rs1825, %rs1593, %rs1697;
	and.b16  	%rs1826, %rs1825, 240;
	xor.b16  	%rs1827, %rs1594, %rs1699;
	and.b16  	%rs1828, %rs1827, 240;
	xor.b16  	%rs1829, %rs1595, %rs1701;
	and.b16  	%rs1830, %rs1829, 240;
	xor.b16  	%rs1831, %rs1596, %rs1703;
	and.b16  	%rs1832, %rs1831, 240;
	xor.b16  	%rs1833, %rs1597, %rs1705;
	and.b16  	%rs1834, %rs1833, 240;
	xor.b16  	%rs1835, %rs1598, %rs1707;
	and.b16  	%rs1836, %rs1835, 240;
	xor.b16  	%rs1837, %rs1599, %rs1709;
	and.b16  	%rs1838, %rs1837, 240;
	xor.b16  	%rs1839, %rs1600, %rs1711;
	and.b16  	%rs1840, %rs1839, 240;
	xor.b16  	%rs1841, %rs1601, %rs1713;
	and.b16  	%rs1842, %rs1841, 240;
	xor.b16  	%rs1843, %rs1602, %rs1715;
	and.b16  	%rs1844, %rs1843, 240;
	xor.b16  	%rs1845, %rs1603, %rs1717;
	and.b16  	%rs1846, %rs1845, 240;
	xor.b16  	%rs1847, %rs1604, %rs1719;
	and.b16  	%rs1848, %rs1847, 240;
	xor.b16  	%rs1849, %rs1605, %rs1721;
	and.b16  	%rs1850, %rs1849, 240;
	xor.b16  	%rs1851, %rs1606, %rs1723;
	and.b16  	%rs1852, %rs1851, 240;
	xor.b16  	%rs1853, %rs1607, %rs1725;
	and.b16  	%rs1854, %rs1853, 240;
	xor.b16  	%rs1855, %rs1608, %rs1727;
	and.b16  	%rs1856, %rs1855, 240;
	xor.b16  	%rs1857, %rs1609, %rs1729;
	and.b16  	%rs1858, %rs1857, 240;
	xor.b16  	%rs1859, %rs1610, %rs1731;
	and.b16  	%rs1860, %rs1859, 240;
	xor.b16  	%rs1861, %rs1611, %rs1733;
	and.b16  	%rs1862, %rs1861, 240;
	xor.b16  	%rs1863, %rs1612, %rs1735;
	and.b16  	%rs1864, %rs1863, 240;
	xor.b16  	%rs1865, %rs1613, %rs1737;
	and.b16  	%rs1866, %rs1865, 240;
	xor.b16  	%rs1867, %rs1614, %rs1739;
	and.b16  	%rs1868, %rs1867, 240;
	xor.b16  	%rs1869, %rs1615, %rs1741;
	and.b16  	%rs1870, %rs1869, 240;
	xor.b16  	%rs1871, %rs1616, %rs1743;
	and.b16  	%rs1872, %rs1871, 240;
	shr.u16 	%rs1, %rs1618, 4;
	shr.u16 	%rs2, %rs1634, 4;
	shr.u16 	%rs3, %rs1650, 4;
	shr.u16 	%rs4, %rs1666, 4;
	and.b16  	%rs5, %rs1617, 15;
	and.b16  	%rs6, %rs1633, 15;
	and.b16  	%rs7, %rs1649, 15;
	and.b16  	%rs8, %rs1665, 15;
	shr.u16 	%rs9, %rs1620, 4;
	shr.u16 	%rs10, %rs1636, 4;
	shr.u16 	%rs11, %rs1652, 4;
	shr.u16 	%rs12, %rs1668, 4;
	and.b16  	%rs13, %rs1619, 15;
	and.b16  	%rs14, %rs1635, 15;
	and.b16  	%rs15, %rs1651, 15;
	and.b16  	%rs16, %rs1667, 15;
	shr.u16 	%rs17, %rs1622, 4;
	shr.u16 	%rs18, %rs1638, 4;
	shr.u16 	%rs19, %rs1654, 4;
	shr.u16 	%rs20, %rs1670, 4;
	and.b16  	%rs21, %rs1621, 15;
	and.b16  	%rs22, %rs1637, 15;
	and.b16  	%rs23, %rs1653, 15;
	and.b16  	%rs24, %rs1669, 15;
	shr.u16 	%rs25, %rs1624, 4;
	shr.u16 	%rs26, %rs1640, 4;
	shr.u16 	%rs27, %rs1656, 4;
	shr.u16 	%rs28, %rs1672, 4;
	and.b16  	%rs29, %rs1623, 15;
	and.b16  	%rs30, %rs1639, 15;
	and.b16  	%rs31, %rs1655, 15;
	and.b16  	%rs32, %rs1671, 15;
	shr.u16 	%rs33, %rs1626, 4;
	shr.u16 	%rs34, %rs1642, 4;
	shr.u16 	%rs35, %rs1658, 4;
	shr.u16 	%rs36, %rs1674, 4;
	and.b16  	%rs37, %rs1625, 15;
	and.b16  	%rs38, %rs1641, 15;
	and.b16  	%rs39, %rs1657, 15;
	and.b16  	%rs40, %rs1673, 15;
	shr.u16 	%rs41, %rs1628, 4;
	shr.u16 	%rs42, %rs1644, 4;
	shr.u16 	%rs43, %rs1660, 4;
	shr.u16 	%rs44, %rs1676, 4;
	and.b16  	%rs45, %rs1627, 15;
	and.b16  	%rs46, %rs1643, 15;
	and.b16  	%rs47, %rs1659, 15;
	and.b16  	%rs48, %rs1675, 15;
	shr.u16 	%rs49, %rs1630, 4;
	shr.u16 	%rs50, %rs1646, 4;
	shr.u16 	%rs51, %rs1662, 4;
	shr.u16 	%rs52, %rs1678, 4;
	and.b16  	%rs53, %rs1629, 15;
	and.b16  	%rs54, %rs1645, 15;
	and.b16  	%rs55, %rs1661, 15;
	and.b16  	%rs56, %rs1677, 15;
	shr.u16 	%rs57, %rs1632, 4;
	shr.u16 	%rs58, %rs1648, 4;
	shr.u16 	%rs59, %rs1664, 4;
	shr.u16 	%rs60, %rs1680, 4;
	and.b16  	%rs61, %rs1631, 15;
	and.b16  	%rs62, %rs1647, 15;
	and.b16  	%rs63, %rs1663, 15;
	and.b16  	%rs64, %rs1679, 15;
	shr.u16 	%rs65, %rs1682, 4;
	shr.u16 	%rs66, %rs1698, 4;
	shr.u16 	%rs67, %rs1714, 4;
	shr.u16 	%rs68, %rs1730, 4;
	and.b16  	%rs69, %rs1681, 15;
	and.b16  	%rs70, %rs1697, 15;
	and.b16  	%rs71, %rs1713, 15;
	and.b16  	%rs72, %rs1729, 15;
	shr.u16 	%rs73, %rs1684, 4;
	shr.u16 	%rs74, %rs1700, 4;
	shr.u16 	%rs75, %rs1716, 4;
	shr.u16 	%rs76, %rs1732, 4;
	and.b16  	%rs77, %rs1683, 15;
	and.b16  	%rs78, %rs1699, 15;
	and.b16  	%rs79, %rs1715, 15;
	and.b16  	%rs80, %rs1731, 15;
	shr.u16 	%rs81, %rs1686, 4;
	shr.u16 	%rs82, %rs1702, 4;
	shr.u16 	%rs83, %rs1718, 4;
	shr.u16 	%rs84, %rs1734, 4;
	and.b16  	%rs85, %rs1685, 15;
	and.b16  	%rs86, %rs1701, 15;
	and.b16  	%rs87, %rs1717, 15;
	and.b16  	%rs88, %rs1733, 15;
	shr.u16 	%rs89, %rs1688, 4;
	shr.u16 	%rs90, %rs1704, 4;
	shr.u16 	%rs91, %rs1720, 4;
	shr.u16 	%rs92, %rs1736, 4;
	and.b16  	%rs93, %rs1687, 15;
	and.b16  	%rs94, %rs1703, 15;
	and.b16  	%rs95, %rs1719, 15;
	and.b16  	%rs96, %rs1735, 15;
	shr.u16 	%rs97, %rs1690, 4;
	shr.u16 	%rs98, %rs1706, 4;
	shr.u16 	%rs99, %rs1722, 4;
	shr.u16 	%rs100, %rs1738, 4;
	and.b16  	%rs101, %rs1689, 15;
	and.b16  	%rs102, %rs1705, 15;
	and.b16  	%rs103, %rs1721, 15;
	and.b16  	%rs104, %rs1737, 15;
	shr.u16 	%rs105, %rs1692, 4;
	shr.u16 	%rs106, %rs1708, 4;
	shr.u16 	%rs107, %rs1724, 4;
	shr.u16 	%rs108, %rs1740, 4;
	and.b16  	%rs109, %rs1691, 15;
	and.b16  	%rs110, %rs1707, 15;
	and.b16  	%rs111, %rs1723, 15;
	and.b16  	%rs112, %rs1739, 15;
	shr.u16 	%rs113, %rs1694, 4;
	shr.u16 	%rs114, %rs1710, 4;
	shr.u16 	%rs115, %rs1726, 4;
	shr.u16 	%rs116, %rs1742, 4;
	and.b16  	%rs117, %rs1693, 15;
	and.b16  	%rs118, %rs1709, 15;
	and.b16  	%rs119, %rs1725, 15;
	and.b16  	%rs120, %rs1741, 15;
	shr.u16 	%rs121, %rs1696, 4;
	shr.u16 	%rs122, %rs1712, 4;
	shr.u16 	%rs123, %rs1728, 4;
	shr.u16 	%rs124, %rs1744, 4;
	and.b16  	%rs125, %rs1695, 15;
	and.b16  	%rs126, %rs1711, 15;
	and.b16  	%rs127, %rs1727, 15;
	and.b16  	%rs128, %rs1743, 15;
	shr.u16 	%rs129, %rs1746, 4;
	shr.u16 	%rs130, %rs1762, 4;
	shr.u16 	%rs131, %rs1778, 4;
	shr.u16 	%rs132, %rs1794, 4;
	and.b16  	%rs133, %rs1745, 15;
	and.b16  	%rs134, %rs1761, 15;
	and.b16  	%rs135, %rs1777, 15;
	and.b16  	%rs136, %rs1793, 15;
	shr.u16 	%rs137, %rs1748, 4;
	shr.u16 	%rs138, %rs1764, 4;
	shr.u16 	%rs139, %rs1780, 4;
	shr.u16 	%rs140, %rs1796, 4;
	and.b16  	%rs141, %rs1747, 15;
	and.b16  	%rs142, %rs1763, 15;
	and.b16  	%rs143, %rs1779, 15;
	and.b16  	%rs144, %rs1795, 15;
	shr.u16 	%rs145, %rs1750, 4;
	shr.u16 	%rs146, %rs1766, 4;
	shr.u16 	%rs147, %rs1782, 4;
	shr.u16 	%rs148, %rs1798, 4;
	and.b16  	%rs149, %rs1749, 15;
	and.b16  	%rs150, %rs1765, 15;
	and.b16  	%rs151, %rs1781, 15;
	and.b16  	%rs152, %rs1797, 15;
	shr.u16 	%rs153, %rs1752, 4;
	shr.u16 	%rs154, %rs1768, 4;
	shr.u16 	%rs155, %rs1784, 4;
	shr.u16 	%rs156, %rs1800, 4;
	and.b16  	%rs157, %rs1751, 15;
	and.b16  	%rs158, %rs1767, 15;
	and.b16  	%rs159, %rs1783, 15;
	and.b16  	%rs160, %rs1799, 15;
	shr.u16 	%rs161, %rs1754, 4;
	shr.u16 	%rs162, %rs1770, 4;
	shr.u16 	%rs163, %rs1786, 4;
	shr.u16 	%rs164, %rs1802, 4;
	and.b16  	%rs165, %rs1753, 15;
	and.b16  	%rs166, %rs1769, 15;
	and.b16  	%rs167, %rs1785, 15;
	and.b16  	%rs168, %rs1801, 15;
	shr.u16 	%rs169, %rs1756, 4;
	shr.u16 	%rs170, %rs1772, 4;
	shr.u16 	%rs171, %rs1788, 4;
	shr.u16 	%rs172, %rs1804, 4;
	and.b16  	%rs173, %rs1755, 15;
	and.b16  	%rs174, %rs1771, 15;
	and.b16  	%rs175, %rs1787, 15;
	and.b16  	%rs176, %rs1803, 15;
	shr.u16 	%rs177, %rs1758, 4;
	shr.u16 	%rs178, %rs1774, 4;
	shr.u16 	%rs179, %rs1790, 4;
	shr.u16 	%rs180, %rs1806, 4;
	and.b16  	%rs181, %rs1757, 15;
	and.b16  	%rs182, %rs1773, 15;
	and.b16  	%rs183, %rs1789, 15;
	and.b16  	%rs184, %rs1805, 15;
	shr.u16 	%rs185, %rs1760, 4;
	shr.u16 	%rs186, %rs1776, 4;
	shr.u16 	%rs187, %rs1792, 4;
	shr.u16 	%rs188, %rs1808, 4;
	and.b16  	%rs189, %rs1759, 15;
	and.b16  	%rs190, %rs1775, 15;
	and.b16  	%rs191, %rs1791, 15;
	and.b16  	%rs192, %rs1807, 15;
	shr.u16 	%rs193, %rs1810, 4;
	shr.u16 	%rs194, %rs1826, 4;
	shr.u16 	%rs195, %rs1842, 4;
	shr.u16 	%rs196, %rs1858, 4;
	and.b16  	%rs197, %rs1809, 15;
	and.b16  	%rs198, %rs1825, 15;
	and.b16  	%rs199, %rs1841, 15;
	and.b16  	%rs200, %rs1857, 15;
	shr.u16 	%rs201, %rs1812, 4;
	shr.u16 	%rs202, %rs1828, 4;
	shr.u16 	%rs203, %rs1844, 4;
	shr.u16 	%rs204, %rs1860, 4;
	and.b16  	%rs205, %rs1811, 15;
	and.b16  	%rs206, %rs1827, 15;
	and.b16  	%rs207, %rs1843, 15;
	and.b16  	%rs208, %rs1859, 15;
	shr.u16 	%rs209, %rs1814, 4;
	shr.u16 	%rs210, %rs1830, 4;
	shr.u16 	%rs211, %rs1846, 4;
	shr.u16 	%rs212, %rs1862, 4;
	and.b16  	%rs213, %rs1813, 15;
	and.b16  	%rs214, %rs1829, 15;
	and.b16  	%rs215, %rs1845, 15;
	and.b16  	%rs216, %rs1861, 15;
	shr.u16 	%rs217, %rs1816, 4;
	shr.u16 	%rs218, %rs1832, 4;
	shr.u16 	%rs219, %rs1848, 4;
	shr.u16 	%rs220, %rs1864, 4;
	and.b16  	%rs221, %rs1815, 15;
	and.b16  	%rs222, %rs1831, 15;
	and.b16  	%rs223, %rs1847, 15;
	and.b16  	%rs224, %rs1863, 15;
	shr.u16 	%rs225, %rs1818, 4;
	shr.u16 	%rs226, %rs1834, 4;
	shr.u16 	%rs227, %rs1850, 4;
	shr.u16 	%rs228, %rs1866, 4;
	and.b16  	%rs229, %rs1817, 15;
	and.b16  	%rs230, %rs1833, 15;
	and.b16  	%rs231, %rs1849, 15;
	and.b16  	%rs232, %rs1865, 15;
	shr.u16 	%rs233, %rs1820, 4;
	shr.u16 	%rs234, %rs1836, 4;
	shr.u16 	%rs235, %rs1852, 4;
	shr.u16 	%rs236, %rs1868, 4;
	and.b16  	%rs237, %rs1819, 15;
	and.b16  	%rs238, %rs1835, 15;
	and.b16  	%rs239, %rs1851, 15;
	and.b16  	%rs240, %rs1867, 15;
	shr.u16 	%rs241, %rs1822, 4;
	shr.u16 	%rs242, %rs1838, 4;
	shr.u16 	%rs243, %rs1854, 4;
	shr.u16 	%rs244, %rs1870, 4;
	and.b16  	%rs245, %rs1821, 15;
	and.b16  	%rs246, %rs1837, 15;
	and.b16  	%rs247, %rs1853, 15;
	and.b16  	%rs248, %rs1869, 15;
	shr.u16 	%rs249, %rs1824, 4;
	shr.u16 	%rs250, %rs1840, 4;
	shr.u16 	%rs251, %rs1856, 4;
	shr.u16 	%rs252, %rs1872, 4;
	and.b16  	%rs253, %rs1823, 15;
	and.b16  	%rs254, %rs1839, 15;
	and.b16  	%rs255, %rs1855, 15;
	and.b16  	%rs256, %rs1871, 15;
	mov.b32 	%r67, 0;
	ld.const.u32 	%r429, [r];
	mul.wide.s32 	%rd23, %r1, 48;
	mov.u64 	%rd27, sbox_4;
	mov.u64 	%rd75, RC;
	ld.const.u8 	%rs2269, [dp];
	ld.const.u8 	%rs2272, [dp+1];
	ld.const.u8 	%rs2275, [dp+2];
	ld.const.u8 	%rs2278, [dp+3];
	ld.const.u8 	%rs2281, [dp+4];
	ld.const.u8 	%rs2284, [dp+5];
	ld.const.u8 	%rs2287, [dp+6];
	ld.const.u8 	%rs2290, [dp+7];
	ld.const.u8 	%rs2689, [dc];
	ld.const.u8 	%rs2692, [dc+1];
	ld.const.u8 	%rs2695, [dc+2];
	ld.const.u8 	%rs2698, [dc+3];
	ld.const.u8 	%rs2701, [dc+4];
	ld.const.u8 	%rs2704, [dc+5];
	ld.const.u8 	%rs2707, [dc+6];
	ld.const.u8 	%rs2710, [dc+7];
	ld.const.u32 	%r2186, [N2];
	ld.const.u32 	%r2187, [N1];
	mov.u32 	%r2195, %r67;
$L__BB1_3:
	mov.b32 	%r68, 0;
$L__BB1_4:
	ld.param.u64 	%rd972, [_Z10our_kernelP17curandStateXORWOWPi_param_0];
	setp.lt.s32 	%p3, %r429, 1;
	shr.u32 	%r430, %r2197, 2;
	xor.b32  	%r431, %r430, %r2197;
	shl.b32 	%r432, %r2201, 4;
	shl.b32 	%r433, %r431, 1;
	xor.b32  	%r434, %r432, %r433;
	xor.b32  	%r435, %r434, %r2201;
	xor.b32  	%r436, %r435, %r431;
	add.s32 	%r437, %r2196, %r436;
	add.s32 	%r438, %r437, 362437;
	cvt.rn.f32.u32 	%f104, %r438;
	fma.rn.f32 	%f105, %f104, 0f2F800000, 0f2F000000;
	mul.f32 	%f106, %f105, 0f47C35000;
	cvt.rzi.s32.f32 	%r439, %f106;
	cvt.u16.u32 	%rs257, %r439;
	and.b16  	%rs1873, %rs257, 240;
	shr.u32 	%r440, %r2198, 2;
	xor.b32  	%r441, %r440, %r2198;
	shl.b32 	%r442, %r436, 4;
	shl.b32 	%r443, %r441, 1;
	xor.b32  	%r444, %r442, %r443;
	xor.b32  	%r445, %r444, %r436;
	xor.b32  	%r446, %r445, %r441;
	add.s32 	%r447, %r2196, %r446;
	add.s32 	%r448, %r447, 724874;
	cvt.rn.f32.u32 	%f107, %r448;
	fma.rn.f32 	%f108, %f107, 0f2F800000, 0f2F000000;
	mul.f32 	%f109, %f108, 0f47C35000;
	cvt.rzi.s32.f32 	%r449, %f109;
	cvt.u16.u32 	%rs258, %r449;
	and.b16  	%rs1874, %rs258, 240;
	shr.u32 	%r450, %r2199, 2;
	xor.b32  	%r451, %r450, %r2199;
	shl.b32 	%r452, %r446, 4;
	shl.b32 	%r453, %r451, 1;
	xor.b32  	%r454, %r452, %r453;
	xor.b32  	%r455, %r454, %r446;
	xor.b32  	%r456, %r455, %r451;
	add.s32 	%r457, %r2196, %r456;
	add.s32 	%r458, %r457, 1087311;
	cvt.rn.f32.u32 	%f110, %r458;
	fma.rn.f32 	%f111, %f110, 0f2F800000, 0f2F000000;
	mul.f32 	%f112, %f111, 0f47C35000;
	cvt.rzi.s32.f32 	%r459, %f112;
	cvt.u16.u32 	%rs259, %r459;
	and.b16  	%rs1875, %rs259, 240;
	shr.u32 	%r460, %r2200, 2;
	xor.b32  	%r461, %r460, %r2200;
	shl.b32 	%r462, %r456, 4;
	shl.b32 	%r463, %r461, 1;
	xor.b32  	%r464, %r462, %r463;
	xor.b32  	%r465, %r464, %r456;
	xor.b32  	%r2197, %r465, %r461;
	add.s32 	%r466, %r2196, %r2197;
	add.s32 	%r467, %r466, 1449748;
	cvt.rn.f32.u32 	%f113, %r467;
	fma.rn.f32 	%f114, %f113, 0f2F800000, 0f2F000000;
	mul.f32 	%f115, %f114, 0f47C35000;
	cvt.rzi.s32.f32 	%r468, %f115;
	cvt.u16.u32 	%rs260, %r468;
	and.b16  	%rs1876, %rs260, 240;
	shr.u32 	%r469, %r2201, 2;
	xor.b32  	%r470, %r469, %r2201;
	shl.b32 	%r471, %r2197, 4;
	shl.b32 	%r472, %r470, 1;
	xor.b32  	%r473, %r471, %r472;
	xor.b32  	%r474, %r473, %r2197;
	xor.b32  	%r2198, %r474, %r470;
	add.s32 	%r475, %r2196, %r2198;
	add.s32 	%r476, %r475, 1812185;
	cvt.rn.f32.u32 	%f116, %r476;
	fma.rn.f32 	%f117, %f116, 0f2F800000, 0f2F000000;
	mul.f32 	%f118, %f117, 0f47C35000;
	cvt.rzi.s32.f32 	%r477, %f118;
	cvt.u16.u32 	%rs261, %r477;
	and.b16  	%rs1877, %rs261, 240;
	shr.u32 	%r478, %r436, 2;
	xor.b32  	%r479, %r478, %r436;
	shl.b32 	%r480, %r2198, 4;
	shl.b32 	%r481, %r479, 1;
	xor.b32  	%r482, %r480, %r481;
	xor.b32  	%r483, %r482, %r2198;
	xor.b32  	%r2199, %r483, %r479;
	add.s32 	%r484, %r2196, %r2199;
	add.s32 	%r485, %r484, 2174622;
	cvt.rn.f32.u32 	%f119, %r485;
	fma.rn.f32 	%f120, %f119, 0f2F800000, 0f2F000000;
	mul.f32 	%f121, %f120, 0f47C35000;
	cvt.rzi.s32.f32 	%r486, %f121;
	cvt.u16.u32 	%rs262, %r486;
	and.b16  	%rs1878, %rs262, 240;
	shr.u32 	%r487, %r446, 2;
	xor.b32  	%r488, %r487, %r446;
	shl.b32 	%r489, %r2199, 4;
	shl.b32 	%r490, %r488, 1;
	xor.b32  	%r491, %r489, %r490;
	xor.b32  	%r492, %r491, %r2199;
	xor.b32  	%r2200, %r492, %r488;
	add.s32 	%r493, %r2196, %r2200;
	add.s32 	%r494, %r493, 2537059;
	cvt.rn.f32.u32 	%f122, %r494;
	fma.rn.f32 	%f123, %f122, 0f2F800000, 0f2F000000;
	mul.f32 	%f124, %f123, 0f47C35000;
	cvt.rzi.s32.f32 	%r495, %f124;
	cvt.u16.u32 	%rs263, %r495;
	and.b16  	%rs1879, %rs263, 240;
	shr.u32 	%r496, %r456, 2;
	xor.b32  	%r497, %r496, %r456;
	shl.b32 	%r498, %r2200, 4;
	shl.b32 	%r499, %r497, 1;
	xor.b32  	%r500, %r498, %r499;
	xor.b32  	%r501, %r500, %r2200;
	xor.b32  	%r2201, %r501, %r497;
	add.s32 	%r2196, %r2196, 2899496;
	add.s32 	%r502, %r2201, %r2196;
	cvt.rn.f32.u32 	%f125, %r502;
	fma.rn.f32 	%f126, %f125, 0f2F800000, 0f2F000000;
	mul.f32 	%f127, %f126, 0f47C35000;
	cvt.rzi.s32.f32 	%r503, %f127;
	cvt.u16.u32 	%rs264, %r503;
	and.b16  	%rs1880, %rs264, 240;
	cvta.to.global.u64 	%rd22, %rd972;
	add.s64 	%rd24, %rd22, %rd23;
	st.global.v2.u32 	[%rd24], {%r2196, %r2197};
	st.global.v2.u32 	[%rd24+8], {%r2198, %r2199};
	st.global.v2.u32 	[%rd24+16], {%r2200, %r2201};
	st.global.v2.u32 	[%rd24+24], {%r2, %r3};
	st.global.f32 	[%rd24+32], %f1;
	st.global.f64 	[%rd24+40], %fd1;
	shr.u16 	%rs4219, %rs1873, 4;
	and.b16  	%rs4258, %rs257, 15;
	shr.u16 	%rs4217, %rs1874, 4;
	and.b16  	%rs4256, %rs258, 15;
	shr.u16 	%rs4215, %rs1875, 4;
	and.b16  	%rs4254, %rs259, 15;
	shr.u16 	%rs4213, %rs1876, 4;
	and.b16  	%rs4252, %rs260, 15;
	and.b32  	%r504, %r468, 15;
	cvt.u32.u16 	%r505, %rs4213;
	prmt.b32 	%r506, %r505, %r504, 0x3340U;
	and.b32  	%r507, %r459, 15;
	cvt.u32.u16 	%r508, %rs4215;
	prmt.b32 	%r509, %r508, %r507, 0x3340U;
	prmt.b32 	%r510, %r509, %r506, 0x5410U;
	and.b32  	%r511, %r449, 15;
	cvt.u32.u16 	%r512, %rs4217;
	prmt.b32 	%r513, %r512, %r511, 0x3340U;
	and.b32  	%r514, %r439, 15;
	cvt.u32.u16 	%r515, %rs4219;
	prmt.b32 	%r516, %r515, %r514, 0x3340U;
	prmt.b32 	%r517, %r516, %r513, 0x5410U;
	st.local.v2.b32 	[%rd7], {%r517, %r510};
	shr.u16 	%rs4211, %rs1877, 4;
	and.b16  	%rs4250, %rs261, 15;
	shr.u16 	%rs4209, %rs1878, 4;
	and.b16  	%rs4248, %rs262, 15;
	and.b32  	%r518, %r486, 15;
	cvt.u32.u16 	%r519, %rs4209;
	prmt.b32 	%r520, %r519, %r518, 0x3340U;
	and.b32  	%r521, %r477, 15;
	cvt.u32.u16 	%r522, %rs4211;
	prmt.b32 	%r523, %r522, %r521, 0x3340U;
	prmt.b32 	%r524, %r523, %r520, 0x5410U;
	st.local.u32 	[%rd7+8], %r524;
	shr.u16 	%rs4207, %rs1879, 4;
	st.local.u8 	[%rd7+12], %rs4207;
	and.b16  	%rs4246, %rs263, 15;
	shr.u16 	%rs4205, %rs1880, 4;
	and.b16  	%rs4244, %rs264, 15;
	cvt.u32.u16 	%r525, %rs61;
	cvt.u32.u16 	%r526, %rs57;
	prmt.b32 	%r527, %r526, %r525, 0x3340U;
	cvt.u32.u16 	%r528, %rs53;
	cvt.u32.u16 	%r529, %rs49;
	prmt.b32 	%r530, %r529, %r528, 0x3340U;
	prmt.b32 	%r531, %r530, %r527, 0x5410U;
	cvt.u32.u16 	%r532, %rs45;
	cvt.u32.u16 	%r533, %rs41;
	prmt.b32 	%r534, %r533, %r532, 0x3340U;
	cvt.u32.u16 	%r535, %rs37;
	cvt.u32.u16 	%r536, %rs33;
	prmt.b32 	%r537, %r536, %r535, 0x3340U;
	prmt.b32 	%r538, %r537, %r534, 0x5410U;
	cvt.u32.u16 	%r539, %rs29;
	cvt.u32.u16 	%r540, %rs25;
	prmt.b32 	%r541, %r540, %r539, 0x3340U;
	cvt.u32.u16 	%r542, %rs21;
	cvt.u32.u16 	%r543, %rs17;
	prmt.b32 	%r544, %r543, %r542, 0x3340U;
	prmt.b32 	%r545, %r544, %r541, 0x5410U;
	cvt.u32.u16 	%r546, %rs13;
	cvt.u32.u16 	%r547, %rs9;
	prmt.b32 	%r548, %r547, %r546, 0x3340U;
	cvt.u32.u16 	%r549, %rs5;
	cvt.u32.u16 	%r550, %rs1;
	prmt.b32 	%r551, %r550, %r549, 0x3340U;
	prmt.b32 	%r552, %r551, %r548, 0x5410U;
	st.local.v4.b32 	[%rd8], {%r552, %r545, %r538, %r531};
	cvt.u32.u16 	%r553, %rs62;
	cvt.u32.u16 	%r554, %rs58;
	prmt.b32 	%r555, %r554, %r553, 0x3340U;
	cvt.u32.u16 	%r556, %rs54;
	cvt.u32.u16 	%r557, %rs50;
	prmt.b32 	%r558, %r557, %r556, 0x3340U;
	prmt.b32 	%r559, %r558, %r555, 0x5410U;
	cvt.u32.u16 	%r560, %rs46;
	cvt.u32.u16 	%r561, %rs42;
	prmt.b32 	%r562, %r561, %r560, 0x3340U;
	cvt.u32.u16 	%r563, %rs38;
	cvt.u32.u16 	%r564, %rs34;
	prmt.b32 	%r565, %r564, %r563, 0x3340U;
	prmt.b32 	%r566, %r565, %r562, 0x5410U;
	cvt.u32.u16 	%r567, %rs30;
	cvt.u32.u16 	%r568, %rs26;
	prmt.b32 	%r569, %r568, %r567, 0x3340U;
	cvt.u32.u16 	%r570, %rs22;
	cvt.u32.u16 	%r571, %rs18;
	prmt.b32 	%r572, %r571, %r570, 0x3340U;
	prmt.b32 	%r573, %r572, %r569, 0x5410U;
	cvt.u32.u16 	%r574, %rs14;
	cvt.u32.u16 	%r575, %rs10;
	prmt.b32 	%r576, %r575, %r574, 0x3340U;
	cvt.u32.u16 	%r577, %rs6;
	cvt.u32.u16 	%r578, %rs2;
	prmt.b32 	%r579, %r578, %r577, 0x3340U;
	prmt.b32 	%r580, %r579, %r576, 0x5410U;
	st.local.v4.b32 	[%rd8+16], {%r580, %r573, %r566, %r559};
	cvt.u32.u16 	%r581, %rs63;
	cvt.u32.u16 	%r582, %rs59;
	prmt.b32 	%r583, %r582, %r581, 0x3340U;
	cvt.u32.u16 	%r584, %rs55;
	cvt.u32.u16 	%r585, %rs51;
	prmt.b32 	%r586, %r585, %r584, 0x3340U;
	prmt.b32 	%r587, %r586, %r583, 0x5410U;
	cvt.u32.u16 	%r588, %rs47;
	cvt.u32.u16 	%r589, %rs43;
	prmt.b32 	%r590, %r589, %r588, 0x3340U;
	cvt.u32.u16 	%r591, %rs39;
	cvt.u32.u16 	%r592, %rs35;
	prmt.b32 	%r593, %r592, %r591, 0x3340U;
	prmt.b32 	%r594, %r593, %r590, 0x5410U;
	cvt.u32.u16 	%r595, %rs31;
	cvt.u32.u16 	%r596, %rs27;
	prmt.b32 	%r597, %r596, %r595, 0x3340U;
	cvt.u32.u16 	%r598, %rs23;
	cvt.u32.u16 	%r599, %rs19;
	prmt.b32 	%r600, %r599, %r598, 0x3340U;
	prmt.b32 	%r601, %r600, %r597, 0x5410U;
	cvt.u32.u16 	%r602, %rs15;
	cvt.u32.u16 	%r603, %rs11;
	prmt.b32 	%r604, %r603, %r602, 0x3340U;
	cvt.u32.u16 	%r605, %rs7;
	cvt.u32.u16 	%r606, %rs3;
	prmt.b32 	%r607, %r606, %r605, 0x3340U;
	prmt.b32 	%r608, %r607, %r604, 0x5410U;
	st.local.v4.b32 	[%rd8+32], {%r608, %r601, %r594, %r587};
	cvt.u32.u16 	%r609, %rs64;
	cvt.u32.u16 	%r610, %rs60;
	prmt.b32 	%r611, %r610, %r609, 0x3340U;
	cvt.u32.u16 	%r612, %rs56;
	cvt.u32.u16 	%r613, %rs52;
	prmt.b32 	%r614, %r613, %r612, 0x3340U;
	prmt.b32 	%r615, %r614, %r611, 0x5410U;
	cvt.u32.u16 	%r616, %rs48;
	cvt.u32.u16 	%r617, %rs44;
	prmt.b32 	%r618, %r617, %r616, 0x3340U;
	cvt.u32.u16 	%r619, %rs40;
	cvt.u32.u16 	%r620, %rs36;
	prmt.b32 	%r621, %r620, %r619, 0x3340U;
	prmt.b32 	%r622, %r621, %r618, 0x5410U;
	cvt.u32.u16 	%r623, %rs32;
	cvt.u32.u16 	%r624, %rs28;
	prmt.b32 	%r625, %r624, %r623, 0x3340U;
	cvt.u32.u16 	%r626, %rs24;
	cvt.u32.u16 	%r627, %rs20;
	prmt.b32 	%r628, %r627, %r626, 0x3340U;
	prmt.b32 	%r629, %r628, %r625, 0x5410U;
	cvt.u32.u16 	%r630, %rs16;
	cvt.u32.u16 	%r631, %rs12;
	prmt.b32 	%r632, %r631, %r630, 0x3340U;
	cvt.u32.u16 	%r633, %rs8;
	cvt.u32.u16 	%r634, %rs4;
	prmt.b32 	%r635, %r634, %r633, 0x3340U;
	prmt.b32 	%r636, %r635, %r632, 0x5410U;
	st.local.v4.b32 	[%rd8+48], {%r636, %r629, %r622, %r615};
	@%p3 bra 	$L__BB1_14;
	and.b16  	%rs4206, %rs263, 15;
	and.b16  	%rs1881, %rs263, 240;
	and.b16  	%rs1882, %rs261, 240;
	shr.u16 	%rs4211, %rs1882, 4;
	and.b16  	%rs4212, %rs260, 15;
	and.b16  	%rs1883, %rs260, 240;
	and.b16  	%rs4214, %rs259, 15;
	and.b16  	%rs1884, %rs259, 240;
	and.b16  	%rs4204, %rs264, 15;
	and.b16  	%rs1885, %rs264, 240;
	shr.u16 	%rs4205, %rs1885, 4;
	shr.u16 	%rs4207, %rs1881, 4;
	and.b16  	%rs4208, %rs262, 15;
	and.b16  	%rs1886, %rs262, 240;
	shr.u16 	%rs4209, %rs1886, 4;
	and.b16  	%rs4210, %rs261, 15;
	shr.u16 	%rs4213, %rs1883, 4;
	shr.u16 	%rs4215, %rs1884, 4;
	and.b16  	%rs4216, %rs258, 15;
	and.b16  	%rs1887, %rs258, 240;
	shr.u16 	%rs4217, %rs1887, 4;
	and.b16  	%rs4218, %rs257, 15;
	and.b16  	%rs1888, %rs257, 240;
	shr.u16 	%rs4219, %rs1888, 4;
	mov.b32 	%r77, 0;
	mov.u16 	%rs4531, %rs32;
	mov.u16 	%rs4515, %rs31;
	mov.u16 	%rs4516, %rs30;
	mov.u16 	%rs4175, %rs29;
	mov.u16 	%rs4530, %rs28;
	mov.u16 	%rs4514, %rs27;
	mov.u16 	%rs4517, %rs26;
	mov.u16 	%rs4179, %rs25;
	mov.u16 	%rs4529, %rs24;
	mov.u16 	%rs4513, %rs23;
	mov.u16 	%rs4518, %rs22;
	mov.u16 	%rs4183, %rs21;
	mov.u16 	%rs4528, %rs20;
	mov.u16 	%rs4512, %rs19;
	mov.u16 	%rs4519, %rs18;
	mov.u16 	%rs4187, %rs17;
	mov.u16 	%rs4527, %rs16;
	mov.u16 	%rs4511, %rs15;
	mov.u16 	%rs4520, %rs14;
	mov.u16 	%rs4191, %rs13;
	mov.u16 	%rs4526, %rs12;
	mov.u16 	%rs4510, %rs11;
	mov.u16 	%rs4521, %rs10;
	mov.u16 	%rs4195, %rs9;
	mov.u16 	%rs4525, %rs8;
	mov.u16 	%rs4509, %rs7;
	mov.u16 	%rs4522, %rs6;
	mov.u16 	%rs4199, %rs5;
	mov.u16 	%rs4524, %rs4;
	mov.u16 	%rs4508, %rs3;
	mov.u16 	%rs4523, %rs2;
	mov.u16 	%rs4203, %rs1;
$L__BB1_6:
	cvt.u64.u16 	%rd25, %rs4219;
	and.b64  	%rd26, %rd25, 255;
	add.s64 	%rd28, %rd27, %rd26;
	ld.const.u8 	%rs1889, [%rd28];
	cvt.u64.u16 	%rd29, %rs4218;
	and.b64  	%rd30, %rd29, 255;
	add.s64 	%rd31, %rd27, %rd30;
	ld.const.u8 	%rs1890, [%rd31];
	cvt.u64.u16 	%rd32, %rs4217;
	and.b64  	%rd33, %rd32, 255;
	add.s64 	%rd34, %rd27, %rd33;
	ld.const.u8 	%rs1891, [%rd34];
	cvt.u64.u16 	%rd35, %rs4216;
	and.b64  	%rd36, %rd35, 255;
	add.s64 	%rd37, %rd27, %rd36;
	ld.const.u8 	%rs1892, [%rd37];
	cvt.u64.u16 	%rd38, %rs4215;
	and.b64  	%rd39, %rd38, 255;
	add.s64 	%rd40, %rd27, %rd39;
	ld.const.u8 	%rs1893, [%rd40];
	cvt.u64.u16 	%rd41, %rs4214;
	and.b64  	%rd42, %rd41, 255;
	add.s64 	%rd43, %rd27, %rd42;
	ld.const.u8 	%rs1894, [%rd43];
	cvt.u64.u16 	%rd44, %rs4213;
	and.b64  	%rd45, %rd44, 255;
	add.s64 	%rd46, %rd27, %rd45;
	ld.const.u8 	%rs1895, [%rd46];
	cvt.u64.u16 	%rd47, %rs4212;
	and.b64  	%rd48, %rd47, 255;
	add.s64 	%rd49, %rd27, %rd48;
	ld.const.u8 	%rs1896, [%rd49];
	cvt.u64.u16 	%rd50, %rs4211;
	and.b64  	%rd51, %rd50, 255;
	add.s64 	%rd52, %rd27, %rd51;
	ld.const.u8 	%rs1897, [%rd52];
	cvt.u64.u16 	%rd53, %rs4210;
	and.b64  	%rd54, %rd53, 255;
	add.s64 	%rd55, %rd27, %rd54;
	cvt.u64.u16 	%rd56, %rs4209;
	and.b64  	%rd57, %rd56, 255;
	add.s64 	%rd58, %rd27, %rd57;
	cvt.u64.u16 	%rd59, %rs4208;
	and.b64  	%rd60, %rd59, 255;
	add.s64 	%rd61, %rd27, %rd60;
	cvt.u64.u16 	%rd62, %rs4207;
	and.b64  	%rd63, %rd62, 255;
	add.s64 	%rd64, %rd27, %rd63;
	cvt.u64.u16 	%rd65, %rs4206;
	and.b64  	%rd66, %rd65, 255;
	add.s64 	%rd67, %rd27, %rd66;
	cvt.u64.u16 	%rd68, %rs4205;
	and.b64  	%rd69, %rd68, 255;
	add.s64 	%rd70, %rd27, %rd69;
	cvt.u64.u16 	%rd71, %rs4204;
	and.b64  	%rd72, %rd71, 255;
	add.s64 	%rd73, %rd27, %rd72;
	cvt.u64.u32 	%rd74, %r77;
	add.s64 	%rd76, %rd75, %rd74;
	ld.const.u8 	%rs1898, [%rd76];
	and.b16  	%rs1899, %rs1898, 15;
	xor.b16  	%rs1900, %rs1889, %rs1899;
	shr.u16 	%rs1901, %rs1898, 4;
	and.b16  	%rs1902, %rs1901, 3;
	xor.b16  	%rs1903, %rs1893, %rs1902;
	xor.b16  	%rs1904, %rs1897, 2;
	xor.b16  	%rs1905, %rs1900, %rs4203;
	xor.b16  	%rs1906, %rs4508, %rs4523;
	xor.b16  	%rs1907, %rs1906, %rs4524;
	xor.b16  	%rs1908, %rs1907, %rs1905;
	xor.b16  	%rs1909, %rs1890, %rs4199;
	xor.b16  	%rs1910, %rs4509, %rs4522;
	xor.b16  	%rs1911, %rs1910, %rs4525;
	xor.b16  	%rs1912, %rs1911, %rs1909;
	xor.b16  	%rs1913, %rs1891, %rs4195;
	xor.b16  	%rs1914, %rs4510, %rs4521;
	xor.b16  	%rs1915, %rs1914, %rs4526;
	xor.b16  	%rs1916, %rs1915, %rs1913;
	xor.b16  	%rs1917, %rs1892, %rs4191;
	xor.b16  	%rs1918, %rs4511, %rs4520;
	xor.b16  	%rs1919, %rs1918, %rs4527;
	xor.b16  	%rs1920, %rs1919, %rs1917;
	xor.b16  	%rs1921, %rs1903, %rs4187;
	xor.b16  	%rs1922, %rs4512, %rs4519;
	xor.b16  	%rs1923, %rs1922, %rs4528;
	xor.b16  	%rs1924, %rs1923, %rs1921;
	xor.b16  	%rs1925, %rs1894, %rs4183;
	xor.b16  	%rs1926, %rs4513, %rs4518;
	xor.b16  	%rs1927, %rs1926, %rs4529;
	xor.b16  	%rs1928, %rs1927, %rs1925;
	xor.b16  	%rs1929, %rs1895, %rs4179;
	xor.b16  	%rs1930, %rs4514, %rs4517;
	xor.b16  	%rs1931, %rs1930, %rs4530;
	xor.b16  	%rs1932, %rs1931, %rs1929;
	xor.b16  	%rs1933, %rs1896, %rs4175;
	xor.b16  	%rs1934, %rs4515, %rs4516;
	xor.b16  	%rs1935, %rs1934, %rs4531;
	xor.b16  	%rs1936, %rs1935, %rs1933;
	cvt.u32.u16 	%r639, %rs1920;
	cvt.u32.u16 	%r640, %rs1916;
	prmt.b32 	%r641, %r640, %r639, 0x3340U;
	cvt.u32.u16 	%r642, %rs1912;
	cvt.u32.u16 	%r643, %rs1908;
	prmt.b32 	%r644, %r643, %r642, 0x3340U;
	prmt.b32 	%r645, %r644, %r641, 0x5410U;
	cvt.u32.u16 	%r646, %rs1936;
	cvt.u32.u16 	%r647, %rs1932;
	prmt.b32 	%r648, %r647, %r646, 0x3340U;
	cvt.u32.u16 	%r649, %rs1928;
	cvt.u32.u16 	%r650, %rs1924;
	prmt.b32 	%r651, %r650, %r649, 0x3340U;
	prmt.b32 	%r652, %r651, %r648, 0x5410U;
	ld.const.u8 	%r653, [%rd73];
	ld.const.u8 	%r654, [%rd70];
	prmt.b32 	%r655, %r654, %r653, 0x3340U;
	ld.const.u8 	%r656, [%rd67];
	ld.const.u8 	%r657, [%rd64];
	prmt.b32 	%r658, %r657, %r656, 0x3340U;
	prmt.b32 	%r659, %r658, %r655, 0x5410U;
	ld.const.u8 	%r660, [%rd61];
	ld.const.u8 	%r661, [%rd58];
	prmt.b32 	%r662, %r661, %r660, 0x3340U;
	ld.const.u8 	%r663, [%rd55];
	cvt.u32.u16 	%r664, %rs1904;
	prmt.b32 	%r665, %r664, %r663, 0x3340U;
	prmt.b32 	%r666, %r665, %r662, 0x5410U;
	st.local.v4.b32 	[%rd7], {%r645, %r652, %r666, %r659};
	ld.const.u8 	%rs1937, [TWEAKEY_P];
	cvt.u64.u16 	%rd77, %rs1937;
	and.b64  	%rd78, %rd77, 252;
	add.s64 	%rd79, %rd8, %rd78;
	and.b16  	%rs1938, %rs1937, 3;
	cvt.u64.u16 	%rd80, %rs1938;
	add.s64 	%rd81, %rd79, %rd80;
	ld.local.u8 	%rs4203, [%rd81];
	ld.const.u8 	%rs1939, [TWEAKEY_P+1];
	cvt.u64.u16 	%rd82, %rs1939;
	and.b64  	%rd83, %rd82, 252;
	add.s64 	%rd84, %rd8, %rd83;
	and.b16  	%rs1940, %rs1939, 3;
	cvt.u64.u16 	%rd85, %rs1940;
	add.s64 	%rd86, %rd84, %rd85;
	ld.local.u8 	%rs4199, [%rd86];
	ld.const.u8 	%rs1941, [TWEAKEY_P+2];
	cvt.u64.u16 	%rd87, %rs1941;
	and.b64  	%rd88, %rd87, 252;
	add.s64 	%rd89, %rd8, %rd88;
	and.b16  	%rs1942, %rs1941, 3;
	cvt.u64.u16 	%rd90, %rs1942;
	add.s64 	%rd91, %rd89, %rd90;
	ld.local.u8 	%rs4195, [%rd91];
	ld.const.u8 	%rs1943, [TWEAKEY_P+3];
	cvt.u64.u16 	%rd92, %rs1943;
	and.b64  	%rd93, %rd92, 252;
	add.s64 	%rd94, %rd8, %rd93;
	and.b16  	%rs1944, %rs1943, 3;
	cvt.u64.u16 	%rd95, %rs1944;
	add.s64 	%rd96, %rd94, %rd95;
	ld.local.u8 	%rs4191, [%rd96];
	ld.const.u8 	%rs1945, [TWEAKEY_P+4];
	cvt.u64.u16 	%rd97, %rs1945;
	and.b64  	%rd98, %rd97, 252;
	add.s64 	%rd99, %rd8, %rd98;
	and.b16  	%rs1946, %rs1945, 3;
	cvt.u64.u16 	%rd100, %rs1946;
	add.s64 	%rd101, %rd99, %rd100;
	ld.local.u8 	%rs4187, [%rd101];
	ld.const.u8 	%rs1947, [TWEAKEY_P+5];
	cvt.u64.u16 	%rd102, %rs1947;
	and.b64  	%rd103, %rd102, 252;
	add.s64 	%rd104, %rd8, %rd103;
	and.b16  	%rs1948, %rs1947, 3;
	cvt.u64.u16 	%rd105, %rs1948;
	add.s64 	%rd106, %rd104, %rd105;
	ld.local.u8 	%rs4183, [%rd106];
	ld.const.u8 	%rs1949, [TWEAKEY_P+6];
	cvt.u64.u16 	%rd107, %rs1949;
	and.b64  	%rd108, %rd107, 252;
	add.s64 	%rd109, %rd8, %rd108;
	and.b16  	%rs1950, %rs1949, 3;
	cvt.u64.u16 	%rd110, %rs1950;
	add.s64 	%rd111, %rd109, %rd110;
	ld.local.u8 	%rs4179, [%rd111];
	ld.const.u8 	%rs1951, [TWEAKEY_P+7];
	cvt.u64.u16 	%rd112, %rs1951;
	and.b64  	%rd113, %rd112, 252;
	add.s64 	%rd114, %rd8, %rd113;
	and.b16  	%rs1952, %rs1951, 3;
	cvt.u64.u16 	%rd115, %rs1952;
	add.s64 	%rd116, %rd114, %rd115;
	ld.local.u8 	%rs4175, [%rd116];
	ld.const.u8 	%rs1953, [TWEAKEY_P+8];
	cvt.u64.u16 	%rd117, %rs1953;
	and.b64  	%rd118, %rd117, 252;
	add.s64 	%rd119, %rd8, %rd118;
	and.b16  	%rs1954, %rs1953, 3;
	cvt.u64.u16 	%rd120, %rs1954;
	add.s64 	%rd121, %rd119, %rd120;
	ld.local.u8 	%rs353, [%rd121];
	ld.const.u8 	%rs1955, [TWEAKEY_P+9];
	cvt.u64.u16 	%rd122, %rs1955;
	and.b64  	%rd123, %rd122, 252;
	add.s64 	%rd124, %rd8, %rd123;
	and.b16  	%rs1956, %rs1955, 3;
	cvt.u64.u16 	%rd125, %rs1956;
	add.s64 	%rd126, %rd124, %rd125;
	ld.local.u8 	%rs354, [%rd126];
	ld.const.u8 	%rs1957, [TWEAKEY_P+10];
	cvt.u64.u16 	%rd127, %rs1957;
	and.b64  	%rd128, %rd127, 252;
	add.s64 	%rd129, %rd8, %rd128;
	and.b16  	%rs1958, %rs1957, 3;
	cvt.u64.u16 	%rd130, %rs1958;
	add.s64 	%rd131, %rd129, %rd130;
	ld.local.u8 	%rs355, [%rd131];
	ld.const.u8 	%rs1959, [TWEAKEY_P+11];
	cvt.u64.u16 	%rd132, %rs1959;
	and.b64  	%rd133, %rd132, 252;
	add.s64 	%rd134, %rd8, %rd133;
	and.b16  	%rs1960, %rs1959, 3;
	cvt.u64.u16 	%rd135, %rs1960;
	add.s64 	%rd136, %rd134, %rd135;
	ld.local.u8 	%rs356, [%rd136];
	ld.const.u8 	%rs1961, [TWEAKEY_P+12];
	cvt.u64.u16 	%rd137, %rs1961;
	and.b64  	%rd138, %rd137, 252;
	add.s64 	%rd139, %rd8, %rd138;
	and.b16  	%rs1962, %rs1961, 3;
	cvt.u64.u16 	%rd140, %rs1962;
	add.s64 	%rd141, %rd139, %rd140;
	ld.local.u8 	%rs357, [%rd141];
	ld.const.u8 	%rs1963, [TWEAKEY_P+13];
	cvt.u64.u16 	%rd142, %rs1963;
	and.b64  	%rd143, %rd142, 252;
	add.s64 	%rd144, %rd8, %rd143;
	and.b16  	%rs1964, %rs1963, 3;
	cvt.u64.u16 	%rd145, %rs1964;
	add.s64 	%rd146, %rd144, %rd145;
	ld.local.u8 	%rs358, [%rd146];
	ld.const.u8 	%rs1965, [TWEAKEY_P+14];
	cvt.u64.u16 	%rd147, %rs1965;
	and.b64  	%rd148, %rd147, 252;
	add.s64 	%rd149, %rd8, %rd148;
	and.b16  	%rs1966, %rs1965, 3;
	cvt.u64.u16 	%rd150, %rs1966;
	add.s64 	%rd151, %rd149, %rd150;
	ld.local.u8 	%rs359, [%rd151];
	ld.const.u8 	%rs1967, [TWEAKEY_P+15];
	cvt.u64.u16 	%rd152, %rs1967;
	and.b64  	%rd153, %rd152, 252;
	add.s64 	%rd154, %rd8, %rd153;
	and.b16  	%rs1968, %rs1967, 3;
	cvt.u64.u16 	%rd155, %rs1968;
	add.s64 	%rd156, %rd154, %rd155;
	ld.local.u8 	%rs360, [%rd156];
	ld.local.u8 	%rs4523, [%rd81+16];
	ld.local.u8 	%rs4522, [%rd86+16];
	ld.local.u8 	%rs4521, [%rd91+16];
	ld.local.u8 	%rs4520, [%rd96+16];
	ld.local.u8 	%rs4519, [%rd101+16];
	ld.local.u8 	%rs4518, [%rd106+16];
	ld.local.u8 	%rs4517, [%rd111+16];
	ld.local.u8 	%rs4516, [%rd116+16];
	ld.local.u8 	%rs369, [%rd121+16];
	ld.local.u8 	%rs370, [%rd126+16];
	ld.local.u8 	%rs371, [%rd131+16];
	ld.local.u8 	%rs372, [%rd136+16];
	ld.local.u8 	%rs373, [%rd141+16];
	ld.local.u8 	%rs374, [%rd146+16];
	ld.local.u8 	%rs375, [%rd151+16];
	ld.local.u8 	%rs376, [%rd156+16];
	ld.local.u8 	%rs4508, [%rd81+32];
	ld.local.u8 	%rs4509, [%rd86+32];
	ld.local.u8 	%rs4510, [%rd91+32];
	ld.local.u8 	%rs4511, [%rd96+32];
	ld.local.u8 	%rs4512, [%rd101+32];
	ld.local.u8 	%rs4513, [%rd106+32];
	ld.local.u8 	%rs4514, [%rd111+32];
	ld.local.u8 	%rs4515, [%rd116+32];
	ld.local.u8 	%rs385, [%rd121+32];
	ld.local.u8 	%rs386, [%rd126+32];
	ld.local.u8 	%rs387, [%rd131+32];
	ld.local.u8 	%rs388, [%rd136+32];
	ld.local.u8 	%rs389, [%rd141+32];
	ld.local.u8 	%rs390, [%rd146+32];
	ld.local.u8 	%rs391, [%rd151+32];
	ld.local.u8 	%rs392, [%rd156+32];
	ld.local.u8 	%rs4524, [%rd81+48];
	ld.local.u8 	%rs4525, [%rd86+48];
	ld.local.u8 	%rs4526, [%rd91+48];
	ld.local.u8 	%rs4527, [%rd96+48];
	ld.local.u8 	%rs4528, [%rd101+48];
	ld.local.u8 	%rs4529, [%rd106+48];
	ld.local.u8 	%rs4530, [%rd111+48];
	ld.local.u8 	%rs4531, [%rd116+48];
	ld.local.u8 	%rs401, [%rd121+48];
	ld.local.u8 	%rs402, [%rd126+48];
	ld.local.u8 	%rs403, [%rd131+48];
	ld.local.u8 	%rs404, [%rd136+48];
	ld.local.u8 	%rs405, [%rd141+48];
	ld.local.u8 	%rs406, [%rd146+48];
	ld.local.u8 	%rs407, [%rd151+48];
	ld.local.u8 	%rs408, [%rd156+48];
	mov.b32 	%r78, 0;
$L__BB1_7:
	setp.eq.s32 	%p4, %r78, 1;
	@%p4 bra 	$L__BB1_61;
	setp.eq.s32 	%p5, %r78, 2;
	@%p5 bra 	$L__BB1_64;
	setp.eq.s32 	%p6, %r78, 3;
	@%p6 bra 	$L__BB1_10;
	bra.uni 	$L__BB1_62;
$L__BB1_10:
	ld.const.u32 	%r667, [version];
	setp.eq.s32 	%p7, %r667, 1;
	@%p7 bra 	$L__BB1_65;
	setp.ne.s32 	%p8, %r667, 2;
	@%p8 bra 	$L__BB1_62;
	shl.b16 	%rs1969, %rs4524, 2;
	and.b16  	%rs1970, %rs1969, 12;
	shr.u16 	%rs1971, %rs4524, 3;
	shr.u16 	%rs1972, %rs4524, 2;
	xor.b16  	%rs1973, %rs1971, %rs1972;
	shl.b16 	%rs1974, %rs1973, 1;
	and.b16  	%rs1975, %rs1974, 2;
	or.b16  	%rs1976, %rs1975, %rs1970;
	shr.u16 	%rs1977, %rs4524, 1;
	xor.b16  	%rs1978, %rs1977, %rs1972;
	and.b16  	%rs1979, %rs1978, 1;
	or.b16  	%rs4524, %rs1976, %rs1979;
	shl.b16 	%rs1980, %rs4525, 2;
	and.b16  	%rs1981, %rs1980, 12;
	shr.u16 	%rs1982, %rs4525, 3;
	shr.u16 	%rs1983, %rs4525, 2;
	xor.b16  	%rs1984, %rs1982, %rs1983;
	shl.b16 	%rs1985, %rs1984, 1;
	and.b16  	%rs1986, %rs1985, 2;
	or.b16  	%rs1987, %rs1986, %rs1981;
	shr.u16 	%rs1988, %rs4525, 1;
	xor.b16  	%rs1989, %rs1988, %rs1983;
	and.b16  	%rs1990, %rs1989, 1;
	or.b16  	%rs4525, %rs1987, %rs1990;
	shl.b16 	%rs1991, %rs4526, 2;
	and.b16  	%rs1992, %rs1991, 12;
	shr.u16 	%rs1993, %rs4526, 3;
	shr.u16 	%rs1994, %rs4526, 2;
	xor.b16  	%rs1995, %rs1993, %rs1994;
	shl.b16 	%rs1996, %rs1995, 1;
	and.b16  	%rs1997, %rs1996, 2;
	or.b16  	%rs1998, %rs1997, %rs1992;
	shr.u16 	%rs1999, %rs4526, 1;
	xor.b16  	%rs2000, %rs1999, %rs1994;
	and.b16  	%rs2001, %rs2000, 1;
	or.b16  	%rs4526, %rs1998, %rs2001;
	shl.b16 	%rs2002, %rs4527, 2;
	and.b16  	%rs2003, %rs2002, 12;
	shr.u16 	%rs2004, %rs4527, 3;
	shr.u16 	%rs2005, %rs4527, 2;
	xor.b16  	%rs2006, %rs2004, %rs2005;
	shl.b16 	%rs2007, %rs2006, 1;
	and.b16  	%rs2008, %rs2007, 2;
	or.b16  	%rs2009, %rs2008, %rs2003;
	shr.u16 	%rs2010, %rs4527, 1;
	xor.b16  	%rs2011, %rs2010, %rs2005;
	and.b16  	%rs2012, %rs2011, 1;
	or.b16  	%rs4527, %rs2009, %rs2012;
	shl.b16 	%rs2013, %rs4528, 2;
	and.b16  	%rs2014, %rs2013, 12;
	shr.u16 	%rs2015, %rs4528, 3;
	shr.u16 	%rs2016, %rs4528, 2;
	xor.b16  	%rs2017, %rs2015, %rs2016;
	shl.b16 	%rs2018, %rs2017, 1;
	and.b16  	%rs2019, %rs2018, 2;
	or.b16  	%rs2020, %rs2019, %rs2014;
	shr.u16 	%rs2021, %rs4528, 1;
	xor.b16  	%rs2022, %rs2021, %rs2016;
	and.b16  	%rs2023, %rs2022, 1;
	or.b16  	%rs4528, %rs2020, %rs2023;
	shl.b16 	%rs2024, %rs4529, 2;
	and.b16  	%rs2025, %rs2024, 12;
	shr.u16 	%rs2026, %rs4529, 3;
	shr.u16 	%rs2027, %rs4529, 2;
	xor.b16  	%rs2028, %rs2026, %rs2027;
	shl.b16 	%rs2029, %rs2028, 1;
	and.b16  	%rs2030, %rs2029, 2;
	or.b16  	%rs2031, %rs2030, %rs2025;
	shr.u16 	%rs2032, %rs4529, 1;
	xor.b16  	%rs2033, %rs2032, %rs2027;
	and.b16  	%rs2034, %rs2033, 1;
	or.b16  	%rs4529, %rs2031, %rs2034;
	shl.b16 	%rs2035, %rs4530, 2;
	and.b16  	%rs2036, %rs2035, 12;
	shr.u16 	%rs2037, %rs4530, 3;
	shr.u16 	%rs2038, %rs4530, 2;
	xor.b16  	%rs2039, %rs2037, %rs2038;
	shl.b16 	%rs2040, %rs2039, 1;
	and.b16  	%rs2041, %rs2040, 2;
	or.b16  	%rs2042, %rs2041, %rs2036;
	shr.u16 	%rs2043, %rs4530, 1;
	xor.b16  	%rs2044, %rs2043, %rs2038;
	and.b16  	%rs2045, %rs2044, 1;
	or.b16  	%rs4530, %rs2042, %rs2045;
	shl.b16 	%rs2046, %rs4531, 2;
	and.b16  	%rs2047, %rs2046, 12;
	shr.u16 	%rs2048, %rs4531, 3;
	shr.u16 	%rs2049, %rs4531, 2;
	xor.b16  	%rs2050, %rs2048, %rs2049;
	shl.b16 	%rs2051, %rs2050, 1;
	and.b16  	%rs2052, %rs2051, 2;
	or.b16  	%rs2053, %rs2052, %rs2047;
	shr.u16 	%rs2054, %rs4531, 1;
	xor.b16  	%rs2055, %rs2054, %rs2049;
	and.b16  	%rs2056, %rs2055, 1;
	or.b16  	%rs4531, %rs2053, %rs2056;
	bra.uni 	$L__BB1_62;
$L__BB1_13:
	and.b16  	%rs4258, %rs4218, 15;
	and.b16  	%rs4256, %rs4216, 15;
	and.b16  	%rs4254, %rs4214, 15;
	and.b16  	%rs4252, %rs4212, 15;
	and.b16  	%rs4250, %rs4210, 15;
	and.b16  	%rs4248, %rs4208, 15;
	and.b16  	%rs4246, %rs4206, 15;
	and.b16  	%rs4244, %rs4204, 15;
$L__BB1_14:
	xor.b16  	%rs2270, %rs2269, %rs257;
	and.b16  	%rs2271, %rs2270, 240;
	xor.b16  	%rs2273, %rs2272, %rs258;
	and.b16  	%rs2274, %rs2273, 240;
	xor.b16  	%rs2276, %rs2275, %rs259;
	and.b16  	%rs2277, %rs2276, 240;
	xor.b16  	%rs2279, %rs2278, %rs260;
	and.b16  	%rs2280, %rs2279, 240;
	xor.b16  	%rs2282, %rs2281, %rs261;
	and.b16  	%rs2283, %rs2282, 240;
	xor.b16  	%rs2285, %rs2284, %rs262;
	and.b16  	%rs2286, %rs2285, 240;
	xor.b16  	%rs2288, %rs2287, %rs263;
	and.b16  	%rs2289, %rs2288, 240;
	xor.b16  	%rs2291, %rs2290, %rs264;
	and.b16  	%rs2292, %rs2291, 240;
	shl.b16 	%rs2293, %rs4219, 4;
	or.b16  	%rs457, %rs4258, %rs2293;
	shl.b16 	%rs2294, %rs4217, 4;
	or.b16  	%rs458, %rs4256, %rs2294;
	shl.b16 	%rs2295, %rs4215, 4;
	or.b16  	%rs459, %rs4254, %rs2295;
	shl.b16 	%rs2296, %rs4213, 4;
	or.b16  	%rs460, %rs4252, %rs2296;
	shl.b16 	%rs2297, %rs4211, 4;
	or.b16  	%rs461, %rs4250, %rs2297;
	shl.b16 	%rs2298, %rs4209, 4;
	or.b16  	%rs462, %rs4248, %rs2298;
	shl.b16 	%rs2299, %rs4207, 4;
	or.b16  	%rs463, %rs4246, %rs2299;
	shl.b16 	%rs2300, %rs4205, 4;
	or.b16  	%rs464, %rs4244, %rs2300;
	shr.u16 	%rs4307, %rs2271, 4;
	and.b16  	%rs4306, %rs2270, 15;
	shr.u16 	%rs4305, %rs2274, 4;
	and.b16  	%rs4304, %rs2273, 15;
	shr.u16 	%rs4303, %rs2277, 4;
	and.b16  	%rs4302, %rs2276, 15;
	shr.u16 	%rs4301, %rs2280, 4;
	and.b16  	%rs4300, %rs2279, 15;
	cvt.u32.u16 	%r858, %rs4300;
	cvt.u32.u16 	%r859, %rs4301;
	prmt.b32 	%r860, %r859, %r858, 0x3340U;
	cvt.u32.u16 	%r861, %rs4302;
	cvt.u32.u16 	%r862, %rs4303;
	prmt.b32 	%r863, %r862, %r861, 0x3340U;
	prmt.b32 	%r864, %r863, %r860, 0x5410U;
	cvt.u32.u16 	%r865, %rs4304;
	cvt.u32.u16 	%r866, %rs4305;
	prmt.b32 	%r867, %r866, %r865, 0x3340U;
	cvt.u32.u16 	%r868, %rs4306;
	cvt.u32.u16 	%r869, %rs4307;
	prmt.b32 	%r870, %r869, %r868, 0x3340U;
	prmt.b32 	%r871, %r870, %r867, 0x5410U;
	st.local.v2.b32 	[%rd5], {%r871, %r864};
	shr.u16 	%rs4299, %rs2283, 4;
	and.b16  	%rs4298, %rs2282, 15;
	shr.u16 	%rs4297, %rs2286, 4;
	and.b16  	%rs4296, %rs2285, 15;
	cvt.u32.u16 	%r872, %rs4296;
	cvt.u32.u16 	%r873, %rs4297;
	prmt.b32 	%r874, %r873, %r872, 0x3340U;
	cvt.u32.u16 	%r875, %rs4298;
	cvt.u32.u16 	%r876, %rs4299;
	prmt.b32 	%r877, %r876, %r875, 0x3340U;
	prmt.b32 	%r878, %r877, %r874, 0x5410U;
	st.local.u32 	[%rd5+8], %r878;
	shr.u16 	%rs4295, %rs2289, 4;
	st.local.u8 	[%rd5+12], %rs4295;
	and.b16  	%rs4294, %rs2288, 15;
	shr.u16 	%rs4293, %rs2292, 4;
	and.b16  	%rs4292, %rs2291, 15;
	cvt.u32.u16 	%r879, %rs125;
	cvt.u32.u16 	%r880, %rs121;
	prmt.b32 	%r881, %r880, %r879, 0x3340U;
	cvt.u32.u16 	%r882, %rs117;
	cvt.u32.u16 	%r883, %rs113;
	prmt.b32 	%r884, %r883, %r882, 0x3340U;
	prmt.b32 	%r885, %r884, %r881, 0x5410U;
	cvt.u32.u16 	%r886, %rs109;
	cvt.u32.u16 	%r887, %rs105;
	prmt.b32 	%r888, %r887, %r886, 0x3340U;
	cvt.u32.u16 	%r889, %rs101;
	cvt.u32.u16 	%r890, %rs97;
	prmt.b32 	%r891, %r890, %r889, 0x3340U;
	prmt.b32 	%r892, %r891, %r888, 0x5410U;
	cvt.u32.u16 	%r893, %rs93;
	cvt.u32.u16 	%r894, %rs89;
	prmt.b32 	%r895, %r894, %r893, 0x3340U;
	cvt.u32.u16 	%r896, %rs85;
	cvt.u32.u16 	%r897, %rs81;
	prmt.b32 	%r898, %r897, %r896, 0x3340U;
	prmt.b32 	%r899, %r898, %r895, 0x5410U;
	cvt.u32.u16 	%r900, %rs77;
	cvt.u32.u16 	%r901, %rs73;
	prmt.b32 	%r902, %r901, %r900, 0x3340U;
	cvt.u32.u16 	%r903, %rs69;
	cvt.u32.u16 	%r904, %rs65;
	prmt.b32 	%r905, %r904, %r903, 0x3340U;
	prmt.b32 	%r906, %r905, %r902, 0x5410U;
	st.local.v4.b32 	[%rd6], {%r906, %r899, %r892, %r885};
	cvt.u32.u16 	%r907, %rs126;
	cvt.u32.u16 	%r908, %rs122;
	prmt.b32 	%r909, %r908, %r907, 0x3340U;
	cvt.u32.u16 	%r910, %rs118;
	cvt.u32.u16 	%r911, %rs114;
	prmt.b32 	%r912, %r911, %r910, 0x3340U;
	prmt.b32 	%r913, %r912, %r909, 0x5410U;
	cvt.u32.u16 	%r914, %rs110;
	cvt.u32.u16 	%r915, %rs106;
	prmt.b32 	%r916, %r915, %r914, 0x3340U;
	cvt.u32.u16 	%r917, %rs102;
	cvt.u32.u16 	%r918, %rs98;
	prmt.b32 	%r919, %r918, %r917, 0x3340U;
	prmt.b32 	%r920, %r919, %r916, 0x5410U;
	cvt.u32.u16 	%r921, %rs94;
	cvt.u32.u16 	%r922, %rs90;
	prmt.b32 	%r923, %r922, %r921, 0x3340U;
	cvt.u32.u16 	%r924, %rs86;
	cvt.u32.u16 	%r925, %rs82;
	prmt.b32 	%r926, %r925, %r924, 0x3340U;
	prmt.b32 	%r927, %r926, %r923, 0x5410U;
	cvt.u32.u16 	%r928, %rs78;
	cvt.u32.u16 	%r929, %rs74;
	prmt.b32 	%r930, %r929, %r928, 0x3340U;
	cvt.u32.u16 	%r931, %rs70;
	cvt.u32.u16 	%r932, %rs66;
	prmt.b32 	%r933, %r932, %r931, 0x3340U;
	prmt.b32 	%r934, %r933, %r930, 0x5410U;
	st.local.v4.b32 	[%rd6+16], {%r934, %r927, %r920, %r913};
	cvt.u32.u16 	%r935, %rs127;
	cvt.u32.u16 	%r936, %rs123;
	prmt.b32 	%r937, %r936, %r935, 0x3340U;
	cvt.u32.u16 	%r938, %rs119;
	cvt.u32.u16 	%r939, %rs115;
	prmt.b32 	%r940, %r939, %r938, 0x3340U;
	prmt.b32 	%r941, %r940, %r937, 0x5410U;
	cvt.u32.u16 	%r942, %rs111;
	cvt.u32.u16 	%r943, %rs107;
	prmt.b32 	%r944, %r943, %r942, 0x3340U;
	cvt.u32.u16 	%r945, %rs103;
	cvt.u32.u16 	%r946, %rs99;
	prmt.b32 	%r947, %r946, %r945, 0x3340U;
	prmt.b32 	%r948, %r947, %r944, 0x5410U;
	cvt.u32.u16 	%r949, %rs95;
	cvt.u32.u16 	%r950, %rs91;
	prmt.b32 	%r951, %r950, %r949, 0x3340U;
	cvt.u32.u16 	%r952, %rs87;
	cvt.u32.u16 	%r953, %rs83;
	prmt.b32 	%r954, %r953, %r952, 0x3340U;
	prmt.b32 	%r955, %r954, %r951, 0x5410U;
	cvt.u32.u16 	%r956, %rs79;
	cvt.u32.u16 	%r957, %rs75;
	prmt.b32 	%r958, %r957, %r956, 0x3340U;
	cvt.u32.u16 	%r959, %rs71;
	cvt.u32.u16 	%r960, %rs67;
	prmt.b32 	%r961, %r960, %r959, 0x3340U;
	prmt.b32 	%r962, %r961, %r958, 0x5410U;
	st.local.v4.b32 	[%rd6+32], {%r962, %r955, %r948, %r941};
	cvt.u32.u16 	%r963, %rs128;
	cvt.u32.u16 	%r964, %rs124;
	prmt.b32 	%r965, %r964, %r963, 0x3340U;
	cvt.u32.u16 	%r966, %rs120;
	cvt.u32.u16 	%r967, %rs116;
	prmt.b32 	%r968, %r967, %r966, 0x3340U;
	prmt.b32 	%r969, %r968, %r965, 0x5410U;
	cvt.u32.u16 	%r970, %rs112;
	cvt.u32.u16 	%r971, %rs108;
	prmt.b32 	%r972, %r971, %r970, 0x3340U;
	cvt.u32.u16 	%r973, %rs104;
	cvt.u32.u16 	%r974, %rs100;
	prmt.b32 	%r975, %r974, %r973, 0x3340U;
	prmt.b32 	%r976, %r975, %r972, 0x5410U;
	cvt.u32.u16 	%r977, %rs96;
	cvt.u32.u16 	%r978, %rs92;
	prmt.b32 	%r979, %r978, %r977, 0x3340U;
	cvt.u32.u16 	%r980, %rs88;
	cvt.u32.u16 	%r981, %rs84;
	prmt.b32 	%r982, %r981, %r980, 0x3340U;
	prmt.b32 	%r983, %r982, %r979, 0x5410U;
	cvt.u32.u16 	%r984, %rs80;
	cvt.u32.u16 	%r985, %rs76;
	prmt.b32 	%r986, %r985, %r984, 0x3340U;
	cvt.u32.u16 	%r987, %rs72;
	cvt.u32.u16 	%r988, %rs68;
	prmt.b32 	%r989, %r988, %r987, 0x3340U;
	prmt.b32 	%r990, %r989, %r986, 0x5410U;
	st.local.v4.b32 	[%rd6+48], {%r990, %r983, %r976, %r969};
	@%p3 bra 	$L__BB1_24;
	mov.b32 	%r79, 0;
	mov.u16 	%rs4555, %rs96;
	mov.u16 	%rs4547, %rs95;
	mov.u16 	%rs4539, %rs94;
	mov.u16 	%rs4263, %rs93;
	mov.u16 	%rs4554, %rs92;
	mov.u16 	%rs4546, %rs91;
	mov.u16 	%rs4538, %rs90;
	mov.u16 	%rs4267, %rs89;
	mov.u16 	%rs4553, %rs88;
	mov.u16 	%rs4545, %rs87;
	mov.u16 	%rs4537, %rs86;
	mov.u16 	%rs4271, %rs85;
	mov.u16 	%rs4552, %rs84;
	mov.u16 	%rs4544, %rs83;
	mov.u16 	%rs4536, %rs82;
	mov.u16 	%rs4275, %rs81;
	mov.u16 	%rs4551, %rs80;
	mov.u16 	%rs4543, %rs79;
	mov.u16 	%rs4535, %rs78;
	mov.u16 	%rs4279, %rs77;
	mov.u16 	%rs4550, %rs76;
	mov.u16 	%rs4542, %rs75;
	mov.u16 	%rs4534, %rs74;
	mov.u16 	%rs4283, %rs73;
	mov.u16 	%rs4549, %rs72;
	mov.u16 	%rs4541, %rs71;
	mov.u16 	%rs4533, %rs70;
	mov.u16 	%rs4287, %rs69;
	mov.u16 	%rs4548, %rs68;
	mov.u16 	%rs4540, %rs67;
	mov.u16 	%rs4532, %rs66;
	mov.u16 	%rs4291, %rs65;
$L__BB1_16:
	cvt.u64.u16 	%rd221, %rs4307;
	and.b64  	%rd222, %rd221, 255;
	mov.u64 	%rd223, sbox_4;
	add.s64 	%rd224, %rd223, %rd222;
	ld.const.u8 	%rs2301, [%rd224];
	cvt.u64.u16 	%rd225, %rs4306;
	and.b64  	%rd226, %rd225, 255;
	add.s64 	%rd227, %rd223, %rd226;
	ld.const.u8 	%rs2302, [%rd227];
	cvt.u64.u16 	%rd228, %rs4305;
	and.b64  	%rd229, %rd228, 255;
	add.s64 	%rd230, %rd223, %rd229;
	ld.const.u8 	%rs2303, [%rd230];
	cvt.u64.u16 	%rd231, %rs4304;
	and.b64  	%rd232, %rd231, 255;
	add.s64 	%rd233, %rd223, %rd232;
	ld.const.u8 	%rs2304, [%rd233];
	cvt.u64.u16 	%rd234, %rs4303;
	and.b64  	%rd235, %rd234, 255;
	add.s64 	%rd236, %rd223, %rd235;
	ld.const.u8 	%rs2305, [%rd236];
	cvt.u64.u16 	%rd237, %rs4302;
	and.b64  	%rd238, %rd237, 255;
	add.s64 	%rd239, %rd223, %rd238;
	ld.const.u8 	%rs2306, [%rd239];
	cvt.u64.u16 	%rd240, %rs4301;
	and.b64  	%rd241, %rd240, 255;
	add.s64 	%rd242, %rd223, %rd241;
	ld.const.u8 	%rs2307, [%rd242];
	cvt.u64.u16 	%rd243, %rs4300;
	and.b64  	%rd244, %rd243, 255;
	add.s64 	%rd245, %rd223, %rd244;
	ld.const.u8 	%rs2308, [%rd245];
	cvt.u64.u16 	%rd246, %rs4299;
	and.b64  	%rd247, %rd246, 255;
	add.s64 	%rd248, %rd223, %rd247;
	ld.const.u8 	%rs2309, [%rd248];
	cvt.u64.u16 	%rd249, %rs4298;
	and.b64  	%rd250, %rd249, 255;
	add.s64 	%rd251, %rd223, %rd250;
	cvt.u64.u16 	%rd252, %rs4297;
	and.b64  	%rd253, %rd252, 255;
	add.s64 	%rd254, %rd223, %rd253;
	cvt.u64.u16 	%rd255, %rs4296;
	and.b64  	%rd256, %rd255, 255;
	add.s64 	%rd257, %rd223, %rd256;
	cvt.u64.u16 	%rd258, %rs4295;
	and.b64  	%rd259, %rd258, 255;
	add.s64 	%rd260, %rd223, %rd259;
	cvt.u64.u16 	%rd261, %rs4294;
	and.b64  	%rd262, %rd261, 255;
	add.s64 	%rd263, %rd223, %rd262;
	cvt.u64.u16 	%rd264, %rs4293;
	and.b64  	%rd265, %rd264, 255;
	add.s64 	%rd266, %rd223, %rd265;
	cvt.u64.u16 	%rd267, %rs4292;
	and.b64  	%rd268, %rd267, 255;
	add.s64 	%rd269, %rd223, %rd268;
	cvt.u64.u32 	%rd270, %r79;
	mov.u64 	%rd271, RC;
	add.s64 	%rd272, %rd271, %rd270;
	ld.const.u8 	%rs2310, [%rd272];
	and.b16  	%rs2311, %rs2310, 15;
	xor.b16  	%rs2312, %rs2301, %rs2311;
	shr.u16 	%rs2313, %rs2310, 4;
	and.b16  	%rs2314, %rs2313, 3;
	xor.b16  	%rs2315, %rs2305, %rs2314;
	xor.b16  	%rs2316, %rs2309, 2;
	xor.b16  	%rs2317, %rs2312, %rs4291;
	xor.b16  	%rs2318, %rs4540, %rs4532;
	xor.b16  	%rs2319, %rs2318, %rs4548;
	xor.b16  	%rs2320, %rs2319, %rs2317;
	xor.b16  	%rs2321, %rs2302, %rs4287;
	xor.b16  	%rs2322, %rs4541, %rs4533;
	xor.b16  	%rs2323, %rs2322, %rs4549;
	xor.b16  	%rs2324, %rs2323, %rs2321;
	xor.b16  	%rs2325, %rs2303, %rs4283;
	xor.b16  	%rs2326, %rs4542, %rs4534;
	xor.b16  	%rs2327, %rs2326, %rs4550;
	xor.b16  	%rs2328, %rs2327, %rs2325;
	xor.b16  	%rs2329, %rs2304, %rs4279;
	xor.b16  	%rs2330, %rs4543, %rs4535;
	xor.b16  	%rs2331, %rs2330, %rs4551;
	xor.b16  	%rs2332, %rs2331, %rs2329;
	xor.b16  	%rs2333, %rs2315, %rs4275;
	xor.b16  	%rs2334, %rs4544, %rs4536;
	xor.b16  	%rs2335, %rs2334, %rs4552;
	xor.b16  	%rs2336, %rs2335, %rs2333;
	xor.b16  	%rs2337, %rs2306, %rs4271;
	xor.b16  	%rs2338, %rs4545, %rs4537;
	xor.b16  	%rs2339, %rs2338, %rs4553;
	xor.b16  	%rs2340, %rs2339, %rs2337;
	xor.b16  	%rs2341, %rs2307, %rs4267;
	xor.b16  	%rs2342, %rs4546, %rs4538;
	xor.b16  	%rs2343, %rs2342, %rs4554;
	xor.b16  	%rs2344, %rs2343, %rs2341;
	xor.b16  	%rs2345, %rs2308, %rs4263;
	xor.b16  	%rs2346, %rs4547, %rs4539;
	xor.b16  	%rs2347, %rs2346, %rs4555;
	xor.b16  	%rs2348, %rs2347, %rs2345;
	cvt.u32.u16 	%r993, %rs2332;
	cvt.u32.u16 	%r994, %rs2328;
	prmt.b32 	%r995, %r994, %r993, 0x3340U;
	cvt.u32.u16 	%r996, %rs2324;
	cvt.u32.u16 	%r997, %rs2320;
	prmt.b32 	%r998, %r997, %r996, 0x3340U;
	prmt.b32 	%r999, %r998, %r995, 0x5410U;
	cvt.u32.u16 	%r1000, %rs2348;
	cvt.u32.u16 	%r1001, %rs2344;
	prmt.b32 	%r1002, %r1001, %r1000, 0x3340U;
	cvt.u32.u16 	%r1003, %rs2340;
	cvt.u32.u16 	%r1004, %rs2336;
	prmt.b32 	%r1005, %r1004, %r1003, 0x3340U;
	prmt.b32 	%r1006, %r1005, %r1002, 0x5410U;
	ld.const.u8 	%r1007, [%rd269];
	ld.const.u8 	%r1008, [%rd266];
	prmt.b32 	%r1009, %r1008, %r1007, 0x3340U;
	ld.const.u8 	%r1010, [%rd263];
	ld.const.u8 	%r1011, [%rd260];
	prmt.b32 	%r1012, %r1011, %r1010, 0x3340U;
	prmt.b32 	%r1013, %r1012, %r1009, 0x5410U;
	ld.const.u8 	%r1014, [%rd257];
	ld.const.u8 	%r1015, [%rd254];
	prmt.b32 	%r1016, %r1015, %r1014, 0x3340U;
	ld.const.u8 	%r1017, [%rd251];
	cvt.u32.u16 	%r1018, %rs2316;
	prmt.b32 	%r1019, %r1018, %r1017, 0x3340U;
	prmt.b32 	%r1020, %r1019, %r1016, 0x5410U;
	st.local.v4.b32 	[%rd5], {%r999, %r1006, %r1020, %r1013};
	ld.const.u8 	%rs2349, [TWEAKEY_P];
	cvt.u64.u16 	%rd273, %rs2349;
	and.b64  	%rd274, %rd273, 252;
	add.s64 	%rd275, %rd6, %rd274;
	and.b16  	%rs2350, %rs2349, 3;
	cvt.u64.u16 	%rd276, %rs2350;
	add.s64 	%rd277, %rd275, %rd276;
	ld.local.u8 	%rs4291, [%rd277];
	ld.const.u8 	%rs2351, [TWEAKEY_P+1];
	cvt.u64.u16 	%rd278, %rs2351;
	and.b64  	%rd279, %rd278, 252;
	add.s64 	%rd280, %rd6, %rd279;
	and.b16  	%rs2352, %rs2351, 3;
	cvt.u64.u16 	%rd281, %rs2352;
	add.s64 	%rd282, %rd280, %rd281;
	ld.local.u8 	%rs4287, [%rd282];
	ld.const.u8 	%rs2353, [TWEAKEY_P+2];
	cvt.u64.u16 	%rd283, %rs2353;
	and.b64  	%rd284, %rd283, 252;
	add.s64 	%rd285, %rd6, %rd284;
	and.b16  	%rs2354, %rs2353, 3;
	cvt.u64.u16 	%rd286, %rs2354;
	add.s64 	%rd287, %rd285, %rd286;
	ld.local.u8 	%rs4283, [%rd287];
	ld.const.u8 	%rs2355, [TWEAKEY_P+3];
	cvt.u64.u16 	%rd288, %rs2355;
	and.b64  	%rd289, %rd288, 252;
	add.s64 	%rd290, %rd6, %rd289;
	and.b16  	%rs2356, %rs2355, 3;
	cvt.u64.u16 	%rd291, %rs2356;
	add.s64 	%rd292, %rd290, %rd291;
	ld.local.u8 	%rs4279, [%rd292];
	ld.const.u8 	%rs2357, [TWEAKEY_P+4];
	cvt.u64.u16 	%rd293, %rs2357;
	and.b64  	%rd294, %rd293, 252;
	add.s64 	%rd295, %rd6, %rd294;
	and.b16  	%rs2358, %rs2357, 3;
	cvt.u64.u16 	%rd296, %rs2358;
	add.s64 	%rd297, %rd295, %rd296;
	ld.local.u8 	%rs4275, [%rd297];
	ld.const.u8 	%rs2359, [TWEAKEY_P+5];
	cvt.u64.u16 	%rd298, %rs2359;
	and.b64  	%rd299, %rd298, 252;
	add.s64 	%rd300, %rd6, %rd299;
	and.b16  	%rs2360, %rs2359, 3;
	cvt.u64.u16 	%rd301, %rs2360;
	add.s64 	%rd302, %rd300, %rd301;
	ld.local.u8 	%rs4271, [%rd302];
	ld.const.u8 	%rs2361, [TWEAKEY_P+6];
	cvt.u64.u16 	%rd303, %rs2361;
	and.b64  	%rd304, %rd303, 252;
	add.s64 	%rd305, %rd6, %rd304;
	and.b16  	%rs2362, %rs2361, 3;
	cvt.u64.u16 	%rd306, %rs2362;
	add.s64 	%rd307, %rd305, %rd306;
	ld.local.u8 	%rs4267, [%rd307];
	ld.const.u8 	%rs2363, [TWEAKEY_P+7];
	cvt.u64.u16 	%rd308, %rs2363;
	and.b64  	%rd309, %rd308, 252;
	add.s64 	%rd310, %rd6, %rd309;
	and.b16  	%rs2364, %rs2363, 3;
	cvt.u64.u16 	%rd311, %rs2364;
	add.s64 	%rd312, %rd310, %rd311;
	ld.local.u8 	%rs4263, [%rd312];
	ld.const.u8 	%rs2365, [TWEAKEY_P+8];
	cvt.u64.u16 	%rd313, %rs2365;
	and.b64  	%rd314, %rd313, 252;
	add.s64 	%rd315, %rd6, %rd314;
	and.b16  	%rs2366, %rs2365, 3;
	cvt.u64.u16 	%rd316, %rs2366;
	add.s64 	%rd317, %rd315, %rd316;
	ld.local.u8 	%rs537, [%rd317];
	ld.const.u8 	%rs2367, [TWEAKEY_P+9];
	cvt.u64.u16 	%rd318, %rs2367;
	and.b64  	%rd319, %rd318, 252;
	add.s64 	%rd320, %rd6, %rd319;
	and.b16  	%rs2368, %rs2367, 3;
	cvt.u64.u16 	%rd321, %rs2368;
	add.s64 	%rd322, %rd320, %rd321;
	ld.local.u8 	%rs538, [%rd322];
	ld.const.u8 	%rs2369, [TWEAKEY_P+10];
	cvt.u64.u16 	%rd323, %rs2369;
	and.b64  	%rd324, %rd323, 252;
	add.s64 	%rd325, %rd6, %rd324;
	and.b16  	%rs2370, %rs2369, 3;
	cvt.u64.u16 	%rd326, %rs2370;
	add.s64 	%rd327, %rd325, %rd326;
	ld.local.u8 	%rs539, [%rd327];
	ld.const.u8 	%rs2371, [TWEAKEY_P+11];
	cvt.u64.u16 	%rd328, %rs2371;
	and.b64  	%rd329, %rd328, 252;
	add.s64 	%rd330, %rd6, %rd329;
	and.b16  	%rs2372, %rs2371, 3;
	cvt.u64.u16 	%rd331, %rs2372;
	add.s64 	%rd332, %rd330, %rd331;
	ld.local.u8 	%rs540, [%rd332];
	ld.const.u8 	%rs2373, [TWEAKEY_P+12];
	cvt.u64.u16 	%rd333, %rs2373;
	and.b64  	%rd334, %rd333, 252;
	add.s64 	%rd335, %rd6, %rd334;
	and.b16  	%rs2374, %rs2373, 3;
	cvt.u64.u16 	%rd336, %rs2374;
	add.s64 	%rd337, %rd335, %rd336;
	ld.local.u8 	%rs541, [%rd337];
	ld.const.u8 	%rs2375, [TWEAKEY_P+13];
	cvt.u64.u16 	%rd338, %rs2375;
	and.b64  	%rd339, %rd338, 252;
	add.s64 	%rd340, %rd6, %rd339;
	and.b16  	%rs2376, %rs2375, 3;
	cvt.u64.u16 	%rd341, %rs2376;
	add.s64 	%rd342, %rd340, %rd341;
	ld.local.u8 	%rs542, [%rd342];
	ld.const.u8 	%rs2377, [TWEAKEY_P+14];
	cvt.u64.u16 	%rd343, %rs2377;
	and.b64  	%rd344, %rd343, 252;
	add.s64 	%rd345, %rd6, %rd344;
	and.b16  	%rs2378, %rs2377, 3;
	cvt.u64.u16 	%rd346, %rs2378;
	add.s64 	%rd347, %rd345, %rd346;
	ld.local.u8 	%rs543, [%rd347];
	ld.const.u8 	%rs2379, [TWEAKEY_P+15];
	cvt.u64.u16 	%rd348, %rs2379;
	and.b64  	%rd349, %rd348, 252;
	add.s64 	%rd350, %rd6, %rd349;
	and.b16  	%rs2380, %rs2379, 3;
	cvt.u64.u16 	%rd351, %rs2380;
	add.s64 	%rd352, %rd350, %rd351;
	ld.local.u8 	%rs544, [%rd352];
	ld.local.u8 	%rs4532, [%rd277+16];
	ld.local.u8 	%rs4533, [%rd282+16];
	ld.local.u8 	%rs4534, [%rd287+16];
	ld.local.u8 	%rs4535, [%rd292+16];
	ld.local.u8 	%rs4536, [%rd297+16];
	ld.local.u8 	%rs4537, [%rd302+16];
	ld.local.u8 	%rs4538, [%rd307+16];
	ld.local.u8 	%rs4539, [%rd312+16];
	ld.local.u8 	%rs553, [%rd317+16];
	ld.local.u8 	%rs554, [%rd322+16];
	ld.local.u8 	%rs555, [%rd327+16];
	ld.local.u8 	%rs556, [%rd332+16];
	ld.local.u8 	%rs557, [%rd337+16];
	ld.local.u8 	%rs558, [%rd342+16];
	ld.local.u8 	%rs559, [%rd347+16];
	ld.local.u8 	%rs560, [%rd352+16];
	ld.local.u8 	%rs4540, [%rd277+32];
	ld.local.u8 	%rs4541, [%rd282+32];
	ld.local.u8 	%rs4542, [%rd287+32];
	ld.local.u8 	%rs4543, [%rd292+32];
	ld.local.u8 	%rs4544, [%rd297+32];
	ld.local.u8 	%rs4545, [%rd302+32];
	ld.local.u8 	%rs4546, [%rd307+32];
	ld.local.u8 	%rs4547, [%rd312+32];
	ld.local.u8 	%rs569, [%rd317+32];
	ld.local.u8 	%rs570, [%rd322+32];
	ld.local.u8 	%rs571, [%rd327+32];
	ld.local.u8 	%rs572, [%rd332+32];
	ld.local.u8 	%rs573, [%rd337+32];
	ld.local.u8 	%rs574, [%rd342+32];
	ld.local.u8 	%rs575, [%rd347+32];
	ld.local.u8 	%rs576, [%rd352+32];
	ld.local.u8 	%rs4548, [%rd277+48];
	ld.local.u8 	%rs4549, [%rd282+48];
	ld.local.u8 	%rs4550, [%rd287+48];
	ld.local.u8 	%rs4551, [%rd292+48];
	ld.local.u8 	%rs4552, [%rd297+48];
	ld.local.u8 	%rs4553, [%rd302+48];
	ld.local.u8 	%rs4554, [%rd307+48];
	ld.local.u8 	%rs4555, [%rd312+48];
	ld.local.u8 	%rs585, [%rd317+48];
	ld.local.u8 	%rs586, [%rd322+48];
	ld.local.u8 	%rs587, [%rd327+48];
	ld.local.u8 	%rs588, [%rd332+48];
	ld.local.u8 	%rs589, [%rd337+48];
	ld.local.u8 	%rs590, [%rd342+48];
	ld.local.u8 	%rs591, [%rd347+48];
	ld.local.u8 	%rs592, [%rd352+48];
	mov.b32 	%r80, 0;
$L__BB1_17:
	setp.eq.s32 	%p12, %r80, 1;
	@%p12 bra 	$L__BB1_66;
	setp.eq.s32 	%p13, %r80, 2;
	@%p13 bra 	$L__BB1_69;
	setp.eq.s32 	%p14, %r80, 3;
	@%p14 bra 	$L__BB1_20;
	bra.uni 	$L__BB1_67;
$L__BB1_20:
	ld.const.u32 	%r1021, [version];
	setp.eq.s32 	%p15, %r1021, 1;
	@%p15 bra 	$L__BB1_70;
	setp.ne.s32 	%p16, %r1021, 2;
	@%p16 bra 	$L__BB1_67;
	shl.b16 	%rs2381, %rs4548, 2;
	and.b16  	%rs2382, %rs2381, 12;
	shr.u16 	%rs2383, %rs4548, 3;
	shr.u16 	%rs2384, %rs4548, 2;
	xor.b16  	%rs2385, %rs2383, %rs2384;
	shl.b16 	%rs2386, %rs2385, 1;
	and.b16  	%rs2387, %rs2386, 2;
	or.b16  	%rs2388, %rs2387, %rs2382;
	shr.u16 	%rs2389, %rs4548, 1;
	xor.b16  	%rs2390, %rs2389, %rs2384;
	and.b16  	%rs2391, %rs2390, 1;
	or.b16  	%rs4548, %rs2388, %rs2391;
	shl.b16 	%rs2392, %rs4549, 2;
	and.b16  	%rs2393, %rs2392, 12;
	shr.u16 	%rs2394, %rs4549, 3;
	shr.u16 	%rs2395, %rs4549, 2;
	xor.b16  	%rs2396, %rs2394, %rs2395;
	shl.b16 	%rs2397, %rs2396, 1;
	and.b16  	%rs2398, %rs2397, 2;
	or.b16  	%rs2399, %rs2398, %rs2393;
	shr.u16 	%rs2400, %rs4549, 1;
	xor.b16  	%rs2401, %rs2400, %rs2395;
	and.b16  	%rs2402, %rs2401, 1;
	or.b16  	%rs4549, %rs2399, %rs2402;
	shl.b16 	%rs2403, %rs4550, 2;
	and.b16  	%rs2404, %rs2403, 12;
	shr.u16 	%rs2405, %rs4550, 3;
	shr.u16 	%rs2406, %rs4550, 2;
	xor.b16  	%rs2407, %rs2405, %rs2406;
	shl.b16 	%rs2408, %rs2407, 1;
	and.b16  	%rs2409, %rs2408, 2;
	or.b16  	%rs2410, %rs2409, %rs2404;
	shr.u16 	%rs2411, %rs4550, 1;
	xor.b16  	%rs2412, %rs2411, %rs2406;
	and.b16  	%rs2413, %rs2412, 1;
	or.b16  	%rs4550, %rs2410, %rs2413;
	shl.b16 	%rs2414, %rs4551, 2;
	and.b16  	%rs2415, %rs2414, 12;
	shr.u16 	%rs2416, %rs4551, 3;
	shr.u16 	%rs2417, %rs4551, 2;
	xor.b16  	%rs2418, %rs2416, %rs2417;
	shl.b16 	%rs2419, %rs2418, 1;
	and.b16  	%rs2420, %rs2419, 2;
	or.b16  	%rs2421, %rs2420, %rs2415;
	shr.u16 	%rs2422, %rs4551, 1;
	xor.b16  	%rs2423, %rs2422, %rs2417;
	and.b16  	%rs2424, %rs2423, 1;
	or.b16  	%rs4551, %rs2421, %rs2424;
	shl.b16 	%rs2425, %rs4552, 2;
	and.b16  	%rs2426, %rs2425, 12;
	shr.u16 	%rs2427, %rs4552, 3;
	shr.u16 	%rs2428, %rs4552, 2;
	xor.b16  	%rs2429, %rs2427, %rs2428;
	shl.b16 	%rs2430, %rs2429, 1;
	and.b16  	%rs2431, %rs2430, 2;
	or.b16  	%rs2432, %rs2431, %rs2426;
	shr.u16 	%rs2433, %rs4552, 1;
	xor.b16  	%rs2434, %rs2433, %rs2428;
	and.b16  	%rs2435, %rs2434, 1;
	or.b16  	%rs4552, %rs2432, %rs2435;
	shl.b16 	%rs2436, %rs4553, 2;
	and.b16  	%rs2437, %rs2436, 12;
	shr.u16 	%rs2438, %rs4553, 3;
	shr.u16 	%rs2439, %rs4553, 2;
	xor.b16  	%rs2440, %rs2438, %rs2439;
	shl.b16 	%rs2441, %rs2440, 1;
	and.b16  	%rs2442, %rs2441, 2;
	or.b16  	%rs2443, %rs2442, %rs2437;
	shr.u16 	%rs2444, %rs4553, 1;
	xor.b16  	%rs2445, %rs2444, %rs2439;
	and.b16  	%rs2446, %rs2445, 1;
	or.b16  	%rs4553, %rs2443, %rs2446;
	shl.b16 	%rs2447, %rs4554, 2;
	and.b16  	%rs2448, %rs2447, 12;
	shr.u16 	%rs2449, %rs4554, 3;
	shr.u16 	%rs2450, %rs4554, 2;
	xor.b16  	%rs2451, %rs2449, %rs2450;
	shl.b16 	%rs2452, %rs2451, 1;
	and.b16  	%rs2453, %rs2452, 2;
	or.b16  	%rs2454, %rs2453, %rs2448;
	shr.u16 	%rs2455, %rs4554, 1;
	xor.b16  	%rs2456, %rs2455, %rs2450;
	and.b16  	%rs2457, %rs2456, 1;
	or.b16  	%rs4554, %rs2454, %rs2457;
	shl.b16 	%rs2458, %rs4555, 2;
	and.b16  	%rs2459, %rs2458, 12;
	shr.u16 	%rs2460, %rs4555, 3;
	shr.u16 	%rs2461, %rs4555, 2;
	xor.b16  	%rs2462, %rs2460, %rs2461;
	shl.b16 	%rs2463, %rs2462, 1;
	and.b16  	%rs2464, %rs2463, 2;
	or.b16  	%rs2465, %rs2464, %rs2459;
	shr.u16 	%rs2466, %rs4555, 1;
	xor.b16  	%rs2467, %rs2466, %rs2461;
	and.b16  	%rs2468, %rs2467, 1;
	or.b16  	%rs4555, %rs2465, %rs2468;
	bra.uni 	$L__BB1_67;
$L__BB1_23:
	and.b16  	%rs4306, %rs4306, 15;
	and.b16  	%rs4304, %rs4304, 15;
	and.b16  	%rs4302, %rs4302, 15;
	and.b16  	%rs4300, %rs4300, 15;
	and.b16  	%rs4298, %rs4298, 15;
	and.b16  	%rs4296, %rs4296, 15;
	and.b16  	%rs4294, %rs4294, 15;
	and.b16  	%rs4292, %rs4292, 15;
$L__BB1_24:
	shl.b16 	%rs2681, %rs4307, 4;
	or.b16  	%rs641, %rs4306, %rs2681;
	shl.b16 	%rs2682, %rs4305, 4;
	or.b16  	%rs642, %rs4304, %rs2682;
	shl.b16 	%rs2683, %rs4303, 4;
	or.b16  	%rs643, %rs4302, %rs2683;
	shl.b16 	%rs2684, %rs4301, 4;
	or.b16  	%rs644, %rs4300, %rs2684;
	shl.b16 	%rs2685, %rs4299, 4;
	or.b16  	%rs645, %rs4298, %rs2685;
	shl.b16 	%rs2686, %rs4297, 4;
	or.b16  	%rs646, %rs4296, %rs2686;
	shl.b16 	%rs2687, %rs4295, 4;
	or.b16  	%rs647, %rs4294, %rs2687;
	shl.b16 	%rs2688, %rs4293, 4;
	or.b16  	%rs648, %rs4292, %rs2688;
	xor.b16  	%rs2690, %rs2689, %rs457;
	and.b16  	%rs2691, %rs2690, 240;
	xor.b16  	%rs2693, %rs2692, %rs458;
	and.b16  	%rs2694, %rs2693, 240;
	xor.b16  	%rs2696, %rs2695, %rs459;
	and.b16  	%rs2697, %rs2696, 240;
	xor.b16  	%rs2699, %rs2698, %rs460;
	and.b16  	%rs2700, %rs2699, 240;
	xor.b16  	%rs2702, %rs2701, %rs461;
	and.b16  	%rs2703, %rs2702, 240;
	xor.b16  	%rs2705, %rs2704, %rs462;
	and.b16  	%rs2706, %rs2705, 240;
	xor.b16  	%rs2708, %rs2707, %rs463;
	and.b16  	%rs2709, %rs2708, 240;
	xor.b16  	%rs2711, %rs2710, %rs464;
	and.b16  	%rs2712, %rs2711, 240;
	shr.u16 	%rs4427, %rs2691, 4;
	and.b16  	%rs4426, %rs2690, 15;
	shr.u16 	%rs4425, %rs2694, 4;
	and.b16  	%rs4424, %rs2693, 15;
	shr.u16 	%rs4423, %rs2697, 4;
	and.b16  	%rs4422, %rs2696, 15;
	shr.u16 	%rs4421, %rs2700, 4;
	and.b16  	%rs4420, %rs2699, 15;
	cvt.u32.u16 	%r1212, %rs4420;
	cvt.u32.u16 	%r1213, %rs4421;
	prmt.b32 	%r1214, %r1213, %r1212, 0x3340U;
	cvt.u32.u16 	%r1215, %rs4422;
	cvt.u32.u16 	%r1216, %rs4423;
	prmt.b32 	%r1217, %r1216, %r1215, 0x3340U;
	prmt.b32 	%r1218, %r1217, %r1214, 0x5410U;
	cvt.u32.u16 	%r1219, %rs4424;
	cvt.u32.u16 	%r1220, %rs4425;
	prmt.b32 	%r1221, %r1220, %r1219, 0x3340U;
	cvt.u32.u16 	%r1222, %rs4426;
	cvt.u32.u16 	%r1223, %rs4427;
	prmt.b32 	%r1224, %r1223, %r1222, 0x3340U;
	prmt.b32 	%r1225, %r1224, %r1221, 0x5410U;
	st.local.v2.b32 	[%rd3], {%r1225, %r1218};
	shr.u16 	%rs4419, %rs2703, 4;
	and.b16  	%rs4418, %rs2702, 15;
	shr.u16 	%rs4417, %rs2706, 4;
	and.b16  	%rs4416, %rs2705, 15;
	cvt.u32.u16 	%r1226, %rs4416;
	cvt.u32.u16 	%r1227, %rs4417;
	prmt.b32 	%r1228, %r1227, %r1226, 0x3340U;
	cvt.u32.u16 	%r1229, %rs4418;
	cvt.u32.u16 	%r1230, %rs4419;
	prmt.b32 	%r1231, %r1230, %r1229, 0x3340U;
	prmt.b32 	%r1232, %r1231, %r1228, 0x5410U;
	st.local.u32 	[%rd3+8], %r1232;
	shr.u16 	%rs4415, %rs2709, 4;
	and.b16  	%rs4414, %rs2708, 15;
	st.local.v2.u8 	[%rd3+12], {%rs4415, %rs4414};
	shr.u16 	%rs4413, %rs2712, 4;
	st.local.u8 	[%rd3+14], %rs4413;
	and.b16  	%rs4412, %rs2711, 15;
	cvt.u32.u16 	%r1233, %rs189;
	cvt.u32.u16 	%r1234, %rs185;
	prmt.b32 	%r1235, %r1234, %r1233, 0x3340U;
	cvt.u32.u16 	%r1236, %rs181;
	cvt.u32.u16 	%r1237, %rs177;
	prmt.b32 	%r1238, %r1237, %r1236, 0x3340U;
	prmt.b32 	%r1239, %r1238, %r1235, 0x5410U;
	cvt.u32.u16 	%r1240, %rs173;
	cvt.u32.u16 	%r1241, %rs169;
	prmt.b32 	%r1242, %r1241, %r1240, 0x3340U;
	cvt.u32.u16 	%r1243, %rs165;
	cvt.u32.u16 	%r1244, %rs161;
	prmt.b32 	%r1245, %r1244, %r1243, 0x3340U;
	prmt.b32 	%r1246, %r1245, %r1242, 0x5410U;
	cvt.u32.u16 	%r1247, %rs157;
	cvt.u32.u16 	%r1248, %rs153;
	prmt.b32 	%r1249, %r1248, %r1247, 0x3340U;
	cvt.u32.u16 	%r1250, %rs149;
	cvt.u32.u16 	%r1251, %rs145;
	prmt.b32 	%r1252, %r1251, %r1250, 0x3340U;
	prmt.b32 	%r1253, %r1252, %r1249, 0x5410U;
	cvt.u32.u16 	%r1254, %rs141;
	cvt.u32.u16 	%r1255, %rs137;
	prmt.b32 	%r1256, %r1255, %r1254, 0x3340U;
	cvt.u32.u16 	%r1257, %rs133;
	cvt.u32.u16 	%r1258, %rs129;
	prmt.b32 	%r1259, %r1258, %r1257, 0x3340U;
	prmt.b32 	%r1260, %r1259, %r1256, 0x5410U;
	st.local.v4.b32 	[%rd4], {%r1260, %r1253, %r1246, %r1239};
	cvt.u32.u16 	%r1261, %rs190;
	cvt.u32.u16 	%r1262, %rs186;
	prmt.b32 	%r1263, %r1262, %r1261, 0x3340U;
	cvt.u32.u16 	%r1264, %rs182;
	cvt.u32.u16 	%r1265, %rs178;
	prmt.b32 	%r1266, %r1265, %r1264, 0x3340U;
	prmt.b32 	%r1267, %r1266, %r1263, 0x5410U;
	cvt.u32.u16 	%r1268, %rs174;
	cvt.u32.u16 	%r1269, %rs170;
	prmt.b32 	%r1270, %r1269, %r1268, 0x3340U;
	cvt.u32.u16 	%r1271, %rs166;
	cvt.u32.u16 	%r1272, %rs162;
	prmt.b32 	%r1273, %r1272, %r1271, 0x3340U;
	prmt.b32 	%r1274, %r1273, %r1270, 0x5410U;
	cvt.u32.u16 	%r1275, %rs158;
	cvt.u32.u16 	%r1276, %rs154;
	prmt.b32 	%r1277, %r1276, %r1275, 0x3340U;
	cvt.u32.u16 	%r1278, %rs150;
	cvt.u32.u16 	%r1279, %rs146;
	prmt.b32 	%r1280, %r1279, %r1278, 0x3340U;
	prmt.b32 	%r1281, %r1280, %r1277, 0x5410U;
	cvt.u32.u16 	%r1282, %rs142;
	cvt.u32.u16 	%r1283, %rs138;
	prmt.b32 	%r1284, %r1283, %r1282, 0x3340U;
	cvt.u32.u16 	%r1285, %rs134;
	cvt.u32.u16 	%r1286, %rs130;
	prmt.b32 	%r1287, %r1286, %r1285, 0x3340U;
	prmt.b32 	%r1288, %r1287, %r1284, 0x5410U;
	st.local.v4.b32 	[%rd4+16], {%r1288, %r1281, %r1274, %r1267};
	cvt.u32.u16 	%r1289, %rs191;
	cvt.u32.u16 	%r1290, %rs187;
	prmt.b32 	%r1291, %r1290, %r1289, 0x3340U;
	cvt.u32.u16 	%r1292, %rs183;
	cvt.u32.u16 	%r1293, %rs179;
	prmt.b32 	%r1294, %r1293, %r1292, 0x3340U;
	prmt.b32 	%r1295, %r1294, %r1291, 0x5410U;
	cvt.u32.u16 	%r1296, %rs175;
	cvt.u32.u16 	%r1297, %rs171;
	prmt.b32 	%r1298, %r1297, %r1296, 0x3340U;
	cvt.u32.u16 	%r1299, %rs167;
	cvt.u32.u16 	%r1300, %rs163;
	prmt.b32 	%r1301, %r1300, %r1299, 0x3340U;
	prmt.b32 	%r1302, %r1301, %r1298, 0x5410U;
	cvt.u32.u16 	%r1303, %rs159;
	cvt.u32.u16 	%r1304, %rs155;
	prmt.b32 	%r1305, %r1304, %r1303, 0x3340U;
	cvt.u32.u16 	%r1306, %rs151;
	cvt.u32.u16 	%r1307, %rs147;
	prmt.b32 	%r1308, %r1307, %r1306, 0x3340U;
	prmt.b32 	%r1309, %r1308, %r1305, 0x5410U;
	cvt.u32.u16 	%r1310, %rs143;
	cvt.u32.u16 	%r1311, %rs139;
	prmt.b32 	%r1312, %r1311, %r1310, 0x3340U;
	cvt.u32.u16 	%r1313, %rs135;
	cvt.u32.u16 	%r1314, %rs131;
	prmt.b32 	%r1315, %r1314, %r1313, 0x3340U;
	prmt.b32 	%r1316, %r1315, %r1312, 0x5410U;
	st.local.v4.b32 	[%rd4+32], {%r1316, %r1309, %r1302, %r1295};
	cvt.u32.u16 	%r1317, %rs192;
	cvt.u32.u16 	%r1318, %rs188;
	prmt.b32 	%r1319, %r1318, %r1317, 0x3340U;
	cvt.u32.u16 	%r1320, %rs184;
	cvt.u32.u16 	%r1321, %rs180;
	prmt.b32 	%r1322, %r1321, %r1320, 0x3340U;
	prmt.b32 	%r1323, %r1322, %r1319, 0x5410U;
	cvt.u32.u16 	%r1324, %rs176;
	cvt.u32.u16 	%r1325, %rs172;
	prmt.b32 	%r1326, %r1325, %r1324, 0x3340U;
	cvt.u32.u16 	%r1327, %rs168;
	cvt.u32.u16 	%r1328, %rs164;
	prmt.b32 	%r1329, %r1328, %r1327, 0x3340U;
	prmt.b32 	%r1330, %r1329, %r1326, 0x5410U;
	cvt.u32.u16 	%r1331, %rs160;
	cvt.u32.u16 	%r1332, %rs156;
	prmt.b32 	%r1333, %r1332, %r1331, 0x3340U;
	cvt.u32.u16 	%r1334, %rs152;
	cvt.u32.u16 	%r1335, %rs148;
	prmt.b32 	%r1336, %r1335, %r1334, 0x3340U;
	prmt.b32 	%r1337, %r1336, %r1333, 0x5410U;
	cvt.u32.u16 	%r1338, %rs144;
	cvt.u32.u16 	%r1339, %rs140;
	prmt.b32 	%r1340, %r1339, %r1338, 0x3340U;
	cvt.u32.u16 	%r1341, %rs136;
	cvt.u32.u16 	%r1342, %rs132;
	prmt.b32 	%r1343, %r1342, %r1341, 0x3340U;
	prmt.b32 	%r1344, %r1343, %r1340, 0x5410U;
	st.local.v4.b32 	[%rd4+48], {%r1344, %r1337, %r1330, %r1323};
	@%p3 bra 	$L__BB1_41;
	ld.const.u32 	%r82, [r];
$L__BB1_26:
	ld.const.u8 	%rs2713, [TWEAKEY_P];
	cvt.u64.u16 	%rd417, %rs2713;
	and.b64  	%rd418, %rd417, 252;
	add.s64 	%rd419, %rd4, %rd418;
	and.b16  	%rs2714, %rs2713, 3;
	cvt.u64.u16 	%rd420, %rs2714;
	add.s64 	%rd421, %rd419, %rd420;
	ld.local.u8 	%rs665, [%rd421];
	ld.const.u8 	%rs2715, [TWEAKEY_P+1];
	cvt.u64.u16 	%rd422, %rs2715;
	and.b64  	%rd423, %rd422, 252;
	add.s64 	%rd424, %rd4, %rd423;
	and.b16  	%rs2716, %rs2715, 3;
	cvt.u64.u16 	%rd425, %rs2716;
	add.s64 	%rd426, %rd424, %rd425;
	ld.local.u8 	%rs666, [%rd426];
	ld.const.u8 	%rs2717, [TWEAKEY_P+2];
	cvt.u64.u16 	%rd427, %rs2717;
	and.b64  	%rd428, %rd427, 252;
	add.s64 	%rd429, %rd4, %rd428;
	and.b16  	%rs2718, %rs2717, 3;
	cvt.u64.u16 	%rd430, %rs2718;
	add.s64 	%rd431, %rd429, %rd430;
	ld.local.u8 	%rs667, [%rd431];
	ld.const.u8 	%rs2719, [TWEAKEY_P+3];
	cvt.u64.u16 	%rd432, %rs2719;
	and.b64  	%rd433, %rd432, 252;
	add.s64 	%rd434, %rd4, %rd433;
	and.b16  	%rs2720, %rs2719, 3;
	cvt.u64.u16 	%rd435, %rs2720;
	add.s64 	%rd436, %rd434, %rd435;
	ld.local.u8 	%rs668, [%rd436];
	ld.const.u8 	%rs2721, [TWEAKEY_P+4];
	cvt.u64.u16 	%rd437, %rs2721;
	and.b64  	%rd438, %rd437, 252;
	add.s64 	%rd439, %rd4, %rd438;
	and.b16  	%rs2722, %rs2721, 3;
	cvt.u64.u16 	%rd440, %rs2722;
	add.s64 	%rd441, %rd439, %rd440;
	ld.local.u8 	%rs669, [%rd441];
	ld.const.u8 	%rs2723, [TWEAKEY_P+5];
	cvt.u64.u16 	%rd442, %rs2723;
	and.b64  	%rd443, %rd442, 252;
	add.s64 	%rd444, %rd4, %rd443;
	and.b16  	%rs2724, %rs2723, 3;
	cvt.u64.u16 	%rd445, %rs2724;
	add.s64 	%rd446, %rd444, %rd445;
	ld.local.u8 	%rs670, [%rd446];
	ld.const.u8 	%rs2725, [TWEAKEY_P+6];
	cvt.u64.u16 	%rd447, %rs2725;
	and.b64  	%rd448, %rd447, 252;
	add.s64 	%rd449, %rd4, %rd448;
	and.b16  	%rs2726, %rs2725, 3;
	cvt.u64.u16 	%rd450, %rs2726;
	add.s64 	%rd451, %rd449, %rd450;
	ld.local.u8 	%rs671, [%rd451];
	ld.const.u8 	%rs2727, [TWEAKEY_P+7];
	cvt.u64.u16 	%rd452, %rs2727;
	and.b64  	%rd453, %rd452, 252;
	add.s64 	%rd454, %rd4, %rd453;
	and.b16  	%rs2728, %rs2727, 3;
	cvt.u64.u16 	%rd455, %rs2728;
	add.s64 	%rd456, %rd454, %rd455;
	ld.local.u8 	%rs672, [%rd456];
	ld.const.u8 	%rs2729, [TWEAKEY_P+8];
	cvt.u64.u16 	%rd457, %rs2729;
	and.b64  	%rd458, %rd457, 252;
	add.s64 	%rd459, %rd4, %rd458;
	and.b16  	%rs2730, %rs2729, 3;
	cvt.u64.u16 	%rd460, %rs2730;
	add.s64 	%rd461, %rd459, %rd460;
	ld.local.u8 	%rs673, [%rd461];
	ld.const.u8 	%rs2731, [TWEAKEY_P+9];
	cvt.u64.u16 	%rd462, %rs2731;
	and.b64  	%rd463, %rd462, 252;
	add.s64 	%rd464, %rd4, %rd463;
	and.b16  	%rs2732, %rs2731, 3;
	cvt.u64.u16 	%rd465, %rs2732;
	add.s64 	%rd466, %rd464, %rd465;
	ld.local.u8 	%rs674, [%rd466];
	ld.const.u8 	%rs2733, [TWEAKEY_P+10];
	cvt.u64.u16 	%rd467, %rs2733;
	and.b64  	%rd468, %rd467, 252;
	add.s64 	%rd469, %rd4, %rd468;
	and.b16  	%rs2734, %rs2733, 3;
	cvt.u64.u16 	%rd470, %rs2734;
	add.s64 	%rd471, %rd469, %rd470;
	ld.local.u8 	%rs675, [%rd471];
	ld.const.u8 	%rs2735, [TWEAKEY_P+11];
	cvt.u64.u16 	%rd472, %rs2735;
	and.b64  	%rd473, %rd472, 252;
	add.s64 	%rd474, %rd4, %rd473;
	and.b16  	%rs2736, %rs2735, 3;
	cvt.u64.u16 	%rd475, %rs2736;
	add.s64 	%rd476, %rd474, %rd475;
	ld.local.u8 	%rs676, [%rd476];
	ld.const.u8 	%rs2737, [TWEAKEY_P+12];
	cvt.u64.u16 	%rd477, %rs2737;
	and.b64  	%rd478, %rd477, 252;
	add.s64 	%rd479, %rd4, %rd478;
	and.b16  	%rs2738, %rs2737, 3;
	cvt.u64.u16 	%rd480, %rs2738;
	add.s64 	%rd481, %rd479, %rd480;
	ld.local.u8 	%rs677, [%rd481];
	ld.const.u8 	%rs2739, [TWEAKEY_P+13];
	cvt.u64.u16 	%rd482, %rs2739;
	and.b64  	%rd483, %rd482, 252;
	add.s64 	%rd484, %rd4, %rd483;
	and.b16  	%rs2740, %rs2739, 3;
	cvt.u64.u16 	%rd485, %rs2740;
	add.s64 	%rd486, %rd484, %rd485;
	ld.local.u8 	%rs678, [%rd486];
	ld.const.u8 	%rs2741, [TWEAKEY_P+14];
	cvt.u64.u16 	%rd487, %rs2741;
	and.b64  	%rd488, %rd487, 252;
	add.s64 	%rd489, %rd4, %rd488;
	and.b16  	%rs2742, %rs2741, 3;
	cvt.u64.u16 	%rd490, %rs2742;
	add.s64 	%rd491, %rd489, %rd490;
	ld.local.u8 	%rs679, [%rd491];
	ld.const.u8 	%rs2743, [TWEAKEY_P+15];
	cvt.u64.u16 	%rd492, %rs2743;
	and.b64  	%rd493, %rd492, 252;
	add.s64 	%rd494, %rd4, %rd493;
	and.b16  	%rs2744, %rs2743, 3;
	cvt.u64.u16 	%rd495, %rs2744;
	add.s64 	%rd496, %rd494, %rd495;
	ld.local.u8 	%rs680, [%rd496];
	ld.local.u8 	%rs4556, [%rd421+16];
	ld.local.u8 	%rs4557, [%rd426+16];
	ld.local.u8 	%rs4558, [%rd431+16];
	ld.local.u8 	%rs4559, [%rd436+16];
	ld.local.u8 	%rs4560, [%rd441+16];
	ld.local.u8 	%rs4561, [%rd446+16];
	ld.local.u8 	%rs4562, [%rd451+16];
	ld.local.u8 	%rs4563, [%rd456+16];
	ld.local.u8 	%rs689, [%rd461+16];
	ld.local.u8 	%rs690, [%rd466+16];
	ld.local.u8 	%rs691, [%rd471+16];
	ld.local.u8 	%rs692, [%rd476+16];
	ld.local.u8 	%rs693, [%rd481+16];
	ld.local.u8 	%rs694, [%rd486+16];
	ld.local.u8 	%rs695, [%rd491+16];
	ld.local.u8 	%rs696, [%rd496+16];
	ld.local.u8 	%rs4564, [%rd421+32];
	ld.local.u8 	%rs4565, [%rd426+32];
	ld.local.u8 	%rs4566, [%rd431+32];
	ld.local.u8 	%rs4567, [%rd436+32];
	ld.local.u8 	%rs4568, [%rd441+32];
	ld.local.u8 	%rs4569, [%rd446+32];
	ld.local.u8 	%rs4570, [%rd451+32];
	ld.local.u8 	%rs4571, [%rd456+32];
	ld.local.u8 	%rs705, [%rd461+32];
	ld.local.u8 	%rs706, [%rd466+32];
	ld.local.u8 	%rs707, [%rd471+32];
	ld.local.u8 	%rs708, [%rd476+32];
	ld.local.u8 	%rs709, [%rd481+32];
	ld.local.u8 	%rs710, [%rd486+32];
	ld.local.u8 	%rs711, [%rd491+32];
	ld.local.u8 	%rs712, [%rd496+32];
	ld.local.u8 	%rs4572, [%rd421+48];
	ld.local.u8 	%rs4573, [%rd426+48];
	ld.local.u8 	%rs4574, [%rd431+48];
	ld.local.u8 	%rs4575, [%rd436+48];
	ld.local.u8 	%rs4576, [%rd441+48];
	ld.local.u8 	%rs4577, [%rd446+48];
	ld.local.u8 	%rs4578, [%rd451+48];
	ld.local.u8 	%rs4579, [%rd456+48];
	ld.local.u8 	%rs721, [%rd461+48];
	ld.local.u8 	%rs722, [%rd466+48];
	ld.local.u8 	%rs723, [%rd471+48];
	ld.local.u8 	%rs724, [%rd476+48];
	ld.local.u8 	%rs725, [%rd481+48];
	ld.local.u8 	%rs726, [%rd486+48];
	ld.local.u8 	%rs727, [%rd491+48];
	ld.local.u8 	%rs728, [%rd496+48];
	mov.b32 	%r83, 0;
$L__BB1_27:
	setp.eq.s32 	%p20, %r83, 1;
	@%p20 bra 	$L__BB1_71;
	setp.eq.s32 	%p21, %r83, 2;
	@%p21 bra 	$L__BB1_72;
	setp.eq.s32 	%p22, %r83, 3;
	@%p22 bra 	$L__BB1_73;
$L__BB1_30:
	add.s32 	%r83, %r83, 1;
	setp.eq.s32 	%p25, %r83, 4;
	@%p25 bra 	$L__BB1_31;
	bra.uni 	$L__BB1_27;
$L__BB1_31:
	cvt.u32.u16 	%r1347, %rs680;
	cvt.u32.u16 	%r1348, %rs679;
	prmt.b32 	%r1349, %r1348, %r1347, 0x3340U;
	cvt.u32.u16 	%r1350, %rs678;
	cvt.u32.u16 	%r1351, %rs677;
	prmt.b32 	%r1352, %r1351, %r1350, 0x3340U;
	prmt.b32 	%r1353, %r1352, %r1349, 0x5410U;
	cvt.u32.u16 	%r1354, %rs676;
	cvt.u32.u16 	%r1355, %rs675;
	prmt.b32 	%r1356, %r1355, %r1354, 0x3340U;
	cvt.u32.u16 	%r1357, %rs674;
	cvt.u32.u16 	%r1358, %rs673;
	prmt.b32 	%r1359, %r1358, %r1357, 0x3340U;
	prmt.b32 	%r1360, %r1359, %r1356, 0x5410U;
	cvt.u32.u16 	%r1361, %rs672;
	cvt.u32.u16 	%r1362, %rs671;
	prmt.b32 	%r1363, %r1362, %r1361, 0x3340U;
	cvt.u32.u16 	%r1364, %rs670;
	cvt.u32.u16 	%r1365, %rs669;
	prmt.b32 	%r1366, %r1365, %r1364, 0x3340U;
	prmt.b32 	%r1367, %r1366, %r1363, 0x5410U;
	cvt.u32.u16 	%r1368, %rs668;
	cvt.u32.u16 	%r1369, %rs667;
	prmt.b32 	%r1370, %r1369, %r1368, 0x3340U;
	cvt.u32.u16 	%r1371, %rs666;
	cvt.u32.u16 	%r1372, %rs665;
	prmt.b32 	%r1373, %r1372, %r1371, 0x3340U;
	prmt.b32 	%r1374, %r1373, %r1370, 0x5410U;
	st.local.v4.b32 	[%rd4], {%r1374, %r1367, %r1360, %r1353};
	cvt.u32.u16 	%r1375, %rs696;
	cvt.u32.u16 	%r1376, %rs695;
	prmt.b32 	%r1377, %r1376, %r1375, 0x3340U;
	cvt.u32.u16 	%r1378, %rs694;
	cvt.u32.u16 	%r1379, %rs693;
	prmt.b32 	%r1380, %r1379, %r1378, 0x3340U;
	prmt.b32 	%r1381, %r1380, %r1377, 0x5410U;
	cvt.u32.u16 	%r1382, %rs692;
	cvt.u32.u16 	%r1383, %rs691;
	prmt.b32 	%r1384, %r1383, %r1382, 0x3340U;
	cvt.u32.u16 	%r1385, %rs690;
	cvt.u32.u16 	%r1386, %rs689;
	prmt.b32 	%r1387, %r1386, %r1385, 0x3340U;
	prmt.b32 	%r1388, %r1387, %r1384, 0x5410U;
	cvt.u32.u16 	%r1389, %rs4563;
	cvt.u32.u16 	%r1390, %rs4562;
	prmt.b32 	%r1391, %r1390, %r1389, 0x3340U;
	cvt.u32.u16 	%r1392, %rs4561;
	cvt.u32.u16 	%r1393, %rs4560;
	prmt.b32 	%r1394, %r1393, %r1392, 0x3340U;
	prmt.b32 	%r1395, %r1394, %r1391, 0x5410U;
	cvt.u32.u16 	%r1396, %rs4559;
	cvt.u32.u16 	%r1397, %rs4558;
	prmt.b32 	%r1398, %r1397, %r1396, 0x3340U;
	cvt.u32.u16 	%r1399, %rs4557;
	cvt.u32.u16 	%r1400, %rs4556;
	prmt.b32 	%r1401, %r1400, %r1399, 0x3340U;
	prmt.b32 	%r1402, %r1401, %r1398, 0x5410U;
	st.local.v4.b32 	[%rd4+16], {%r1402, %r1395, %r1388, %r1381};
	cvt.u32.u16 	%r1403, %rs712;
	cvt.u32.u16 	%r1404, %rs711;
	prmt.b32 	%r1405, %r1404, %r1403, 0x3340U;
	cvt.u32.u16 	%r1406, %rs710;
	cvt.u32.u16 	%r1407, %rs709;
	prmt.b32 	%r1408, %r1407, %r1406, 0x3340U;
	prmt.b32 	%r1409, %r1408, %r1405, 0x5410U;
	cvt.u32.u16 	%r1410, %rs708;
	cvt.u32.u16 	%r1411, %rs707;
	prmt.b32 	%r1412, %r1411, %r1410, 0x3340U;
	cvt.u32.u16 	%r1413, %rs706;
	cvt.u32.u16 	%r1414, %rs705;
	prmt.b32 	%r1415, %r1414, %r1413, 0x3340U;
	prmt.b32 	%r1416, %r1415, %r1412, 0x5410U;
	cvt.u32.u16 	%r1417, %rs4571;
	cvt.u32.u16 	%r1418, %rs4570;
	prmt.b32 	%r1419, %r1418, %r1417, 0x3340U;
	cvt.u32.u16 	%r1420, %rs4569;
	cvt.u32.u16 	%r1421, %rs4568;
	prmt.b32 	%r1422, %r1421, %r1420, 0x3340U;
	prmt.b32 	%r1423, %r1422, %r1419, 0x5410U;
	cvt.u32.u16 	%r1424, %rs4567;
	cvt.u32.u16 	%r1425, %rs4566;
	prmt.b32 	%r1426, %r1425, %r1424, 0x3340U;
	cvt.u32.u16 	%r1427, %rs4565;
	cvt.u32.u16 	%r1428, %rs4564;
	prmt.b32 	%r1429, %r1428, %r1427, 0x3340U;
	prmt.b32 	%r1430, %r1429, %r1426, 0x5410U;
	st.local.v4.b32 	[%rd4+32], {%r1430, %r1423, %r1416, %r1409};
	cvt.u32.u16 	%r1431, %rs728;
	cvt.u32.u16 	%r1432, %rs727;
	prmt.b32 	%r1433, %r1432, %r1431, 0x3340U;
	cvt.u32.u16 	%r1434, %rs726;
	cvt.u32.u16 	%r1435, %rs725;
	prmt.b32 	%r1436, %r1435, %r1434, 0x3340U;
	prmt.b32 	%r1437, %r1436, %r1433, 0x5410U;
	cvt.u32.u16 	%r1438, %rs724;
	cvt.u32.u16 	%r1439, %rs723;
	prmt.b32 	%r1440, %r1439, %r1438, 0x3340U;
	cvt.u32.u16 	%r1441, %rs722;
	cvt.u32.u16 	%r1442, %rs721;
	prmt.b32 	%r1443, %r1442, %r1441, 0x3340U;
	prmt.b32 	%r1444, %r1443, %r1440, 0x5410U;
	cvt.u32.u16 	%r1445, %rs4579;
	cvt.u32.u16 	%r1446, %rs4578;
	prmt.b32 	%r1447, %r1446, %r1445, 0x3340U;
	cvt.u32.u16 	%r1448, %rs4577;
	cvt.u32.u16 	%r1449, %rs4576;
	prmt.b32 	%r1450, %r1449, %r1448, 0x3340U;
	prmt.b32 	%r1451, %r1450, %r1447, 0x5410U;
	cvt.u32.u16 	%r1452, %rs4575;
	cvt.u32.u16 	%r1453, %rs4574;
	prmt.b32 	%r1454, %r1453, %r1452, 0x3340U;
	cvt.u32.u16 	%r1455, %rs4573;
	cvt.u32.u16 	%r1456, %rs4572;
	prmt.b32 	%r1457, %r1456, %r1455, 0x3340U;
	prmt.b32 	%r1458, %r1457, %r1454, 0x5410U;
	st.local.v4.b32 	[%rd4+48], {%r1458, %r1451, %r1444, %r1437};
	setp.gt.s32 	%p26, %r82, 1;
	add.s32 	%r82, %r82, -1;
	@%p26 bra 	$L__BB1_26;
	ld.const.u32 	%r84, [r];
$L__BB1_33:
	xor.b16  	%rs3033, %rs4427, %rs4415;
	xor.b16  	%rs3034, %rs4423, %rs4415;
	xor.b16  	%rs3035, %rs4419, %rs3034;
	xor.b16  	%rs3036, %rs4426, %rs4414;
	xor.b16  	%rs3037, %rs4422, %rs4414;
	xor.b16  	%rs3038, %rs4418, %rs3037;
	xor.b16  	%rs3039, %rs4425, %rs4413;
	xor.b16  	%rs3040, %rs4421, %rs4413;
	xor.b16  	%rs3041, %rs4417, %rs3040;
	xor.b16  	%rs3042, %rs4424, %rs4412;
	xor.b16  	%rs3043, %rs4420, %rs4412;
	xor.b16  	%rs3044, %rs4416, %rs3043;
	cvt.u32.u16 	%r1460, %rs3042;
	cvt.u32.u16 	%r1461, %rs3039;
	prmt.b32 	%r1462, %r1461, %r1460, 0x3340U;
	cvt.u32.u16 	%r1463, %rs3036;
	cvt.u32.u16 	%r1464, %rs3033;
	prmt.b32 	%r1465, %r1464, %r1463, 0x3340U;
	prmt.b32 	%r1466, %r1465, %r1462, 0x5410U;
	cvt.u32.u16 	%r1467, %rs3043;
	cvt.u32.u16 	%r1468, %rs3040;
	prmt.b32 	%r1469, %r1468, %r1467, 0x3340U;
	cvt.u32.u16 	%r1470, %rs3037;
	cvt.u32.u16 	%r1471, %rs3034;
	prmt.b32 	%r1472, %r1471, %r1470, 0x3340U;
	prmt.b32 	%r1473, %r1472, %r1469, 0x5410U;
	cvt.u32.u16 	%r1474, %rs3044;
	cvt.u32.u16 	%r1475, %rs3041;
	prmt.b32 	%r1476, %r1475, %r1474, 0x3340U;
	cvt.u32.u16 	%r1477, %rs3038;
	cvt.u32.u16 	%r1478, %rs3035;
	prmt.b32 	%r1479, %r1478, %r1477, 0x3340U;
	prmt.b32 	%r1480, %r1479, %r1476, 0x5410U;
	cvt.u32.u16 	%r1481, %rs4420;
	cvt.u32.u16 	%r1482, %rs4421;
	prmt.b32 	%r1483, %r1482, %r1481, 0x3340U;
	cvt.u32.u16 	%r1484, %rs4422;
	cvt.u32.u16 	%r1485, %rs4423;
	prmt.b32 	%r1486, %r1485, %r1484, 0x3340U;
	prmt.b32 	%r1487, %r1486, %r1483, 0x5410U;
	st.local.v4.b32 	[%rd3], {%r1487, %r1480, %r1473, %r1466};
	ld.const.u8 	%r1488, [P_inv];
	and.b32  	%r1489, %r1488, 252;
	cvt.u64.u32 	%rd497, %r1489;
	add.s64 	%rd498, %rd3, %rd497;
	and.b32  	%r1490, %r1488, 3;
	cvt.u64.u32 	%rd499, %r1490;
	add.s64 	%rd500, %rd498, %rd499;
	ld.local.u8 	%rs769, [%rd500];
	ld.const.u8 	%r1491, [P_inv+1];
	and.b32  	%r1492, %r1491, 252;
	cvt.u64.u32 	%rd501, %r1492;
	add.s64 	%rd502, %rd3, %rd501;
	and.b32  	%r1493, %r1491, 3;
	cvt.u64.u32 	%rd503, %r1493;
	add.s64 	%rd504, %rd502, %rd503;
	ld.local.u8 	%rs770, [%rd504];
	ld.const.u8 	%r1494, [P_inv+2];
	and.b32  	%r1495, %r1494, 252;
	cvt.u64.u32 	%rd505, %r1495;
	add.s64 	%rd506, %rd3, %rd505;
	and.b32  	%r1496, %r1494, 3;
	cvt.u64.u32 	%rd507, %r1496;
	add.s64 	%rd508, %rd506, %rd507;
	ld.local.u8 	%rs771, [%rd508];
	ld.const.u8 	%r1497, [P_inv+3];
	and.b32  	%r1498, %r1497, 252;
	cvt.u64.u32 	%rd509, %r1498;
	add.s64 	%rd510, %rd3, %rd509;
	and.b32  	%r1499, %r1497, 3;
	cvt.u64.u32 	%rd511, %r1499;
	add.s64 	%rd512, %rd510, %rd511;
	ld.local.u8 	%rs772, [%rd512];
	ld.const.u8 	%r1500, [P_inv+4];
	and.b32  	%r1501, %r1500, 252;
	cvt.u64.u32 	%rd513, %r1501;
	add.s64 	%rd514, %rd3, %rd513;
	and.b32  	%r1502, %r1500, 3;
	cvt.u64.u32 	%rd515, %r1502;
	add.s64 	%rd516, %rd514, %rd515;
	ld.local.u8 	%rs773, [%rd516];
	ld.const.u8 	%r1503, [P_inv+5];
	and.b32  	%r1504, %r1503, 252;
	cvt.u64.u32 	%rd517, %r1504;
	add.s64 	%rd518, %rd3, %rd517;
	and.b32  	%r1505, %r1503, 3;
	cvt.u64.u32 	%rd519, %r1505;
	add.s64 	%rd520, %rd518, %rd519;
	ld.local.u8 	%rs774, [%rd520];
	ld.const.u8 	%r1506, [P_inv+6];
	and.b32  	%r1507, %r1506, 252;
	cvt.u64.u32 	%rd521, %r1507;
	add.s64 	%rd522, %rd3, %rd521;
	and.b32  	%r1508, %r1506, 3;
	cvt.u64.u32 	%rd523, %r1508;
	add.s64 	%rd524, %rd522, %rd523;
	ld.local.u8 	%rs775, [%rd524];
	ld.const.u8 	%r1509, [P_inv+7];
	and.b32  	%r1510, %r1509, 252;
	cvt.u64.u32 	%rd525, %r1510;
	add.s64 	%rd526, %rd3, %rd525;
	and.b32  	%r1511, %r1509, 3;
	cvt.u64.u32 	%rd527, %r1511;
	add.s64 	%rd528, %rd526, %rd527;
	ld.local.u8 	%rs776, [%rd528];
	ld.const.u8 	%r1512, [P_inv+8];
	and.b32  	%r1513, %r1512, 252;
	cvt.u64.u32 	%rd529, %r1513;
	add.s64 	%rd530, %rd3, %rd529;
	and.b32  	%r1514, %r1512, 3;
	cvt.u64.u32 	%rd531, %r1514;
	add.s64 	%rd532, %rd530, %rd531;
	ld.local.u8 	%rs777, [%rd532];
	ld.const.u8 	%r1515, [P_inv+9];
	and.b32  	%r1516, %r1515, 252;
	cvt.u64.u32 	%rd533, %r1516;
	add.s64 	%rd534, %rd3, %rd533;
	and.b32  	%r1517, %r1515, 3;
	cvt.u64.u32 	%rd535, %r1517;
	add.s64 	%rd536, %rd534, %rd535;
	ld.local.u8 	%rs778, [%rd536];
	ld.const.u8 	%r1518, [P_inv+10];
	and.b32  	%r1519, %r1518, 252;
	cvt.u64.u32 	%rd537, %r1519;
	add.s64 	%rd538, %rd3, %rd537;
	and.b32  	%r1520, %r1518, 3;
	cvt.u64.u32 	%rd539, %r1520;
	add.s64 	%rd540, %rd538, %rd539;
	ld.local.u8 	%rs779, [%rd540];
	ld.const.u8 	%r1521, [P_inv+11];
	and.b32  	%r1522, %r1521, 252;
	cvt.u64.u32 	%rd541, %r1522;
	add.s64 	%rd542, %rd3, %rd541;
	and.b32  	%r1523, %r1521, 3;
	cvt.u64.u32 	%rd543, %r1523;
	add.s64 	%rd544, %rd542, %rd543;
	ld.local.u8 	%rs780, [%rd544];
	ld.const.u8 	%r1524, [P_inv+12];
	and.b32  	%r1525, %r1524, 252;
	cvt.u64.u32 	%rd545, %r1525;
	add.s64 	%rd546, %rd3, %rd545;
	and.b32  	%r1526, %r1524, 3;
	cvt.u64.u32 	%rd547, %r1526;
	add.s64 	%rd548, %rd546, %rd547;
	ld.local.u8 	%rs781, [%rd548];
	ld.const.u8 	%r1527, [P_inv+13];
	and.b32  	%r1528, %r1527, 252;
	cvt.u64.u32 	%rd549, %r1528;
	add.s64 	%rd550, %rd3, %rd549;
	and.b32  	%r1529, %r1527, 3;
	cvt.u64.u32 	%rd551, %r1529;
	add.s64 	%rd552, %rd550, %rd551;
	ld.local.u8 	%rs782, [%rd552];
	ld.const.u8 	%r1530, [P_inv+14];
	and.b32  	%r1531, %r1530, 252;
	cvt.u64.u32 	%rd553, %r1531;
	add.s64 	%rd554, %rd3, %rd553;
	and.b32  	%r1532, %r1530, 3;
	cvt.u64.u32 	%rd555, %r1532;
	add.s64 	%rd556, %rd554, %rd555;
	ld.local.u8 	%rs783, [%rd556];
	ld.const.u8 	%r1533, [P_inv+15];
	and.b32  	%r1534, %r1533, 252;
	cvt.u64.u32 	%rd557, %r1534;
	add.s64 	%rd558, %rd3, %rd557;
	and.b32  	%r1535, %r1533, 3;
	cvt.u64.u32 	%rd559, %r1535;
	add.s64 	%rd560, %rd558, %rd559;
	ld.local.u8 	%rs784, [%rd560];
	cvt.u32.u16 	%r1536, %rs776;
	cvt.u32.u16 	%r1537, %rs775;
	prmt.b32 	%r1538, %r1537, %r1536, 0x3340U;
	cvt.u32.u16 	%r1539, %rs774;
	cvt.u32.u16 	%r1540, %rs773;
	prmt.b32 	%r1541, %r1540, %r1539, 0x3340U;
	prmt.b32 	%r1542, %r1541, %r1538, 0x5410U;
	cvt.u32.u16 	%r1543, %rs772;
	cvt.u32.u16 	%r1544, %rs771;
	prmt.b32 	%r1545, %r1544, %r1543, 0x3340U;
	cvt.u32.u16 	%r1546, %rs770;
	cvt.u32.u16 	%r1547, %rs769;
	prmt.b32 	%r1548, %r1547, %r1546, 0x3340U;
	prmt.b32 	%r1549, %r1548, %r1545, 0x5410U;
	st.local.v2.b32 	[%rd3], {%r1549, %r1542};
	cvt.u32.u16 	%r1550, %rs780;
	cvt.u32.u16 	%r1551, %rs779;
	prmt.b32 	%r1552, %r1551, %r1550, 0x3340U;
	cvt.u32.u16 	%r1553, %rs778;
	cvt.u32.u16 	%r1554, %rs777;
	prmt.b32 	%r1555, %r1554, %r1553, 0x3340U;
	prmt.b32 	%r1556, %r1555, %r1552, 0x5410U;
	st.local.u32 	[%rd3+8], %r1556;
	st.local.v2.u8 	[%rd3+12], {%rs781, %rs782};
	ld.const.u8 	%rs3045, [TWEAKEY_P_inv];
	cvt.u64.u16 	%rd561, %rs3045;
	and.b64  	%rd562, %rd561, 252;
	add.s64 	%rd563, %rd4, %rd562;
	and.b16  	%rs3046, %rs3045, 3;
	cvt.u64.u16 	%rd564, %rs3046;
	add.s64 	%rd565, %rd563, %rd564;
	ld.local.u8 	%rs785, [%rd565];
	ld.const.u8 	%rs3047, [TWEAKEY_P_inv+1];
	cvt.u64.u16 	%rd566, %rs3047;
	and.b64  	%rd567, %rd566, 252;
	add.s64 	%rd568, %rd4, %rd567;
	and.b16  	%rs3048, %rs3047, 3;
	cvt.u64.u16 	%rd569, %rs3048;
	add.s64 	%rd570, %rd568, %rd569;
	ld.local.u8 	%rs786, [%rd570];
	ld.const.u8 	%rs3049, [TWEAKEY_P_inv+2];
	cvt.u64.u16 	%rd571, %rs3049;
	and.b64  	%rd572, %rd571, 252;
	add.s64 	%rd573, %rd4, %rd572;
	and.b16  	%rs3050, %rs3049, 3;
	cvt.u64.u16 	%rd574, %rs3050;
	add.s64 	%rd575, %rd573, %rd574;
	ld.local.u8 	%rs787, [%rd575];
	ld.const.u8 	%rs3051, [TWEAKEY_P_inv+3];
	cvt.u64.u16 	%rd576, %rs3051;
	and.b64  	%rd577, %rd576, 252;
	add.s64 	%rd578, %rd4, %rd577;
	and.b16  	%rs3052, %rs3051, 3;
	cvt.u64.u16 	%rd579, %rs3052;
	add.s64 	%rd580, %rd578, %rd579;
	ld.local.u8 	%rs788, [%rd580];
	ld.const.u8 	%rs3053, [TWEAKEY_P_inv+4];
	cvt.u64.u16 	%rd581, %rs3053;
	and.b64  	%rd582, %rd581, 252;
	add.s64 	%rd583, %rd4, %rd582;
	and.b16  	%rs3054, %rs3053, 3;
	cvt.u64.u16 	%rd584, %rs3054;
	add.s64 	%rd585, %rd583, %rd584;
	ld.local.u8 	%rs789, [%rd585];
	ld.const.u8 	%rs3055, [TWEAKEY_P_inv+5];
	cvt.u64.u16 	%rd586, %rs3055;
	and.b64  	%rd587, %rd586, 252;
	add.s64 	%rd588, %rd4, %rd587;
	and.b16  	%rs3056, %rs3055, 3;
	cvt.u64.u16 	%rd589, %rs3056;
	add.s64 	%rd590, %rd588, %rd589;
	ld.local.u8 	%rs790, [%rd590];
	ld.const.u8 	%rs3057, [TWEAKEY_P_inv+6];
	cvt.u64.u16 	%rd591, %rs3057;
	and.b64  	%rd592, %rd591, 252;
	add.s64 	%rd593, %rd4, %rd592;
	and.b16  	%rs3058, %rs3057, 3;
	cvt.u64.u16 	%rd594, %rs3058;
	add.s64 	%rd595, %rd593, %rd594;
	ld.local.u8 	%rs791, [%rd595];
	ld.const.u8 	%rs3059, [TWEAKEY_P_inv+7];
	cvt.u64.u16 	%rd596, %rs3059;
	and.b64  	%rd597, %rd596, 252;
	add.s64 	%rd598, %rd4, %rd597;
	and.b16  	%rs3060, %rs3059, 3;
	cvt.u64.u16 	%rd599, %rs3060;
	add.s64 	%rd600, %rd598, %rd599;
	ld.local.u8 	%rs792, [%rd600];
	ld.const.u8 	%rs3061, [TWEAKEY_P_inv+8];
	cvt.u64.u16 	%rd601, %rs3061;
	and.b64  	%rd602, %rd601, 252;
	add.s64 	%rd603, %rd4, %rd602;
	and.b16  	%rs3062, %rs3061, 3;
	cvt.u64.u16 	%rd604, %rs3062;
	add.s64 	%rd605, %rd603, %rd604;
	ld.local.u8 	%rs793, [%rd605];
	ld.const.u8 	%rs3063, [TWEAKEY_P_inv+9];
	cvt.u64.u16 	%rd606, %rs3063;
	and.b64  	%rd607, %rd606, 252;
	add.s64 	%rd608, %rd4, %rd607;
	and.b16  	%rs3064, %rs3063, 3;
	cvt.u64.u16 	%rd609, %rs3064;
	add.s64 	%rd610, %rd608, %rd609;
	ld.local.u8 	%rs794, [%rd610];
	ld.const.u8 	%rs3065, [TWEAKEY_P_inv+10];
	cvt.u64.u16 	%rd611, %rs3065;
	and.b64  	%rd612, %rd611, 252;
	add.s64 	%rd613, %rd4, %rd612;
	and.b16  	%rs3066, %rs3065, 3;
	cvt.u64.u16 	%rd614, %rs3066;
	add.s64 	%rd615, %rd613, %rd614;
	ld.local.u8 	%rs795, [%rd615];
	ld.const.u8 	%rs3067, [TWEAKEY_P_inv+11];
	cvt.u64.u16 	%rd616, %rs3067;
	and.b64  	%rd617, %rd616, 252;
	add.s64 	%rd618, %rd4, %rd617;
	and.b16  	%rs3068, %rs3067, 3;
	cvt.u64.u16 	%rd619, %rs3068;
	add.s64 	%rd620, %rd618, %rd619;
	ld.local.u8 	%rs796, [%rd620];
	ld.const.u8 	%rs3069, [TWEAKEY_P_inv+12];
	cvt.u64.u16 	%rd621, %rs3069;
	and.b64  	%rd622, %rd621, 252;
	add.s64 	%rd623, %rd4, %rd622;
	and.b16  	%rs3070, %rs3069, 3;
	cvt.u64.u16 	%rd624, %rs3070;
	add.s64 	%rd625, %rd623, %rd624;
	ld.local.u8 	%rs797, [%rd625];
	ld.const.u8 	%rs3071, [TWEAKEY_P_inv+13];
	cvt.u64.u16 	%rd626, %rs3071;
	and.b64  	%rd627, %rd626, 252;
	add.s64 	%rd628, %rd4, %rd627;
	and.b16  	%rs3072, %rs3071, 3;
	cvt.u64.u16 	%rd629, %rs3072;
	add.s64 	%rd630, %rd628, %rd629;
	ld.local.u8 	%rs798, [%rd630];
	ld.const.u8 	%rs3073, [TWEAKEY_P_inv+14];
	cvt.u64.u16 	%rd631, %rs3073;
	and.b64  	%rd632, %rd631, 252;
	add.s64 	%rd633, %rd4, %rd632;
	and.b16  	%rs3074, %rs3073, 3;
	cvt.u64.u16 	%rd634, %rs3074;
	add.s64 	%rd635, %rd633, %rd634;
	ld.local.u8 	%rs799, [%rd635];
	ld.const.u8 	%rs3075, [TWEAKEY_P_inv+15];
	cvt.u64.u16 	%rd636, %rs3075;
	and.b64  	%rd637, %rd636, 252;
	add.s64 	%rd638, %rd4, %rd637;
	and.b16  	%rs3076, %rs3075, 3;
	cvt.u64.u16 	%rd639, %rs3076;
	add.s64 	%rd640, %rd638, %rd639;
	ld.local.u8 	%rs800, [%rd640];
	ld.local.u8 	%rs801, [%rd565+16];
	ld.local.u8 	%rs802, [%rd570+16];
	ld.local.u8 	%rs803, [%rd575+16];
	ld.local.u8 	%rs804, [%rd580+16];
	ld.local.u8 	%rs805, [%rd585+16];
	ld.local.u8 	%rs806, [%rd590+16];
	ld.local.u8 	%rs807, [%rd595+16];
	ld.local.u8 	%rs808, [%rd600+16];
	ld.local.u8 	%rs4580, [%rd605+16];
	ld.local.u8 	%rs4581, [%rd610+16];
	ld.local.u8 	%rs4582, [%rd615+16];
	ld.local.u8 	%rs4583, [%rd620+16];
	ld.local.u8 	%rs4584, [%rd625+16];
	ld.local.u8 	%rs4585, [%rd630+16];
	ld.local.u8 	%rs4586, [%rd635+16];
	ld.local.u8 	%rs4587, [%rd640+16];
	ld.local.u8 	%rs817, [%rd565+32];
	ld.local.u8 	%rs818, [%rd570+32];
	ld.local.u8 	%rs819, [%rd575+32];
	ld.local.u8 	%rs820, [%rd580+32];
	ld.local.u8 	%rs821, [%rd585+32];
	ld.local.u8 	%rs822, [%rd590+32];
	ld.local.u8 	%rs823, [%rd595+32];
	ld.local.u8 	%rs824, [%rd600+32];
	ld.local.u8 	%rs4588, [%rd605+32];
	ld.local.u8 	%rs4589, [%rd610+32];
	ld.local.u8 	%rs4590, [%rd615+32];
	ld.local.u8 	%rs4591, [%rd620+32];
	ld.local.u8 	%rs4592, [%rd625+32];
	ld.local.u8 	%rs4593, [%rd630+32];
	ld.local.u8 	%rs4594, [%rd635+32];
	ld.local.u8 	%rs4595, [%rd640+32];
	ld.local.u8 	%rs833, [%rd565+48];
	ld.local.u8 	%rs834, [%rd570+48];
	ld.local.u8 	%rs835, [%rd575+48];
	ld.local.u8 	%rs836, [%rd580+48];
	ld.local.u8 	%rs837, [%rd585+48];
	ld.local.u8 	%rs838, [%rd590+48];
	ld.local.u8 	%rs839, [%rd595+48];
	ld.local.u8 	%rs840, [%rd600+48];
	ld.local.u8 	%rs4596, [%rd605+48];
	ld.local.u8 	%rs4597, [%rd610+48];
	ld.local.u8 	%rs4598, [%rd615+48];
	ld.local.u8 	%rs4599, [%rd620+48];
	ld.local.u8 	%rs4600, [%rd625+48];
	ld.local.u8 	%rs4601, [%rd630+48];
	ld.local.u8 	%rs4602, [%rd635+48];
	ld.local.u8 	%rs4603, [%rd640+48];
	mov.b32 	%r85, 0;
$L__BB1_34:
	setp.eq.s32 	%p27, %r85, 1;
	@%p27 bra 	$L__BB1_77;
	setp.eq.s32 	%p28, %r85, 2;
	@%p28 bra 	$L__BB1_80;
	setp.eq.s32 	%p29, %r85, 3;
	@%p29 bra 	$L__BB1_37;
	bra.uni 	$L__BB1_78;
$L__BB1_37:
	ld.const.u32 	%r1557, [version];
	setp.eq.s32 	%p30, %r1557, 2;
	@%p30 bra 	$L__BB1_81;
	setp.ne.s32 	%p31, %r1557, 1;
	@%p31 bra 	$L__BB1_78;
	shr.u16 	%rs3077, %rs4596, 1;
	and.b16  	%rs3078, %rs3077, 7;
	shr.u16 	%rs3079, %rs4596, 3;
	and.b16  	%rs3080, %rs3079, 1;
	xor.b16  	%rs3081, %rs3078, %rs3080;
	shr.u16 	%rs3082, %rs4596, 2;
	xor.b16  	%rs3083, %rs3082, %rs4596;
	shl.b16 	%rs3084, %rs3083, 3;
	xor.b16  	%rs3085, %rs3084, %rs4596;
	and.b16  	%rs3086, %rs3085, 8;
	or.b16  	%rs4596, %rs3081, %rs3086;
	shr.u16 	%rs3087, %rs4597, 1;
	and.b16  	%rs3088, %rs3087, 7;
	shr.u16 	%rs3089, %rs4597, 3;
	and.b16  	%rs3090, %rs3089, 1;
	xor.b16  	%rs3091, %rs3088, %rs3090;
	shr.u16 	%rs3092, %rs4597, 2;
	xor.b16  	%rs3093, %rs3092, %rs4597;
	shl.b16 	%rs3094, %rs3093, 3;
	xor.b16  	%rs3095, %rs3094, %rs4597;
	and.b16  	%rs3096, %rs3095, 8;
	or.b16  	%rs4597, %rs3091, %rs3096;
	shr.u16 	%rs3097, %rs4598, 1;
	and.b16  	%rs3098, %rs3097, 7;
	shr.u16 	%rs3099, %rs4598, 3;
	and.b16  	%rs3100, %rs3099, 1;
	xor.b16  	%rs3101, %rs3098, %rs3100;
	shr.u16 	%rs3102, %rs4598, 2;
	xor.b16  	%rs3103, %rs3102, %rs4598;
	shl.b16 	%rs3104, %rs3103, 3;
	xor.b16  	%rs3105, %rs3104, %rs4598;
	and.b16  	%rs3106, %rs3105, 8;
	or.b16  	%rs4598, %rs3101, %rs3106;
	shr.u16 	%rs3107, %rs4599, 1;
	and.b16  	%rs3108, %rs3107, 7;
	shr.u16 	%rs3109, %rs4599, 3;
	and.b16  	%rs3110, %rs3109, 1;
	xor.b16  	%rs3111, %rs3108, %rs3110;
	shr.u16 	%rs3112, %rs4599, 2;
	xor.b16  	%rs3113, %rs3112, %rs4599;
	shl.b16 	%rs3114, %rs3113, 3;
	xor.b16  	%rs3115, %rs3114, %rs4599;
	and.b16  	%rs3116, %rs3115, 8;
	or.b16  	%rs4599, %rs3111, %rs3116;
	shr.u16 	%rs3117, %rs4600, 1;
	and.b16  	%rs3118, %rs3117, 7;
	shr.u16 	%rs3119, %rs4600, 3;
	and.b16  	%rs3120, %rs3119, 1;
	xor.b16  	%rs3121, %rs3118, %rs3120;
	shr.u16 	%rs3122, %rs4600, 2;
	xor.b16  	%rs3123, %rs3122, %rs4600;
	shl.b16 	%rs3124, %rs3123, 3;
	xor.b16  	%rs3125, %rs3124, %rs4600;
	and.b16  	%rs3126, %rs3125, 8;
	or.b16  	%rs4600, %rs3121, %rs3126;
	shr.u16 	%rs3127, %rs4601, 1;
	and.b16  	%rs3128, %rs3127, 7;
	shr.u16 	%rs3129, %rs4601, 3;
	and.b16  	%rs3130, %rs3129, 1;
	xor.b16  	%rs3131, %rs3128, %rs3130;
	shr.u16 	%rs3132, %rs4601, 2;
	xor.b16  	%rs3133, %rs3132, %rs4601;
	shl.b16 	%rs3134, %rs3133, 3;
	xor.b16  	%rs3135, %rs3134, %rs4601;
	and.b16  	%rs3136, %rs3135, 8;
	or.b16  	%rs4601, %rs3131, %rs3136;
	shr.u16 	%rs3137, %rs4602, 1;
	and.b16  	%rs3138, %rs3137, 7;
	shr.u16 	%rs3139, %rs4602, 3;
	and.b16  	%rs3140, %rs3139, 1;
	xor.b16  	%rs3141, %rs3138, %rs3140;
	shr.u16 	%rs3142, %rs4602, 2;
	xor.b16  	%rs3143, %rs3142, %rs4602;
	shl.b16 	%rs3144, %rs3143, 3;
	xor.b16  	%rs3145, %rs3144, %rs4602;
	and.b16  	%rs3146, %rs3145, 8;
	or.b16  	%rs4602, %rs3141, %rs3146;
	shr.u16 	%rs3147, %rs4603, 1;
	and.b16  	%rs3148, %rs3147, 7;
	shr.u16 	%rs3149, %rs4603, 3;
	and.b16  	%rs3150, %rs3149, 1;
	xor.b16  	%rs3151, %rs3148, %rs3150;
	shr.u16 	%rs3152, %rs4603, 2;
	xor.b16  	%rs3153, %rs3152, %rs4603;
	shl.b16 	%rs3154, %rs3153, 3;
	xor.b16  	%rs3155, %rs3154, %rs4603;
	and.b16  	%rs3156, %rs3155, 8;
	or.b16  	%rs4603, %rs3151, %rs3156;
	bra.uni 	$L__BB1_78;
$L__BB1_40:
	and.b16  	%rs4426, %rs4426, 15;
	and.b16  	%rs4424, %rs4424, 15;
	and.b16  	%rs4422, %rs4422, 15;
	and.b16  	%rs4420, %rs4420, 15;
	and.b16  	%rs4418, %rs4418, 15;
	and.b16  	%rs4416, %rs4416, 15;
	and.b16  	%rs4414, %rs4414, 15;
	and.b16  	%rs4412, %rs4412, 15;
$L__BB1_41:
	xor.b16  	%rs3397, %rs2689, %rs641;
	and.b16  	%rs3398, %rs3397, 240;
	xor.b16  	%rs3400, %rs2692, %rs642;
	and.b16  	%rs3401, %rs3400, 240;
	xor.b16  	%rs3403, %rs2695, %rs643;
	and.b16  	%rs3404, %rs3403, 240;
	xor.b16  	%rs3406, %rs2698, %rs644;
	and.b16  	%rs3407, %rs3406, 240;
	xor.b16  	%rs3409, %rs2701, %rs645;
	and.b16  	%rs3410, %rs3409, 240;
	xor.b16  	%rs3412, %rs2704, %rs646;
	and.b16  	%rs3413, %rs3412, 240;
	xor.b16  	%rs3415, %rs2707, %rs647;
	and.b16  	%rs3416, %rs3415, 240;
	xor.b16  	%rs3418, %rs2710, %rs648;
	and.b16  	%rs3419, %rs3418, 240;
	shl.b16 	%rs3420, %rs4427, 4;
	or.b16  	%rs897, %rs4426, %rs3420;
	shl.b16 	%rs3421, %rs4425, 4;
	or.b16  	%rs898, %rs4424, %rs3421;
	shl.b16 	%rs3422, %rs4423, 4;
	or.b16  	%rs899, %rs4422, %rs3422;
	shl.b16 	%rs3423, %rs4421, 4;
	or.b16  	%rs900, %rs4420, %rs3423;
	shl.b16 	%rs3424, %rs4419, 4;
	or.b16  	%rs901, %rs4418, %rs3424;
	shl.b16 	%rs3425, %rs4417, 4;
	or.b16  	%rs902, %rs4416, %rs3425;
	shl.b16 	%rs3426, %rs4415, 4;
	or.b16  	%rs903, %rs4414, %rs3426;
	shl.b16 	%rs3427, %rs4413, 4;
	or.b16  	%rs904, %rs4412, %rs3427;
	shr.u16 	%rs4507, %rs3398, 4;
	and.b16  	%rs4506, %rs3397, 15;
	shr.u16 	%rs4505, %rs3401, 4;
	and.b16  	%rs4504, %rs3400, 15;
	shr.u16 	%rs4503, %rs3404, 4;
	and.b16  	%rs4502, %rs3403, 15;
	shr.u16 	%rs4501, %rs3407, 4;
	and.b16  	%rs4500, %rs3406, 15;
	cvt.u32.u16 	%r1699, %rs4500;
	cvt.u32.u16 	%r1700, %rs4501;
	prmt.b32 	%r1701, %r1700, %r1699, 0x3340U;
	cvt.u32.u16 	%r1702, %rs4502;
	cvt.u32.u16 	%r1703, %rs4503;
	prmt.b32 	%r1704, %r1703, %r1702, 0x3340U;
	prmt.b32 	%r1705, %r1704, %r1701, 0x5410U;
	cvt.u32.u16 	%r1706, %rs4504;
	cvt.u32.u16 	%r1707, %rs4505;
	prmt.b32 	%r1708, %r1707, %r1706, 0x3340U;
	cvt.u32.u16 	%r1709, %rs4506;
	cvt.u32.u16 	%r1710, %rs4507;
	prmt.b32 	%r1711, %r1710, %r1709, 0x3340U;
	prmt.b32 	%r1712, %r1711, %r1708, 0x5410U;
	st.local.v2.b32 	[%rd1], {%r1712, %r1705};
	shr.u16 	%rs4499, %rs3410, 4;
	and.b16  	%rs4498, %rs3409, 15;
	shr.u16 	%rs4497, %rs3413, 4;
	and.b16  	%rs4496, %rs3412, 15;
	cvt.u32.u16 	%r1713, %rs4496;
	cvt.u32.u16 	%r1714, %rs4497;
	prmt.b32 	%r1715, %r1714, %r1713, 0x3340U;
	cvt.u32.u16 	%r1716, %rs4498;
	cvt.u32.u16 	%r1717, %rs4499;
	prmt.b32 	%r1718, %r1717, %r1716, 0x3340U;
	prmt.b32 	%r1719, %r1718, %r1715, 0x5410U;
	st.local.u32 	[%rd1+8], %r1719;
	shr.u16 	%rs4495, %rs3416, 4;
	and.b16  	%rs4494, %rs3415, 15;
	st.local.v2.u8 	[%rd1+12], {%rs4495, %rs4494};
	shr.u16 	%rs4493, %rs3419, 4;
	st.local.u8 	[%rd1+14], %rs4493;
	and.b16  	%rs4492, %rs3418, 15;
	cvt.u32.u16 	%r1720, %rs253;
	cvt.u32.u16 	%r1721, %rs249;
	prmt.b32 	%r1722, %r1721, %r1720, 0x3340U;
	cvt.u32.u16 	%r1723, %rs245;
	cvt.u32.u16 	%r1724, %rs241;
	prmt.b32 	%r1725, %r1724, %r1723, 0x3340U;
	prmt.b32 	%r1726, %r1725, %r1722, 0x5410U;
	cvt.u32.u16 	%r1727, %rs237;
	cvt.u32.u16 	%r1728, %rs233;
	prmt.b32 	%r1729, %r1728, %r1727, 0x3340U;
	cvt.u32.u16 	%r1730, %rs229;
	cvt.u32.u16 	%r1731, %rs225;
	prmt.b32 	%r1732, %r1731, %r1730, 0x3340U;
	prmt.b32 	%r1733, %r1732, %r1729, 0x5410U;
	cvt.u32.u16 	%r1734, %rs221;
	cvt.u32.u16 	%r1735, %rs217;
	prmt.b32 	%r1736, %r1735, %r1734, 0x3340U;
	cvt.u32.u16 	%r1737, %rs213;
	cvt.u32.u16 	%r1738, %rs209;
	prmt.b32 	%r1739, %r1738, %r1737, 0x3340U;
	prmt.b32 	%r1740, %r1739, %r1736, 0x5410U;
	cvt.u32.u16 	%r1741, %rs205;
	cvt.u32.u16 	%r1742, %rs201;
	prmt.b32 	%r1743, %r1742, %r1741, 0x3340U;
	cvt.u32.u16 	%r1744, %rs197;
	cvt.u32.u16 	%r1745, %rs193;
	prmt.b32 	%r1746, %r1745, %r1744, 0x3340U;
	prmt.b32 	%r1747, %r1746, %r1743, 0x5410U;
	st.local.v4.b32 	[%rd2], {%r1747, %r1740, %r1733, %r1726};
	cvt.u32.u16 	%r1748, %rs254;
	cvt.u32.u16 	%r1749, %rs250;
	prmt.b32 	%r1750, %r1749, %r1748, 0x3340U;
	cvt.u32.u16 	%r1751, %rs246;
	cvt.u32.u16 	%r1752, %rs242;
	prmt.b32 	%r1753, %r1752, %r1751, 0x3340U;
	prmt.b32 	%r1754, %r1753, %r1750, 0x5410U;
	cvt.u32.u16 	%r1755, %rs238;
	cvt.u32.u16 	%r1756, %rs234;
	prmt.b32 	%r1757, %r1756, %r1755, 0x3340U;
	cvt.u32.u16 	%r1758, %rs230;
	cvt.u32.u16 	%r1759, %rs226;
	prmt.b32 	%r1760, %r1759, %r1758, 0x3340U;
	prmt.b32 	%r1761, %r1760, %r1757, 0x5410U;
	cvt.u32.u16 	%r1762, %rs222;
	cvt.u32.u16 	%r1763, %rs218;
	prmt.b32 	%r1764, %r1763, %r1762, 0x3340U;
	cvt.u32.u16 	%r1765, %rs214;
	cvt.u32.u16 	%r1766, %rs210;
	prmt.b32 	%r1767, %r1766, %r1765, 0x3340U;
	prmt.b32 	%r1768, %r1767, %r1764, 0x5410U;
	cvt.u32.u16 	%r1769, %rs206;
	cvt.u32.u16 	%r1770, %rs202;
	prmt.b32 	%r1771, %r1770, %r1769, 0x3340U;
	cvt.u32.u16 	%r1772, %rs198;
	cvt.u32.u16 	%r1773, %rs194;
	prmt.b32 	%r1774, %r1773, %r1772, 0x3340U;
	prmt.b32 	%r1775, %r1774, %r1771, 0x5410U;
	st.local.v4.b32 	[%rd2+16], {%r1775, %r1768, %r1761, %r1754};
	cvt.u32.u16 	%r1776, %rs255;
	cvt.u32.u16 	%r1777, %rs251;
	prmt.b32 	%r1778, %r1777, %r1776, 0x3340U;
	cvt.u32.u16 	%r1779, %rs247;
	cvt.u32.u16 	%r1780, %rs243;
	prmt.b32 	%r1781, %r1780, %r1779, 0x3340U;
	prmt.b32 	%r1782, %r1781, %r1778, 0x5410U;
	cvt.u32.u16 	%r1783, %rs239;
	cvt.u32.u16 	%r1784, %rs235;
	prmt.b32 	%r1785, %r1784, %r1783, 0x3340U;
	cvt.u32.u16 	%r1786, %rs231;
	cvt.u32.u16 	%r1787, %rs227;
	prmt.b32 	%r1788, %r1787, %r1786, 0x3340U;
	prmt.b32 	%r1789, %r1788, %r1785, 0x5410U;
	cvt.u32.u16 	%r1790, %rs223;
	cvt.u32.u16 	%r1791, %rs219;
	prmt.b32 	%r1792, %r1791, %r1790, 0x3340U;
	cvt.u32.u16 	%r1793, %rs215;
	cvt.u32.u16 	%r1794, %rs211;
	prmt.b32 	%r1795, %r1794, %r1793, 0x3340U;
	prmt.b32 	%r1796, %r1795, %r1792, 0x5410U;
	cvt.u32.u16 	%r1797, %rs207;
	cvt.u32.u16 	%r1798, %rs203;
	prmt.b32 	%r1799, %r1798, %r1797, 0x3340U;
	cvt.u32.u16 	%r1800, %rs199;
	cvt.u32.u16 	%r1801, %rs195;
	prmt.b32 	%r1802, %r1801, %r1800, 0x3340U;
	prmt.b32 	%r1803, %r1802, %r1799, 0x5410U;
	st.local.v4.b32 	[%rd2+32], {%r1803, %r1796, %r1789, %r1782};
	cvt.u32.u16 	%r1804, %rs256;
	cvt.u32.u16 	%r1805, %rs252;
	prmt.b32 	%r1806, %r1805, %r1804, 0x3340U;
	cvt.u32.u16 	%r1807, %rs248;
	cvt.u32.u16 	%r1808, %rs244;
	prmt.b32 	%r1809, %r1808, %r1807, 0x3340U;
	prmt.b32 	%r1810, %r1809, %r1806, 0x5410U;
	cvt.u32.u16 	%r1811, %rs240;
	cvt.u32.u16 	%r1812, %rs236;
	prmt.b32 	%r1813, %r1812, %r1811, 0x3340U;
	cvt.u32.u16 	%r1814, %rs232;
	cvt.u32.u16 	%r1815, %rs228;
	prmt.b32 	%r1816, %r1815, %r1814, 0x3340U;
	prmt.b32 	%r1817, %r1816, %r1813, 0x5410U;
	cvt.u32.u16 	%r1818, %rs224;
	cvt.u32.u16 	%r1819, %rs220;
	prmt.b32 	%r1820, %r1819, %r1818, 0x3340U;
	cvt.u32.u16 	%r1821, %rs216;
	cvt.u32.u16 	%r1822, %rs212;
	prmt.b32 	%r1823, %r1822, %r1821, 0x3340U;
	prmt.b32 	%r1824, %r1823, %r1820, 0x5410U;
	cvt.u32.u16 	%r1825, %rs208;
	cvt.u32.u16 	%r1826, %rs204;
	prmt.b32 	%r1827, %r1826, %r1825, 0x3340U;
	cvt.u32.u16 	%r1828, %rs200;
	cvt.u32.u16 	%r1829, %rs196;
	prmt.b32 	%r1830, %r1829, %r1828, 0x3340U;
	prmt.b32 	%r1831, %r1830, %r1827, 0x5410U;
	st.local.v4.b32 	[%rd2+48], {%r1831, %r1824, %r1817, %r1810};
	@%p3 bra 	$L__BB1_58;
	ld.const.u32 	%r87, [r];
$L__BB1_43:
	ld.const.u8 	%rs3428, [TWEAKEY_P];
	cvt.u64.u16 	%rd693, %rs3428;
	and.b64  	%rd694, %rd693, 252;
	add.s64 	%rd695, %rd2, %rd694;
	and.b16  	%rs3429, %rs3428, 3;
	cvt.u64.u16 	%rd696, %rs3429;
	add.s64 	%rd697, %rd695, %rd696;
	ld.local.u8 	%rs921, [%rd697];
	ld.const.u8 	%rs3430, [TWEAKEY_P+1];
	cvt.u64.u16 	%rd698, %rs3430;
	and.b64  	%rd699, %rd698, 252;
	add.s64 	%rd700, %rd2, %rd699;
	and.b16  	%rs3431, %rs3430, 3;
	cvt.u64.u16 	%rd701, %rs3431;
	add.s64 	%rd702, %rd700, %rd701;
	ld.local.u8 	%rs922, [%rd702];
	ld.const.u8 	%rs3432, [TWEAKEY_P+2];
	cvt.u64.u16 	%rd703, %rs3432;
	and.b64  	%rd704, %rd703, 252;
	add.s64 	%rd705, %rd2, %rd704;
	and.b16  	%rs3433, %rs3432, 3;
	cvt.u64.u16 	%rd706, %rs3433;
	add.s64 	%rd707, %rd705, %rd706;
	ld.local.u8 	%rs923, [%rd707];
	ld.const.u8 	%rs3434, [TWEAKEY_P+3];
	cvt.u64.u16 	%rd708, %rs3434;
	and.b64  	%rd709, %rd708, 252;
	add.s64 	%rd710, %rd2, %rd709;
	and.b16  	%rs3435, %rs3434, 3;
	cvt.u64.u16 	%rd711, %rs3435;
	add.s64 	%rd712, %rd710, %rd711;
	ld.local.u8 	%rs924, [%rd712];
	ld.const.u8 	%rs3436, [TWEAKEY_P+4];
	cvt.u64.u16 	%rd713, %rs3436;
	and.b64  	%rd714, %rd713, 252;
	add.s64 	%rd715, %rd2, %rd714;
	and.b16  	%rs3437, %rs3436, 3;
	cvt.u64.u16 	%rd716, %rs3437;
	add.s64 	%rd717, %rd715, %rd716;
	ld.local.u8 	%rs925, [%rd717];
	ld.const.u8 	%rs3438, [TWEAKEY_P+5];
	cvt.u64.u16 	%rd718, %rs3438;
	and.b64  	%rd719, %rd718, 252;
	add.s64 	%rd720, %rd2, %rd719;
	and.b16  	%rs3439, %rs3438, 3;
	cvt.u64.u16 	%rd721, %rs3439;
	add.s64 	%rd722, %rd720, %rd721;
	ld.local.u8 	%rs926, [%rd722];
	ld.const.u8 	%rs3440, [TWEAKEY_P+6];
	cvt.u64.u16 	%rd723, %rs3440;
	and.b64  	%rd724, %rd723, 252;
	add.s64 	%rd725, %rd2, %rd724;
	and.b16  	%rs3441, %rs3440, 3;
	cvt.u64.u16 	%rd726, %rs3441;
	add.s64 	%rd727, %rd725, %rd726;
	ld.local.u8 	%rs927, [%rd727];
	ld.const.u8 	%rs3442, [TWEAKEY_P+7];
	cvt.u64.u16 	%rd728, %rs3442;
	and.b64  	%rd729, %rd728, 252;
	add.s64 	%rd730, %rd2, %rd729;
	and.b16  	%rs3443, %rs3442, 3;
	cvt.u64.u16 	%rd731, %rs3443;
	add.s64 	%rd732, %rd730, %rd731;
	ld.local.u8 	%rs928, [%rd732];
	ld.const.u8 	%rs3444, [TWEAKEY_P+8];
	cvt.u64.u16 	%rd733, %rs3444;
	and.b64  	%rd734, %rd733, 252;
	add.s64 	%rd735, %rd2, %rd734;
	and.b16  	%rs3445, %rs3444, 3;
	cvt.u64.u16 	%rd736, %rs3445;
	add.s64 	%rd737, %rd735, %rd736;
	ld.local.u8 	%rs929, [%rd737];
	ld.const.u8 	%rs3446, [TWEAKEY_P+9];
	cvt.u64.u16 	%rd738, %rs3446;
	and.b64  	%rd739, %rd738, 252;
	add.s64 	%rd740, %rd2, %rd739;
	and.b16  	%rs3447, %rs3446, 3;
	cvt.u64.u16 	%rd741, %rs3447;
	add.s64 	%rd742, %rd740, %rd741;
	ld.local.u8 	%rs930, [%rd742];
	ld.const.u8 	%rs3448, [TWEAKEY_P+10];
	cvt.u64.u16 	%rd743, %rs3448;
	and.b64  	%rd744, %rd743, 252;
	add.s64 	%rd745, %rd2, %rd744;
	and.b16  	%rs3449, %rs3448, 3;
	cvt.u64.u16 	%rd746, %rs3449;
	add.s64 	%rd747, %rd745, %rd746;
	ld.local.u8 	%rs931, [%rd747];
	ld.const.u8 	%rs3450, [TWEAKEY_P+11];
	cvt.u64.u16 	%rd748, %rs3450;
	and.b64  	%rd749, %rd748, 252;
	add.s64 	%rd750, %rd2, %rd749;
	and.b16  	%rs3451, %rs3450, 3;
	cvt.u64.u16 	%rd751, %rs3451;
	add.s64 	%rd752, %rd750, %rd751;
	ld.local.u8 	%rs932, [%rd752];
	ld.const.u8 	%rs3452, [TWEAKEY_P+12];
	cvt.u64.u16 	%rd753, %rs3452;
	and.b64  	%rd754, %rd753, 252;
	add.s64 	%rd755, %rd2, %rd754;
	and.b16  	%rs3453, %rs3452, 3;
	cvt.u64.u16 	%rd756, %rs3453;
	add.s64 	%rd757, %rd755, %rd756;
	ld.local.u8 	%rs933, [%rd757];
	ld.const.u8 	%rs3454, [TWEAKEY_P+13];
	cvt.u64.u16 	%rd758, %rs3454;
	and.b64  	%rd759, %rd758, 252;
	add.s64 	%rd760, %rd2, %rd759;
	and.b16  	%rs3455, %rs3454, 3;
	cvt.u64.u16 	%rd761, %rs3455;
	add.s64 	%rd762, %rd760, %rd761;
	ld.local.u8 	%rs934, [%rd762];
	ld.const.u8 	%rs3456, [TWEAKEY_P+14];
	cvt.u64.u16 	%rd763, %rs3456;
	and.b64  	%rd764, %rd763, 252;
	add.s64 	%rd765, %rd2, %rd764;
	and.b16  	%rs3457, %rs3456, 3;
	cvt.u64.u16 	%rd766, %rs3457;
	add.s64 	%rd767, %rd765, %rd766;
	ld.local.u8 	%rs935, [%rd767];
	ld.const.u8 	%rs3458, [TWEAKEY_P+15];
	cvt.u64.u16 	%rd768, %rs3458;
	and.b64  	%rd769, %rd768, 252;
	add.s64 	%rd770, %rd2, %rd769;
	and.b16  	%rs3459, %rs3458, 3;
	cvt.u64.u16 	%rd771, %rs3459;
	add.s64 	%rd772, %rd770, %rd771;
	ld.local.u8 	%rs936, [%rd772];
	ld.local.u8 	%rs4604, [%rd697+16];
	ld.local.u8 	%rs4605, [%rd702+16];
	ld.local.u8 	%rs4606, [%rd707+16];
	ld.local.u8 	%rs4607, [%rd712+16];
	ld.local.u8 	%rs4608, [%rd717+16];
	ld.local.u8 	%rs4609, [%rd722+16];
	ld.local.u8 	%rs4610, [%rd727+16];
	ld.local.u8 	%rs4611, [%rd732+16];
	ld.local.u8 	%rs945, [%rd737+16];
	ld.local.u8 	%rs946, [%rd742+16];
	ld.local.u8 	%rs947, [%rd747+16];
	ld.local.u8 	%rs948, [%rd752+16];
	ld.local.u8 	%rs949, [%rd757+16];
	ld.local.u8 	%rs950, [%rd762+16];
	ld.local.u8 	%rs951, [%rd767+16];
	ld.local.u8 	%rs952, [%rd772+16];
	ld.local.u8 	%rs4612, [%rd697+32];
	ld.local.u8 	%rs4613, [%rd702+32];
	ld.local.u8 	%rs4614, [%rd707+32];
	ld.local.u8 	%rs4615, [%rd712+32];
	ld.local.u8 	%rs4616, [%rd717+32];
	ld.local.u8 	%rs4617, [%rd722+32];
	ld.local.u8 	%rs4618, [%rd727+32];
	ld.local.u8 	%rs4619, [%rd732+32];
	ld.local.u8 	%rs961, [%rd737+32];
	ld.local.u8 	%rs962, [%rd742+32];
	ld.local.u8 	%rs963, [%rd747+32];
	ld.local.u8 	%rs964, [%rd752+32];
	ld.local.u8 	%rs965, [%rd757+32];
	ld.local.u8 	%rs966, [%rd762+32];
	ld.local.u8 	%rs967, [%rd767+32];
	ld.local.u8 	%rs968, [%rd772+32];
	ld.local.u8 	%rs4620, [%rd697+48];
	ld.local.u8 	%rs4621, [%rd702+48];
	ld.local.u8 	%rs4622, [%rd707+48];
	ld.local.u8 	%rs4623, [%rd712+48];
	ld.local.u8 	%rs4624, [%rd717+48];
	ld.local.u8 	%rs4625, [%rd722+48];
	ld.local.u8 	%rs4626, [%rd727+48];
	ld.local.u8 	%rs4627, [%rd732+48];
	ld.local.u8 	%rs977, [%rd737+48];
	ld.local.u8 	%rs978, [%rd742+48];
	ld.local.u8 	%rs979, [%rd747+48];
	ld.local.u8 	%rs980, [%rd752+48];
	ld.local.u8 	%rs981, [%rd757+48];
	ld.local.u8 	%rs982, [%rd762+48];
	ld.local.u8 	%rs983, [%rd767+48];
	ld.local.u8 	%rs984, [%rd772+48];
	mov.b32 	%r88, 0;
$L__BB1_44:
	setp.eq.s32 	%p35, %r88, 1;
	@%p35 bra 	$L__BB1_82;
	setp.eq.s32 	%p36, %r88, 2;
	@%p36 bra 	$L__BB1_83;
	setp.eq.s32 	%p37, %r88, 3;
	@%p37 bra 	$L__BB1_84;
$L__BB1_47:
	add.s32 	%r88, %r88, 1;
	setp.eq.s32 	%p40, %r88, 4;
	@%p40 bra 	$L__BB1_48;
	bra.uni 	$L__BB1_44;
$L__BB1_48:
	cvt.u32.u16 	%r1834, %rs936;
	cvt.u32.u16 	%r1835, %rs935;
	prmt.b32 	%r1836, %r1835, %r1834, 0x3340U;
	cvt.u32.u16 	%r1837, %rs934;
	cvt.u32.u16 	%r1838, %rs933;
	prmt.b32 	%r1839, %r1838, %r1837, 0x3340U;
	prmt.b32 	%r1840, %r1839, %r1836, 0x5410U;
	cvt.u32.u16 	%r1841, %rs932;
	cvt.u32.u16 	%r1842, %rs931;
	prmt.b32 	%r1843, %r1842, %r1841, 0x3340U;
	cvt.u32.u16 	%r1844, %rs930;
	cvt.u32.u16 	%r1845, %rs929;
	prmt.b32 	%r1846, %r1845, %r1844, 0x3340U;
	prmt.b32 	%r1847, %r1846, %r1843, 0x5410U;
	cvt.u32.u16 	%r1848, %rs928;
	cvt.u32.u16 	%r1849, %rs927;
	prmt.b32 	%r1850, %r1849, %r1848, 0x3340U;
	cvt.u32.u16 	%r1851, %rs926;
	cvt.u32.u16 	%r1852, %rs925;
	prmt.b32 	%r1853, %r1852, %r1851, 0x3340U;
	prmt.b32 	%r1854, %r1853, %r1850, 0x5410U;
	cvt.u32.u16 	%r1855, %rs924;
	cvt.u32.u16 	%r1856, %rs923;
	prmt.b32 	%r1857, %r1856, %r1855, 0x3340U;
	cvt.u32.u16 	%r1858, %rs922;
	cvt.u32.u16 	%r1859, %rs921;
	prmt.b32 	%r1860, %r1859, %r1858, 0x3340U;
	prmt.b32 	%r1861, %r1860, %r1857, 0x5410U;
	st.local.v4.b32 	[%rd2], {%r1861, %r1854, %r1847, %r1840};
	cvt.u32.u16 	%r1862, %rs952;
	cvt.u32.u16 	%r1863, %rs951;
	prmt.b32 	%r1864, %r1863, %r1862, 0x3340U;
	cvt.u32.u16 	%r1865, %rs950;
	cvt.u32.u16 	%r1866, %rs949;
	prmt.b32 	%r1867, %r1866, %r1865, 0x3340U;
	prmt.b32 	%r1868, %r1867, %r1864, 0x5410U;
	cvt.u32.u16 	%r1869, %rs948;
	cvt.u32.u16 	%r1870, %rs947;
	prmt.b32 	%r1871, %r1870, %r1869, 0x3340U;
	cvt.u32.u16 	%r1872, %rs946;
	cvt.u32.u16 	%r1873, %rs945;
	prmt.b32 	%r1874, %r1873, %r1872, 0x3340U;
	prmt.b32 	%r1875, %r1874, %r1871, 0x5410U;
	cvt.u32.u16 	%r1876, %rs4611;
	cvt.u32.u16 	%r1877, %rs4610;
	prmt.b32 	%r1878, %r1877, %r1876, 0x3340U;
	cvt.u32.u16 	%r1879, %rs4609;
	cvt.u32.u16 	%r1880, %rs4608;
	prmt.b32 	%r1881, %r1880, %r1879, 0x3340U;
	prmt.b32 	%r1882, %r1881, %r1878, 0x5410U;
	cvt.u32.u16 	%r1883, %rs4607;
	cvt.u32.u16 	%r1884, %rs4606;
	prmt.b32 	%r1885, %r1884, %r1883, 0x3340U;
	cvt.u32.u16 	%r1886, %rs4605;
	cvt.u32.u16 	%r1887, %rs4604;
	prmt.b32 	%r1888, %r1887, %r1886, 0x3340U;
	prmt.b32 	%r1889, %r1888, %r1885, 0x5410U;
	st.local.v4.b32 	[%rd2+16], {%r1889, %r1882, %r1875, %r1868};
	cvt.u32.u16 	%r1890, %rs968;
	cvt.u32.u16 	%r1891, %rs967;
	prmt.b32 	%r1892, %r1891, %r1890, 0x3340U;
	cvt.u32.u16 	%r1893, %rs966;
	cvt.u32.u16 	%r1894, %rs965;
	prmt.b32 	%r1895, %r1894, %r1893, 0x3340U;
	prmt.b32 	%r1896, %r1895, %r1892, 0x5410U;
	cvt.u32.u16 	%r1897, %rs964;
	cvt.u32.u16 	%r1898, %rs963;
	prmt.b32 	%r1899, %r1898, %r1897, 0x3340U;
	cvt.u32.u16 	%r1900, %rs962;
	cvt.u32.u16 	%r1901, %rs961;
	prmt.b32 	%r1902, %r1901, %r1900, 0x3340U;
	prmt.b32 	%r1903, %r1902, %r1899, 0x5410U;
	cvt.u32.u16 	%r1904, %rs4619;
	cvt.u32.u16 	%r1905, %rs4618;
	prmt.b32 	%r1906, %r1905, %r1904, 0x3340U;
	cvt.u32.u16 	%r1907, %rs4617;
	cvt.u32.u16 	%r1908, %rs4616;
	prmt.b32 	%r1909, %r1908, %r1907, 0x3340U;
	prmt.b32 	%r1910, %r1909, %r1906, 0x5410U;
	cvt.u32.u16 	%r1911, %rs4615;
	cvt.u32.u16 	%r1912, %rs4614;
	prmt.b32 	%r1913, %r1912, %r1911, 0x3340U;
	cvt.u32.u16 	%r1914, %rs4613;
	cvt.u32.u16 	%r1915, %rs4612;
	prmt.b32 	%r1916, %r1915, %r1914, 0x3340U;
	prmt.b32 	%r1917, %r1916, %r1913, 0x5410U;
	st.local.v4.b32 	[%rd2+32], {%r1917, %r1910, %r1903, %r1896};
	cvt.u32.u16 	%r1918, %rs984;
	cvt.u32.u16 	%r1919, %rs983;
	prmt.b32 	%r1920, %r1919, %r1918, 0x3340U;
	cvt.u32.u16 	%r1921, %rs982;
	cvt.u32.u16 	%r1922, %rs981;
	prmt.b32 	%r1923, %r1922, %r1921, 0x3340U;
	prmt.b32 	%r1924, %r1923, %r1920, 0x5410U;
	cvt.u32.u16 	%r1925, %rs980;
	cvt.u32.u16 	%r1926, %rs979;
	prmt.b32 	%r1927, %r1926, %r1925, 0x3340U;
	cvt.u32.u16 	%r1928, %rs978;
	cvt.u32.u16 	%r1929, %rs977;
	prmt.b32 	%r1930, %r1929, %r1928, 0x3340U;
	prmt.b32 	%r1931, %r1930, %r1927, 0x5410U;
	cvt.u32.u16 	%r1932, %rs4627;
	cvt.u32.u16 	%r1933, %rs4626;
	prmt.b32 	%r1934, %r1933, %r1932, 0x3340U;
	cvt.u32.u16 	%r1935, %rs4625;
	cvt.u32.u16 	%r1936, %rs4624;
	prmt.b32 	%r1937, %r1936, %r1935, 0x3340U;
	prmt.b32 	%r1938, %r1937, %r1934, 0x5410U;
	cvt.u32.u16 	%r1939, %rs4623;
	cvt.u32.u16 	%r1940, %rs4622;
	prmt.b32 	%r1941, %r1940, %r1939, 0x3340U;
	cvt.u32.u16 	%r1942, %rs4621;
	cvt.u32.u16 	%r1943, %rs4620;
	prmt.b32 	%r1944, %r1943, %r1942, 0x3340U;
	prmt.b32 	%r1945, %r1944, %r1941, 0x5410U;
	st.local.v4.b32 	[%rd2+48], {%r1945, %r1938, %r1931, %r1924};
	setp.gt.s32 	%p41, %r87, 1;
	add.s32 	%r87, %r87, -1;
	@%p41 bra 	$L__BB1_43;
	ld.const.u32 	%r89, [r];
$L__BB1_50:
	xor.b16  	%rs3748, %rs4507, %rs4495;
	xor.b16  	%rs3749, %rs4503, %rs4495;
	xor.b16  	%rs3750, %rs4499, %rs3749;
	xor.b16  	%rs3751, %rs4506, %rs4494;
	xor.b16  	%rs3752, %rs4502, %rs4494;
	xor.b16  	%rs3753, %rs4498, %rs3752;
	xor.b16  	%rs3754, %rs4505, %rs4493;
	xor.b16  	%rs3755, %rs4501, %rs4493;
	xor.b16  	%rs3756, %rs4497, %rs3755;
	xor.b16  	%rs3757, %rs4504, %rs4492;
	xor.b16  	%rs3758, %rs4500, %rs4492;
	xor.b16  	%rs3759, %rs4496, %rs3758;
	cvt.u32.u16 	%r1947, %rs3757;
	cvt.u32.u16 	%r1948, %rs3754;
	prmt.b32 	%r1949, %r1948, %r1947, 0x3340U;
	cvt.u32.u16 	%r1950, %rs3751;
	cvt.u32.u16 	%r1951, %rs3748;
	prmt.b32 	%r1952, %r1951, %r1950, 0x3340U;
	prmt.b32 	%r1953, %r1952, %r1949, 0x5410U;
	cvt.u32.u16 	%r1954, %rs3758;
	cvt.u32.u16 	%r1955, %rs3755;
	prmt.b32 	%r1956, %r1955, %r1954, 0x3340U;
	cvt.u32.u16 	%r1957, %rs3752;
	cvt.u32.u16 	%r1958, %rs3749;
	prmt.b32 	%r1959, %r1958, %r1957, 0x3340U;
	prmt.b32 	%r1960, %r1959, %r1956, 0x5410U;
	cvt.u32.u16 	%r1961, %rs3759;
	cvt.u32.u16 	%r1962, %rs3756;
	prmt.b32 	%r1963, %r1962, %r1961, 0x3340U;
	cvt.u32.u16 	%r1964, %rs3753;
	cvt.u32.u16 	%r1965, %rs3750;
	prmt.b32 	%r1966, %r1965, %r1964, 0x3340U;
	prmt.b32 	%r1967, %r1966, %r1963, 0x5410U;
	cvt.u32.u16 	%r1968, %rs4500;
	cvt.u32.u16 	%r1969, %rs4501;
	prmt.b32 	%r1970, %r1969, %r1968, 0x3340U;
	cvt.u32.u16 	%r1971, %rs4502;
	cvt.u32.u16 	%r1972, %rs4503;
	prmt.b32 	%r1973, %r1972, %r1971, 0x3340U;
	prmt.b32 	%r1974, %r1973, %r1970, 0x5410U;
	st.local.v4.b32 	[%rd1], {%r1974, %r1967, %r1960, %r1953};
	ld.const.u8 	%r1975, [P_inv];
	and.b32  	%r1976, %r1975, 252;
	cvt.u64.u32 	%rd773, %r1976;
	add.s64 	%rd774, %rd1, %rd773;
	and.b32  	%r1977, %r1975, 3;
	cvt.u64.u32 	%rd775, %r1977;
	add.s64 	%rd776, %rd774, %rd775;
	ld.local.u8 	%rs1025, [%rd776];
	ld.const.u8 	%r1978, [P_inv+1];
	and.b32  	%r1979, %r1978, 252;
	cvt.u64.u32 	%rd777, %r1979;
	add.s64 	%rd778, %rd1, %rd777;
	and.b32  	%r1980, %r1978, 3;
	cvt.u64.u32 	%rd779, %r1980;
	add.s64 	%rd780, %rd778, %rd779;
	ld.local.u8 	%rs1026, [%rd780];
	ld.const.u8 	%r1981, [P_inv+2];
	and.b32  	%r1982, %r1981, 252;
	cvt.u64.u32 	%rd781, %r1982;
	add.s64 	%rd782, %rd1, %rd781;
	and.b32  	%r1983, %r1981, 3;
	cvt.u64.u32 	%rd783, %r1983;
	add.s64 	%rd784, %rd782, %rd783;
	ld.local.u8 	%rs1027, [%rd784];
	ld.const.u8 	%r1984, [P_inv+3];
	and.b32  	%r1985, %r1984, 252;
	cvt.u64.u32 	%rd785, %r1985;
	add.s64 	%rd786, %rd1, %rd785;
	and.b32  	%r1986, %r1984, 3;
	cvt.u64.u32 	%rd787, %r1986;
	add.s64 	%rd788, %rd786, %rd787;
	ld.local.u8 	%rs1028, [%rd788];
	ld.const.u8 	%r1987, [P_inv+4];
	and.b32  	%r1988, %r1987, 252;
	cvt.u64.u32 	%rd789, %r1988;
	add.s64 	%rd790, %rd1, %rd789;
	and.b32  	%r1989, %r1987, 3;
	cvt.u64.u32 	%rd791, %r1989;
	add.s64 	%rd792, %rd790, %rd791;
	ld.local.u8 	%rs1029, [%rd792];
	ld.const.u8 	%r1990, [P_inv+5];
	and.b32  	%r1991, %r1990, 252;
	cvt.u64.u32 	%rd793, %r1991;
	add.s64 	%rd794, %rd1, %rd793;
	and.b32  	%r1992, %r1990, 3;
	cvt.u64.u32 	%rd795, %r1992;
	add.s64 	%rd796, %rd794, %rd795;
	ld.local.u8 	%rs1030, [%rd796];
	ld.const.u8 	%r1993, [P_inv+6];
	and.b32  	%r1994, %r1993, 252;
	cvt.u64.u32 	%rd797, %r1994;
	add.s64 	%rd798, %rd1, %rd797;
	and.b32  	%r1995, %r1993, 3;
	cvt.u64.u32 	%rd799, %r1995;
	add.s64 	%rd800, %rd798, %rd799;
	ld.local.u8 	%rs1031, [%rd800];
	ld.const.u8 	%r1996, [P_inv+7];
	and.b32  	%r1997, %r1996, 252;
	cvt.u64.u32 	%rd801, %r1997;
	add.s64 	%rd802, %rd1, %rd801;
	and.b32  	%r1998, %r1996, 3;
	cvt.u64.u32 	%rd803, %r1998;
	add.s64 	%rd804, %rd802, %rd803;
	ld.local.u8 	%rs1032, [%rd804];
	ld.const.u8 	%r1999, [P_inv+8];
	and.b32  	%r2000, %r1999, 252;
	cvt.u64.u32 	%rd805, %r2000;
	add.s64 	%rd806, %rd1, %rd805;
	and.b32  	%r2001, %r1999, 3;
	cvt.u64.u32 	%rd807, %r2001;
	add.s64 	%rd808, %rd806, %rd807;
	ld.local.u8 	%rs1033, [%rd808];
	ld.const.u8 	%r2002, [P_inv+9];
	and.b32  	%r2003, %r2002, 252;
	cvt.u64.u32 	%rd809, %r2003;
	add.s64 	%rd810, %rd1, %rd809;
	and.b32  	%r2004, %r2002, 3;
	cvt.u64.u32 	%rd811, %r2004;
	add.s64 	%rd812, %rd810, %rd811;
	ld.local.u8 	%rs1034, [%rd812];
	ld.const.u8 	%r2005, [P_inv+10];
	and.b32  	%r2006, %r2005, 252;
	cvt.u64.u32 	%rd813, %r2006;
	add.s64 	%rd814, %rd1, %rd813;
	and.b32  	%r2007, %r2005, 3;
	cvt.u64.u32 	%rd815, %r2007;
	add.s64 	%rd816, %rd814, %rd815;
	ld.local.u8 	%rs1035, [%rd816];
	ld.const.u8 	%r2008, [P_inv+11];
	and.b32  	%r2009, %r2008, 252;
	cvt.u64.u32 	%rd817, %r2009;
	add.s64 	%rd818, %rd1, %rd817;
	and.b32  	%r2010, %r2008, 3;
	cvt.u64.u32 	%rd819, %r2010;
	add.s64 	%rd820, %rd818, %rd819;
	ld.local.u8 	%rs1036, [%rd820];
	ld.const.u8 	%r2011, [P_inv+12];
	and.b32  	%r2012, %r2011, 252;
	cvt.u64.u32 	%rd821, %r2012;
	add.s64 	%rd822, %rd1, %rd821;
	and.b32  	%r2013, %r2011, 3;
	cvt.u64.u32 	%rd823, %r2013;
	add.s64 	%rd824, %rd822, %rd823;
	ld.local.u8 	%rs1037, [%rd824];
	ld.const.u8 	%r2014, [P_inv+13];
	and.b32  	%r2015, %r2014, 252;
	cvt.u64.u32 	%rd825, %r2015;
	add.s64 	%rd826, %rd1, %rd825;
	and.b32  	%r2016, %r2014, 3;
	cvt.u64.u32 	%rd827, %r2016;
	add.s64 	%rd828, %rd826, %rd827;
	ld.local.u8 	%rs1038, [%rd828];
	ld.const.u8 	%r2017, [P_inv+14];
	and.b32  	%r2018, %r2017, 252;
	cvt.u64.u32 	%rd829, %r2018;
	add.s64 	%rd830, %rd1, %rd829;
	and.b32  	%r2019, %r2017, 3;
	cvt.u64.u32 	%rd831, %r2019;
	add.s64 	%rd832, %rd830, %rd831;
	ld.local.u8 	%rs1039, [%rd832];
	ld.const.u8 	%r2020, [P_inv+15];
	and.b32  	%r2021, %r2020, 252;
	cvt.u64.u32 	%rd833, %r2021;
	add.s64 	%rd834, %rd1, %rd833;
	and.b32  	%r2022, %r2020, 3;
	cvt.u64.u32 	%rd835, %r2022;
	add.s64 	%rd836, %rd834, %rd835;
	ld.local.u8 	%rs1040, [%rd836];
	cvt.u32.u16 	%r2023, %rs1032;
	cvt.u32.u16 	%r2024, %rs1031;
	prmt.b32 	%r2025, %r2024, %r2023, 0x3340U;
	cvt.u32.u16 	%r2026, %rs1030;
	cvt.u32.u16 	%r2027, %rs1029;
	prmt.b32 	%r2028, %r2027, %r2026, 0x3340U;
	prmt.b32 	%r2029, %r2028, %r2025, 0x5410U;
	cvt.u32.u16 	%r2030, %rs1028;
	cvt.u32.u16 	%r2031, %rs1027;
	prmt.b32 	%r2032, %r2031, %r2030, 0x3340U;
	cvt.u32.u16 	%r2033, %rs1026;
	cvt.u32.u16 	%r2034, %rs1025;
	prmt.b32 	%r2035, %r2034, %r2033, 0x3340U;
	prmt.b32 	%r2036, %r2035, %r2032, 0x5410U;
	st.local.v2.b32 	[%rd1], {%r2036, %r2029};
	cvt.u32.u16 	%r2037, %rs1036;
	cvt.u32.u16 	%r2038, %rs1035;
	prmt.b32 	%r2039, %r2038, %r2037, 0x3340U;
	cvt.u32.u16 	%r2040, %rs1034;
	cvt.u32.u16 	%r2041, %rs1033;
	prmt.b32 	%r2042, %r2041, %r2040, 0x3340U;
	prmt.b32 	%r2043, %r2042, %r2039, 0x5410U;
	st.local.u32 	[%rd1+8], %r2043;
	st.local.v2.u8 	[%rd1+12], {%rs1037, %rs1038};
	ld.const.u8 	%rs3760, [TWEAKEY_P_inv];
	cvt.u64.u16 	%rd837, %rs3760;
	and.b64  	%rd838, %rd837, 252;
	add.s64 	%rd839, %rd2, %rd838;
	and.b16  	%rs3761, %rs3760, 3;
	cvt.u64.u16 	%rd840, %rs3761;
	add.s64 	%rd841, %rd839, %rd840;
	ld.local.u8 	%rs1041, [%rd841];
	ld.const.u8 	%rs3762, [TWEAKEY_P_inv+1];
	cvt.u64.u16 	%rd842, %rs3762;
	and.b64  	%rd843, %rd842, 252;
	add.s64 	%rd844, %rd2, %rd843;
	and.b16  	%rs3763, %rs3762, 3;
	cvt.u64.u16 	%rd845, %rs3763;
	add.s64 	%rd846, %rd844, %rd845;
	ld.local.u8 	%rs1042, [%rd846];
	ld.const.u8 	%rs3764, [TWEAKEY_P_inv+2];
	cvt.u64.u16 	%rd847, %rs3764;
	and.b64  	%rd848, %rd847, 252;
	add.s64 	%rd849, %rd2, %rd848;
	and.b16  	%rs3765, %rs3764, 3;
	cvt.u64.u16 	%rd850, %rs3765;
	add.s64 	%rd851, %rd849, %rd850;
	ld.local.u8 	%rs1043, [%rd851];
	ld.const.u8 	%rs3766, [TWEAKEY_P_inv+3];
	cvt.u64.u16 	%rd852, %rs3766;
	and.b64  	%rd853, %rd852, 252;
	add.s64 	%rd854, %rd2, %rd853;
	and.b16  	%rs3767, %rs3766, 3;
	cvt.u64.u16 	%rd855, %rs3767;
	add.s64 	%rd856, %rd854, %rd855;
	ld.local.u8 	%rs1044, [%rd856];
	ld.const.u8 	%rs3768, [TWEAKEY_P_inv+4];
	cvt.u64.u16 	%rd857, %rs3768;
	and.b64  	%rd858, %rd857, 252;
	add.s64 	%rd859, %rd2, %rd858;
	and.b16  	%rs3769, %rs3768, 3;
	cvt.u64.u16 	%rd860, %rs3769;
	add.s64 	%rd861, %rd859, %rd860;
	ld.local.u8 	%rs1045, [%rd861];
	ld.const.u8 	%rs3770, [TWEAKEY_P_inv+5];
	cvt.u64.u16 	%rd862, %rs3770;
	and.b64  	%rd863, %rd862, 252;
	add.s64 	%rd864, %rd2, %rd863;
	and.b16  	%rs3771, %rs3770, 3;
	cvt.u64.u16 	%rd865, %rs3771;
	add.s64 	%rd866, %rd864, %rd865;
	ld.local.u8 	%rs1046, [%rd866];
	ld.const.u8 	%rs3772, [TWEAKEY_P_inv+6];
	cvt.u64.u16 	%rd867, %rs3772;
	and.b64  	%rd868, %rd867, 252;
	add.s64 	%rd869, %rd2, %rd868;
	and.b16  	%rs3773, %rs3772, 3;
	cvt.u64.u16 	%rd870, %rs3773;
	add.s64 	%rd871, %rd869, %rd870;
	ld.local.u8 	%rs1047, [%rd871];
	ld.const.u8 	%rs3774, [TWEAKEY_P_inv+7];
	cvt.u64.u16 	%rd872, %rs3774;
	and.b64  	%rd873, %rd872, 252;
	add.s64 	%rd874, %rd2, %rd873;
	and.b16  	%rs3775, %rs3774, 3;
	cvt.u64.u16 	%rd875, %rs3775;
	add.s64 	%rd876, %rd874, %rd875;
	ld.local.u8 	%rs1048, [%rd876];
	ld.const.u8 	%rs3776, [TWEAKEY_P_inv+8];
	cvt.u64.u16 	%rd877, %rs3776;
	and.b64  	%rd878, %rd877, 252;
	add.s64 	%rd879, %rd2, %rd878;
	and.b16  	%rs3777, %rs3776, 3;
	cvt.u64.u16 	%rd880, %rs3777;
	add.s64 	%rd881, %rd879, %rd880;
	ld.local.u8 	%rs1049, [%rd881];
	ld.const.u8 	%rs3778, [TWEAKEY_P_inv+9];
	cvt.u64.u16 	%rd882, %rs3778;
	and.b64  	%rd883, %rd882, 252;
	add.s64 	%rd884, %rd2, %rd883;
	and.b16  	%rs3779, %rs3778, 3;
	cvt.u64.u16 	%rd885, %rs3779;
	add.s64 	%rd886, %rd884, %rd885;
	ld.local.u8 	%rs1050, [%rd886];
	ld.const.u8 	%rs3780, [TWEAKEY_P_inv+10];
	cvt.u64.u16 	%rd887, %rs3780;
	and.b64  	%rd888, %rd887, 252;
	add.s64 	%rd889, %rd2, %rd888;
	and.b16  	%rs3781, %rs3780, 3;
	cvt.u64.u16 	%rd890, %rs3781;
	add.s64 	%rd891, %rd889, %rd890;
	ld.local.u8 	%rs1051, [%rd891];
	ld.const.u8 	%rs3782, [TWEAKEY_P_inv+11];
	cvt.u64.u16 	%rd892, %rs3782;
	and.b64  	%rd893, %rd892, 252;
	add.s64 	%rd894, %rd2, %rd893;
	and.b16  	%rs3783, %rs3782, 3;
	cvt.u64.u16 	%rd895, %rs3783;
	add.s64 	%rd896, %rd894, %rd895;
	ld.local.u8 	%rs1052, [%rd896];
	ld.const.u8 	%rs3784, [TWEAKEY_P_inv+12];
	cvt.u64.u16 	%rd897, %rs3784;
	and.b64  	%rd898, %rd897, 252;
	add.s64 	%rd899, %rd2, %rd898;
	and.b16  	%rs3785, %rs3784, 3;
	cvt.u64.u16 	%rd900, %rs3785;
	add.s64 	%rd901, %rd899, %rd900;
	ld.local.u8 	%rs1053, [%rd901];
	ld.const.u8 	%rs3786, [TWEAKEY_P_inv+13];
	cvt.u64.u16 	%rd902, %rs3786;
	and.b64  	%rd903, %rd902, 252;
	add.s64 	%rd904, %rd2, %rd903;
	and.b16  	%rs3787, %rs3786, 3;
	cvt.u64.u16 	%rd905, %rs3787;
	add.s64 	%rd906, %rd904, %rd905;
	ld.local.u8 	%rs1054, [%rd906];
	ld.const.u8 	%rs3788, [TWEAKEY_P_inv+14];
	cvt.u64.u16 	%rd907, %rs3788;
	and.b64  	%rd908, %rd907, 252;
	add.s64 	%rd909, %rd2, %rd908;
	and.b16  	%rs3789, %rs3788, 3;
	cvt.u64.u16 	%rd910, %rs3789;
	add.s64 	%rd911, %rd909, %rd910;
	ld.local.u8 	%rs1055, [%rd911];
	ld.const.u8 	%rs3790, [TWEAKEY_P_inv+15];
	cvt.u64.u16 	%rd912, %rs3790;
	and.b64  	%rd913, %rd912, 252;
	add.s64 	%rd914, %rd2, %rd913;
	and.b16  	%rs3791, %rs3790, 3;
	cvt.u64.u16 	%rd915, %rs3791;
	add.s64 	%rd916, %rd914, %rd915;
	ld.local.u8 	%rs1056, [%rd916];
	ld.local.u8 	%rs1057, [%rd841+16];
	ld.local.u8 	%rs1058, [%rd846+16];
	ld.local.u8 	%rs1059, [%rd851+16];
	ld.local.u8 	%rs1060, [%rd856+16];
	ld.local.u8 	%rs1061, [%rd861+16];
	ld.local.u8 	%rs1062, [%rd866+16];
	ld.local.u8 	%rs1063, [%rd871+16];
	ld.local.u8 	%rs1064, [%rd876+16];
	ld.local.u8 	%rs4628, [%rd881+16];
	ld.local.u8 	%rs4629, [%rd886+16];
	ld.local.u8 	%rs4630, [%rd891+16];
	ld.local.u8 	%rs4631, [%rd896+16];
	ld.local.u8 	%rs4632, [%rd901+16];
	ld.local.u8 	%rs4633, [%rd906+16];
	ld.local.u8 	%rs4634, [%rd911+16];
	ld.local.u8 	%rs4635, [%rd916+16];
	ld.local.u8 	%rs1073, [%rd841+32];
	ld.local.u8 	%rs1074, [%rd846+32];
	ld.local.u8 	%rs1075, [%rd851+32];
	ld.local.u8 	%rs1076, [%rd856+32];
	ld.local.u8 	%rs1077, [%rd861+32];
	ld.local.u8 	%rs1078, [%rd866+32];
	ld.local.u8 	%rs1079, [%rd871+32];
	ld.local.u8 	%rs1080, [%rd876+32];
	ld.local.u8 	%rs4636, [%rd881+32];
	ld.local.u8 	%rs4637, [%rd886+32];
	ld.local.u8 	%rs4638, [%rd891+32];
	ld.local.u8 	%rs4639, [%rd896+32];
	ld.local.u8 	%rs4640, [%rd901+32];
	ld.local.u8 	%rs4641, [%rd906+32];
	ld.local.u8 	%rs4642, [%rd911+32];
	ld.local.u8 	%rs4643, [%rd916+32];
	ld.local.u8 	%rs1089, [%rd841+48];
	ld.local.u8 	%rs1090, [%rd846+48];
	ld.local.u8 	%rs1091, [%rd851+48];
	ld.local.u8 	%rs1092, [%rd856+48];
	ld.local.u8 	%rs1093, [%rd861+48];
	ld.local.u8 	%rs1094, [%rd866+48];
	ld.local.u8 	%rs1095, [%rd871+48];
	ld.local.u8 	%rs1096, [%rd876+48];
	ld.local.u8 	%rs4644, [%rd881+48];
	ld.local.u8 	%rs4645, [%rd886+48];
	ld.local.u8 	%rs4646, [%rd891+48];
	ld.local.u8 	%rs4647, [%rd896+48];
	ld.local.u8 	%rs4648, [%rd901+48];
	ld.local.u8 	%rs4649, [%rd906+48];
	ld.local.u8 	%rs4650, [%rd911+48];
	ld.local.u8 	%rs4651, [%rd916+48];
	mov.b32 	%r90, 0;
$L__BB1_51:
	setp.eq.s32 	%p42, %r90, 1;
	@%p42 bra 	$L__BB1_88;
	setp.eq.s32 	%p43, %r90, 2;
	@%p43 bra 	$L__BB1_91;
	setp.eq.s32 	%p44, %r90, 3;
	@%p44 bra 	$L__BB1_54;
	bra.uni 	$L__BB1_89;
$L__BB1_54:
	ld.const.u32 	%r2044, [version];
	setp.eq.s32 	%p45, %r2044, 2;
	@%p45 bra 	$L__BB1_92;
	setp.ne.s32 	%p46, %r2044, 1;
	@%p46 bra 	$L__BB1_89;
	shr.u16 	%rs3792, %rs4644, 1;
	and.b16  	%rs3793, %rs3792, 7;
	shr.u16 	%rs3794, %rs4644, 3;
	and.b16  	%rs3795, %rs3794, 1;
	xor.b16  	%rs3796, %rs3793, %rs3795;
	shr.u16 	%rs3797, %rs4644, 2;
	xor.b16  	%rs3798, %rs3797, %rs4644;
	shl.b16 	%rs3799, %rs3798, 3;
	xor.b16  	%rs3800, %rs3799, %rs4644;
	and.b16  	%rs3801, %rs3800, 8;
	or.b16  	%rs4644, %rs3796, %rs3801;
	shr.u16 	%rs3802, %rs4645, 1;
	and.b16  	%rs3803, %rs3802, 7;
	shr.u16 	%rs3804, %rs4645, 3;
	and.b16  	%rs3805, %rs3804, 1;
	xor.b16  	%rs3806, %rs3803, %rs3805;
	shr.u16 	%rs3807, %rs4645, 2;
	xor.b16  	%rs3808, %rs3807, %rs4645;
	shl.b16 	%rs3809, %rs3808, 3;
	xor.b16  	%rs3810, %rs3809, %rs4645;
	and.b16  	%rs3811, %rs3810, 8;
	or.b16  	%rs4645, %rs3806, %rs3811;
	shr.u16 	%rs3812, %rs4646, 1;
	and.b16  	%rs3813, %rs3812, 7;
	shr.u16 	%rs3814, %rs4646, 3;
	and.b16  	%rs3815, %rs3814, 1;
	xor.b16  	%rs3816, %rs3813, %rs3815;
	shr.u16 	%rs3817, %rs4646, 2;
	xor.b16  	%rs3818, %rs3817, %rs4646;
	shl.b16 	%rs3819, %rs3818, 3;
	xor.b16  	%rs3820, %rs3819, %rs4646;
	and.b16  	%rs3821, %rs3820, 8;
	or.b16  	%rs4646, %rs3816, %rs3821;
	shr.u16 	%rs3822, %rs4647, 1;
	and.b16  	%rs3823, %rs3822, 7;
	shr.u16 	%rs3824, %rs4647, 3;
	and.b16  	%rs3825, %rs3824, 1;
	xor.b16  	%rs3826, %rs3823, %rs3825;
	shr.u16 	%rs3827, %rs4647, 2;
	xor.b16  	%rs3828, %rs3827, %rs4647;
	shl.b16 	%rs3829, %rs3828, 3;
	xor.b16  	%rs3830, %rs3829, %rs4647;
	and.b16  	%rs3831, %rs3830, 8;
	or.b16  	%rs4647, %rs3826, %rs3831;
	shr.u16 	%rs3832, %rs4648, 1;
	and.b16  	%rs3833, %rs3832, 7;
	shr.u16 	%rs3834, %rs4648, 3;
	and.b16  	%rs3835, %rs3834, 1;
	xor.b16  	%rs3836, %rs3833, %rs3835;
	shr.u16 	%rs3837, %rs4648, 2;
	xor.b16  	%rs3838, %rs3837, %rs4648;
	shl.b16 	%rs3839, %rs3838, 3;
	xor.b16  	%rs3840, %rs3839, %rs4648;
	and.b16  	%rs3841, %rs3840, 8;
	or.b16  	%rs4648, %rs3836, %rs3841;
	shr.u16 	%rs3842, %rs4649, 1;
	and.b16  	%rs3843, %rs3842, 7;
	shr.u16 	%rs3844, %rs4649, 3;
	and.b16  	%rs3845, %rs3844, 1;
	xor.b16  	%rs3846, %rs3843, %rs3845;
	shr.u16 	%rs3847, %rs4649, 2;
	xor.b16  	%rs3848, %rs3847, %rs4649;
	shl.b16 	%rs3849, %rs3848, 3;
	xor.b16  	%rs3850, %rs3849, %rs4649;
	and.b16  	%rs3851, %rs3850, 8;
	or.b16  	%rs4649, %rs3846, %rs3851;
	shr.u16 	%rs3852, %rs4650, 1;
	and.b16  	%rs3853, %rs3852, 7;
	shr.u16 	%rs3854, %rs4650, 3;
	and.b16  	%rs3855, %rs3854, 1;
	xor.b16  	%rs3856, %rs3853, %rs3855;
	shr.u16 	%rs3857, %rs4650, 2;
	xor.b16  	%rs3858, %rs3857, %rs4650;
	shl.b16 	%rs3859, %rs3858, 3;
	xor.b16  	%rs3860, %rs3859, %rs4650;
	and.b16  	%rs3861, %rs3860, 8;
	or.b16  	%rs4650, %rs3856, %rs3861;
	shr.u16 	%rs3862, %rs4651, 1;
	and.b16  	%rs3863, %rs3862, 7;
	shr.u16 	%rs3864, %rs4651, 3;
	and.b16  	%rs3865, %rs3864, 1;
	xor.b16  	%rs3866, %rs3863, %rs3865;
	shr.u16 	%rs3867, %rs4651, 2;
	xor.b16  	%rs3868, %rs3867, %rs4651;
	shl.b16 	%rs3869, %rs3868, 3;
	xor.b16  	%rs3870, %rs3869, %rs4651;
	and.b16  	%rs3871, %rs3870, 8;
	or.b16  	%rs4651, %rs3866, %rs3871;
	bra.uni 	$L__BB1_89;
$L__BB1_57:
	and.b16  	%rs4506, %rs4506, 15;
	and.b16  	%rs4504, %rs4504, 15;
	and.b16  	%rs4502, %rs4502, 15;
	and.b16  	%rs4500, %rs4500, 15;
	and.b16  	%rs4498, %rs4498, 15;
	and.b16  	%rs4496, %rs4496, 15;
	and.b16  	%rs4494, %rs4494, 15;
	and.b16  	%rs4492, %rs4492, 15;
$L__BB1_58:
	shl.b16 	%rs4111, %rs4507, 4;
	add.s16 	%rs4113, %rs4506, %rs4111;
	shl.b16 	%rs4114, %rs4505, 4;
	add.s16 	%rs4116, %rs4504, %rs4114;
	shl.b16 	%rs4117, %rs4503, 4;
	add.s16 	%rs4119, %rs4502, %rs4117;
	shl.b16 	%rs4120, %rs4501, 4;
	add.s16 	%rs4122, %rs4500, %rs4120;
	shl.b16 	%rs4123, %rs4499, 4;
	add.s16 	%rs4125, %rs4498, %rs4123;
	shl.b16 	%rs4126, %rs4497, 4;
	add.s16 	%rs4128, %rs4496, %rs4126;
	shl.b16 	%rs4129, %rs4495, 4;
	add.s16 	%rs4131, %rs4494, %rs4129;
	shl.b16 	%rs4132, %rs4493, 4;
	or.b16  	%rs4133, %rs4492, %rs4132;
	xor.b16  	%rs4134, %rs4113, %rs897;
	and.b16  	%rs4135, %rs4134, 255;
	setp.eq.s16 	%p49, %rs4135, %rs2269;
	xor.b16  	%rs4139, %rs4116, %rs898;
	and.b16  	%rs4140, %rs4139, 255;
	setp.eq.s16 	%p50, %rs4140, %rs2272;
	xor.b16  	%rs4144, %rs4119, %rs899;
	and.b16  	%rs4145, %rs4144, 255;
	setp.eq.s16 	%p51, %rs4145, %rs2275;
	xor.b16  	%rs4149, %rs4122, %rs900;
	and.b16  	%rs4150, %rs4149, 255;
	setp.eq.s16 	%p52, %rs4150, %rs2278;
	xor.b16  	%rs4154, %rs4125, %rs901;
	and.b16  	%rs4155, %rs4154, 255;
	setp.eq.s16 	%p53, %rs4155, %rs2281;
	xor.b16  	%rs4159, %rs4128, %rs902;
	and.b16  	%rs4160, %rs4159, 255;
	setp.eq.s16 	%p54, %rs4160, %rs2284;
	xor.b16  	%rs4164, %rs4131, %rs903;
	and.b16  	%rs4165, %rs4164, 255;
	setp.eq.s16 	%p55, %rs4165, %rs2287;
	xor.b16  	%rs4169, %rs4133, %rs904;
	and.b16  	%rs4170, %rs4169, 255;
	setp.eq.s16 	%p56, %rs4170, %rs2290;
	and.pred  	%p57, %p56, %p55;
	and.pred  	%p58, %p57, %p54;
	and.pred  	%p59, %p58, %p53;
	and.pred  	%p60, %p59, %p52;
	and.pred  	%p61, %p60, %p51;
	and.pred  	%p62, %p61, %p50;
	and.pred  	%p63, %p62, %p49;
	selp.u32 	%r2185, 1, 0, %p63;
	add.s32 	%r67, %r67, %r2185;
	add.s32 	%r68, %r68, 1;
	setp.eq.s32 	%p64, %r68, %r2186;
	@%p64 bra 	$L__BB1_59;
	bra.uni 	$L__BB1_4;
$L__BB1_59:
	add.s32 	%r2195, %r2195, 1;
	setp.eq.s32 	%p65, %r2195, %r2187;
	@%p65 bra 	$L__BB1_60;
	bra.uni 	$L__BB1_3;
$L__BB1_60:
	ld.param.u64 	%rd973, [_Z10our_kernelP17curandStateXORWOWPi_param_1];
	cvta.to.global.u64 	%rd969, %rd973;
	mul.wide.s32 	%rd970, %r1, 4;
	add.s64 	%rd971, %rd969, %rd970;
	st.global.u32 	[%rd971], %r67;
	ret;
$L__BB1_61:
	shl.b16 	%rs2201, %rs4523, 1;
	and.b16  	%rs2202, %rs2201, 14;
	shr.u16 	%rs2203, %rs4523, 3;
	and.b16  	%rs2204, %rs2203, 1;
	or.b16  	%rs2205, %rs2202, %rs2204;
	shr.u16 	%rs2206, %rs4523, 2;
	and.b16  	%rs2207, %rs2206, 1;
	xor.b16  	%rs4523, %rs2205, %rs2207;
	shl.b16 	%rs2208, %rs4522, 1;
	and.b16  	%rs2209, %rs2208, 14;
	shr.u16 	%rs2210, %rs4522, 3;
	and.b16  	%rs2211, %rs2210, 1;
	or.b16  	%rs2212, %rs2209, %rs2211;
	shr.u16 	%rs2213, %rs4522, 2;
	and.b16  	%rs2214, %rs2213, 1;
	xor.b16  	%rs4522, %rs2212, %rs2214;
	shl.b16 	%rs2215, %rs4521, 1;
	and.b16  	%rs2216, %rs2215, 14;
	shr.u16 	%rs2217, %rs4521, 3;
	and.b16  	%rs2218, %rs2217, 1;
	or.b16  	%rs2219, %rs2216, %rs2218;
	shr.u16 	%rs2220, %rs4521, 2;
	and.b16  	%rs2221, %rs2220, 1;
	xor.b16  	%rs4521, %rs2219, %rs2221;
	shl.b16 	%rs2222, %rs4520, 1;
	and.b16  	%rs2223, %rs2222, 14;
	shr.u16 	%rs2224, %rs4520, 3;
	and.b16  	%rs2225, %rs2224, 1;
	or.b16  	%rs2226, %rs2223, %rs2225;
	shr.u16 	%rs2227, %rs4520, 2;
	and.b16  	%rs2228, %rs2227, 1;
	xor.b16  	%rs4520, %rs2226, %rs2228;
	shl.b16 	%rs2229, %rs4519, 1;
	and.b16  	%rs2230, %rs2229, 14;
	shr.u16 	%rs2231, %rs4519, 3;
	and.b16  	%rs2232, %rs2231, 1;
	or.b16  	%rs2233, %rs2230, %rs2232;
	shr.u16 	%rs2234, %rs4519, 2;
	and.b16  	%rs2235, %rs2234, 1;
	xor.b16  	%rs4519, %rs2233, %rs2235;
	shl.b16 	%rs2236, %rs4518, 1;
	and.b16  	%rs2237, %rs2236, 14;
	shr.u16 	%rs2238, %rs4518, 3;
	and.b16  	%rs2239, %rs2238, 1;
	or.b16  	%rs2240, %rs2237, %rs2239;
	shr.u16 	%rs2241, %rs4518, 2;
	and.b16  	%rs2242, %rs2241, 1;
	xor.b16  	%rs4518, %rs2240, %rs2242;
	shl.b16 	%rs2243, %rs4517, 1;
	and.b16  	%rs2244, %rs2243, 14;
	shr.u16 	%rs2245, %rs4517, 3;
	and.b16  	%rs2246, %rs2245, 1;
	or.b16  	%rs2247, %rs2244, %rs2246;
	shr.u16 	%rs2248, %rs4517, 2;
	and.b16  	%rs2249, %rs2248, 1;
	xor.b16  	%rs4517, %rs2247, %rs2249;
	shl.b16 	%rs2250, %rs4516, 1;
	and.b16  	%rs2251, %rs2250, 14;
	shr.u16 	%rs2252, %rs4516, 3;
	and.b16  	%rs2253, %rs2252, 1;
	or.b16  	%rs2254, %rs2251, %rs2253;
	shr.u16 	%rs2255, %rs4516, 2;
	and.b16  	%rs2256, %rs2255, 1;
	xor.b16  	%rs4516, %rs2254, %rs2256;
$L__BB1_62:
	add.s32 	%r78, %r78, 1;
	setp.eq.s32 	%p9, %r78, 4;
	@%p9 bra 	$L__BB1_63;
	bra.uni 	$L__BB1_7;
$L__BB1_63:
	cvt.u32.u16 	%r668, %rs360;
	cvt.u32.u16 	%r669, %rs359;
	prmt.b32 	%r670, %r669, %r668, 0x3340U;
	cvt.u32.u16 	%r671, %rs358;
	cvt.u32.u16 	%r672, %rs357;
	prmt.b32 	%r673, %r672, %r671, 0x3340U;
	prmt.b32 	%r674, %r673, %r670, 0x5410U;
	cvt.u32.u16 	%r675, %rs356;
	cvt.u32.u16 	%r676, %rs355;
	prmt.b32 	%r677, %r676, %r675, 0x3340U;
	cvt.u32.u16 	%r678, %rs354;
	cvt.u32.u16 	%r679, %rs353;
	prmt.b32 	%r680, %r679, %r678, 0x3340U;
	prmt.b32 	%r681, %r680, %r677, 0x5410U;
	cvt.u32.u16 	%r682, %rs4175;
	cvt.u32.u16 	%r683, %rs4179;
	prmt.b32 	%r684, %r683, %r682, 0x3340U;
	cvt.u32.u16 	%r685, %rs4183;
	cvt.u32.u16 	%r686, %rs4187;
	prmt.b32 	%r687, %r686, %r685, 0x3340U;
	prmt.b32 	%r688, %r687, %r684, 0x5410U;
	cvt.u32.u16 	%r689, %rs4191;
	cvt.u32.u16 	%r690, %rs4195;
	prmt.b32 	%r691, %r690, %r689, 0x3340U;
	cvt.u32.u16 	%r692, %rs4199;
	cvt.u32.u16 	%r693, %rs4203;
	prmt.b32 	%r694, %r693, %r692, 0x3340U;
	prmt.b32 	%r695, %r694, %r691, 0x5410U;
	st.local.v4.b32 	[%rd8], {%r695, %r688, %r681, %r674};
	cvt.u32.u16 	%r696, %rs376;
	cvt.u32.u16 	%r697, %rs375;
	prmt.b32 	%r698, %r697, %r696, 0x3340U;
	cvt.u32.u16 	%r699, %rs374;
	cvt.u32.u16 	%r700, %rs373;
	prmt.b32 	%r701, %r700, %r699, 0x3340U;
	prmt.b32 	%r702, %r701, %r698, 0x5410U;
	cvt.u32.u16 	%r703, %rs372;
	cvt.u32.u16 	%r704, %rs371;
	prmt.b32 	%r705, %r704, %r703, 0x3340U;
	cvt.u32.u16 	%r706, %rs370;
	cvt.u32.u16 	%r707, %rs369;
	prmt.b32 	%r708, %r707, %r706, 0x3340U;
	prmt.b32 	%r709, %r708, %r705, 0x5410U;
	cvt.u32.u16 	%r710, %rs4516;
	cvt.u32.u16 	%r711, %rs4517;
	prmt.b32 	%r712, %r711, %r710, 0x3340U;
	cvt.u32.u16 	%r713, %rs4518;
	cvt.u32.u16 	%r714, %rs4519;
	prmt.b32 	%r715, %r714, %r713, 0x3340U;
	prmt.b32 	%r716, %r715, %r712, 0x5410U;
	cvt.u32.u16 	%r717, %rs4520;
	cvt.u32.u16 	%r718, %rs4521;
	prmt.b32 	%r719, %r718, %r717, 0x3340U;
	cvt.u32.u16 	%r720, %rs4522;
	cvt.u32.u16 	%r721, %rs4523;
	prmt.b32 	%r722, %r721, %r720, 0x3340U;
	prmt.b32 	%r723, %r722, %r719, 0x5410U;
	st.local.v4.b32 	[%rd8+16], {%r723, %r716, %r709, %r702};
	cvt.u32.u16 	%r724, %rs392;
	cvt.u32.u16 	%r725, %rs391;
	prmt.b32 	%r726, %r725, %r724, 0x3340U;
	cvt.u32.u16 	%r727, %rs390;
	cvt.u32.u16 	%r728, %rs389;
	prmt.b32 	%r729, %r728, %r727, 0x3340U;
	prmt.b32 	%r730, %r729, %r726, 0x5410U;
	cvt.u32.u16 	%r731, %rs388;
	cvt.u32.u16 	%r732, %rs387;
	prmt.b32 	%r733, %r732, %r731, 0x3340U;
	cvt.u32.u16 	%r734, %rs386;
	cvt.u32.u16 	%r735, %rs385;
	prmt.b32 	%r736, %r735, %r734, 0x3340U;
	prmt.b32 	%r737, %r736, %r733, 0x5410U;
	cvt.u32.u16 	%r738, %rs4515;
	cvt.u32.u16 	%r739, %rs4514;
	prmt.b32 	%r740, %r739, %r738, 0x3340U;
	cvt.u32.u16 	%r741, %rs4513;
	cvt.u32.u16 	%r742, %rs4512;
	prmt.b32 	%r743, %r742, %r741, 0x3340U;
	prmt.b32 	%r744, %r743, %r740, 0x5410U;
	cvt.u32.u16 	%r745, %rs4511;
	cvt.u32.u16 	%r746, %rs4510;
	prmt.b32 	%r747, %r746, %r745, 0x3340U;
	cvt.u32.u16 	%r748, %rs4509;
	cvt.u32.u16 	%r749, %rs4508;
	prmt.b32 	%r750, %r749, %r748, 0x3340U;
	prmt.b32 	%r751, %r750, %r747, 0x5410U;
	st.local.v4.b32 	[%rd8+32], {%r751, %r744, %r737, %r730};
	cvt.u32.u16 	%r752, %rs408;
	cvt.u32.u16 	%r753, %rs407;
	prmt.b32 	%r754, %r753, %r752, 0x3340U;
	cvt.u32.u16 	%r755, %rs406;
	cvt.u32.u16 	%r756, %rs405;
	prmt.b32 	%r757, %r756, %r755, 0x3340U;
	prmt.b32 	%r758, %r757, %r754, 0x5410U;
	cvt.u32.u16 	%r759, %rs404;
	cvt.u32.u16 	%r760, %rs403;
	prmt.b32 	%r761, %r760, %r759, 0x3340U;
	cvt.u32.u16 	%r762, %rs402;
	cvt.u32.u16 	%r763, %rs401;
	prmt.b32 	%r764, %r763, %r762, 0x3340U;
	prmt.b32 	%r765, %r764, %r761, 0x5410U;
	cvt.u32.u16 	%r766, %rs4531;
	cvt.u32.u16 	%r767, %rs4530;
	prmt.b32 	%r768, %r767, %r766, 0x3340U;
	cvt.u32.u16 	%r769, %rs4529;
	cvt.u32.u16 	%r770, %rs4528;
	prmt.b32 	%r771, %r770, %r769, 0x3340U;
	prmt.b32 	%r772, %r771, %r768, 0x5410U;
	cvt.u32.u16 	%r773, %rs4527;
	cvt.u32.u16 	%r774, %rs4526;
	prmt.b32 	%r775, %r774, %r773, 0x3340U;
	cvt.u32.u16 	%r776, %rs4525;
	cvt.u32.u16 	%r777, %rs4524;
	prmt.b32 	%r778, %r777, %r776, 0x3340U;
	prmt.b32 	%r779, %r778, %r775, 0x5410U;
	st.local.v4.b32 	[%rd8+48], {%r779, %r772, %r765, %r758};
	ld.const.u8 	%r780, [P];
	and.b32  	%r781, %r780, 252;
	cvt.u64.u32 	%rd157, %r781;
	add.s64 	%rd158, %rd7, %rd157;
	and.b32  	%r782, %r780, 3;
	cvt.u64.u32 	%rd159, %r782;
	add.s64 	%rd160, %rd158, %rd159;
	ld.local.u8 	%rs4215, [%rd160];
	ld.const.u8 	%r783, [P+1];
	and.b32  	%r784, %r783, 252;
	cvt.u64.u32 	%rd161, %r784;
	add.s64 	%rd162, %rd7, %rd161;
	and.b32  	%r785, %r783, 3;
	cvt.u64.u32 	%rd163, %r785;
	add.s64 	%rd164, %rd162, %rd163;
	ld.local.u8 	%rs4214, [%rd164];
	ld.const.u8 	%r786, [P+2];
	and.b32  	%r787, %r786, 252;
	cvt.u64.u32 	%rd165, %r787;
	add.s64 	%rd166, %rd7, %rd165;
	and.b32  	%r788, %r786, 3;
	cvt.u64.u32 	%rd167, %r788;
	add.s64 	%rd168, %rd166, %rd167;
	ld.local.u8 	%rs4213, [%rd168];
	ld.const.u8 	%r789, [P+3];
	and.b32  	%r790, %r789, 252;
	cvt.u64.u32 	%rd169, %r790;
	add.s64 	%rd170, %rd7, %rd169;
	and.b32  	%r791, %r789, 3;
	cvt.u64.u32 	%rd171, %r791;
	add.s64 	%rd172, %rd170, %rd171;
	ld.local.u8 	%rs4212, [%rd172];
	ld.const.u8 	%r792, [P+4];
	and.b32  	%r793, %r792, 252;
	cvt.u64.u32 	%rd173, %r793;
	add.s64 	%rd174, %rd7, %rd173;
	and.b32  	%r794, %r792, 3;
	cvt.u64.u32 	%rd175, %r794;
	add.s64 	%rd176, %rd174, %rd175;
	ld.local.u8 	%rs2257, [%rd176];
	ld.const.u8 	%r795, [P+5];
	and.b32  	%r796, %r795, 252;
	cvt.u64.u32 	%rd177, %r796;
	add.s64 	%rd178, %rd7, %rd177;
	and.b32  	%r797, %r795, 3;
	cvt.u64.u32 	%rd179, %r797;
	add.s64 	%rd180, %rd178, %rd179;
	ld.local.u8 	%rs2258, [%rd180];
	ld.const.u8 	%r798, [P+6];
	and.b32  	%r799, %r798, 252;
	cvt.u64.u32 	%rd181, %r799;
	add.s64 	%rd182, %rd7, %rd181;
	and.b32  	%r800, %r798, 3;
	cvt.u64.u32 	%rd183, %r800;
	add.s64 	%rd184, %rd182, %rd183;
	ld.local.u8 	%rs2259, [%rd184];
	ld.const.u8 	%r801, [P+7];
	and.b32  	%r802, %r801, 252;
	cvt.u64.u32 	%rd185, %r802;
	add.s64 	%rd186, %rd7, %rd185;
	and.b32  	%r803, %r801, 3;
	cvt.u64.u32 	%rd187, %r803;
	add.s64 	%rd188, %rd186, %rd187;
	ld.local.u8 	%rs2260, [%rd188];
	ld.const.u8 	%r804, [P+8];
	and.b32  	%r805, %r804, 252;
	cvt.u64.u32 	%rd189, %r805;
	add.s64 	%rd190, %rd7, %rd189;
	and.b32  	%r806, %r804, 3;
	cvt.u64.u32 	%rd191, %r806;
	add.s64 	%rd192, %rd190, %rd191;
	ld.local.u8 	%rs2261, [%rd192];
	ld.const.u8 	%r807, [P+9];
	and.b32  	%r808, %r807, 252;
	cvt.u64.u32 	%rd193, %r808;
	add.s64 	%rd194, %rd7, %rd193;
	and.b32  	%r809, %r807, 3;
	cvt.u64.u32 	%rd195, %r809;
	add.s64 	%rd196, %rd194, %rd195;
	ld.local.u8 	%rs2262, [%rd196];
	ld.const.u8 	%r810, [P+10];
	and.b32  	%r811, %r810, 252;
	cvt.u64.u32 	%rd197, %r811;
	add.s64 	%rd198, %rd7, %rd197;
	and.b32  	%r812, %r810, 3;
	cvt.u64.u32 	%rd199, %r812;
	add.s64 	%rd200, %rd198, %rd199;
	ld.local.u8 	%rs2263, [%rd200];
	ld.const.u8 	%r813, [P+11];
	and.b32  	%r814, %r813, 252;
	cvt.u64.u32 	%rd201, %r814;
	add.s64 	%rd202, %rd7, %rd201;
	and.b32  	%r815, %r813, 3;
	cvt.u64.u32 	%rd203, %r815;
	add.s64 	%rd204, %rd202, %rd203;
	ld.local.u8 	%rs2264, [%rd204];
	ld.const.u8 	%r816, [P+12];
	and.b32  	%r817, %r816, 252;
	cvt.u64.u32 	%rd205, %r817;
	add.s64 	%rd206, %rd7, %rd205;
	and.b32  	%r818, %r816, 3;
	cvt.u64.u32 	%rd207, %r818;
	add.s64 	%rd208, %rd206, %rd207;
	ld.local.u8 	%rs2265, [%rd208];
	ld.const.u8 	%r819, [P+13];
	and.b32  	%r820, %r819, 252;
	cvt.u64.u32 	%rd209, %r820;
	add.s64 	%rd210, %rd7, %rd209;
	and.b32  	%r821, %r819, 3;
	cvt.u64.u32 	%rd211, %r821;
	add.s64 	%rd212, %rd210, %rd211;
	ld.local.u8 	%rs2266, [%rd212];
	ld.const.u8 	%r822, [P+14];
	and.b32  	%r823, %r822, 252;
	cvt.u64.u32 	%rd213, %r823;
	add.s64 	%rd214, %rd7, %rd213;
	and.b32  	%r824, %r822, 3;
	cvt.u64.u32 	%rd215, %r824;
	add.s64 	%rd216, %rd214, %rd215;
	ld.local.u8 	%rs2267, [%rd216];
	ld.const.u8 	%r825, [P+15];
	and.b32  	%r826, %r825, 252;
	cvt.u64.u32 	%rd217, %r826;
	add.s64 	%rd218, %rd7, %rd217;
	and.b32  	%r827, %r825, 3;
	cvt.u64.u32 	%rd219, %r827;
	add.s64 	%rd220, %rd218, %rd219;
	ld.local.u8 	%rs2268, [%rd220];
	xor.b16  	%rs4211, %rs2257, %rs2261;
	xor.b16  	%rs4207, %rs2261, %rs4215;
	xor.b16  	%rs4219, %rs2265, %rs4207;
	xor.b16  	%rs4210, %rs2258, %rs2262;
	xor.b16  	%rs4206, %rs2262, %rs4214;
	xor.b16  	%rs4218, %rs2266, %rs4206;
	xor.b16  	%rs4209, %rs2259, %rs2263;
	xor.b16  	%rs4205, %rs2263, %rs4213;
	xor.b16  	%rs4217, %rs2267, %rs4205;
	xor.b16  	%rs4208, %rs2260, %rs2264;
	xor.b16  	%rs4204, %rs2264, %rs4212;
	xor.b16  	%rs4216, %rs2268, %rs4204;
	cvt.u32.u16 	%r828, %rs4204;
	cvt.u32.u16 	%r829, %rs4205;
	prmt.b32 	%r830, %r829, %r828, 0x3340U;
	cvt.u32.u16 	%r831, %rs4206;
	cvt.u32.u16 	%r832, %rs4207;
	prmt.b32 	%r833, %r832, %r831, 0x3340U;
	prmt.b32 	%r834, %r833, %r830, 0x5410U;
	cvt.u32.u16 	%r835, %rs4208;
	cvt.u32.u16 	%r836, %rs4209;
	prmt.b32 	%r837, %r836, %r835, 0x3340U;
	cvt.u32.u16 	%r838, %rs4210;
	cvt.u32.u16 	%r839, %rs4211;
	prmt.b32 	%r840, %r839, %r838, 0x3340U;
	prmt.b32 	%r841, %r840, %r837, 0x5410U;
	cvt.u32.u16 	%r842, %rs4216;
	cvt.u32.u16 	%r843, %rs4217;
	prmt.b32 	%r844, %r843, %r842, 0x3340U;
	cvt.u32.u16 	%r845, %rs4218;
	cvt.u32.u16 	%r846, %rs4219;
	prmt.b32 	%r847, %r846, %r845, 0x3340U;
	prmt.b32 	%r848, %r847, %r844, 0x5410U;
	cvt.u32.u16 	%r849, %rs4212;
	cvt.u32.u16 	%r850, %rs4213;
	prmt.b32 	%r851, %r850, %r849, 0x3340U;
	cvt.u32.u16 	%r852, %rs4214;
	cvt.u32.u16 	%r853, %rs4215;
	prmt.b32 	%r854, %r853, %r852, 0x3340U;
	prmt.b32 	%r855, %r854, %r851, 0x5410U;
	st.local.v4.b32 	[%rd7], {%r848, %r855, %r841, %r834};
	add.s32 	%r77, %r77, 1;
	ld.const.u32 	%r856, [r];
	setp.eq.s32 	%p10, %r77, %r856;
	@%p10 bra 	$L__BB1_13;
	bra.uni 	$L__BB1_6;
$L__BB1_64:
	shr.u16 	%rs2153, %rs4508, 1;
	and.b16  	%rs2154, %rs2153, 7;
	and.b16  	%rs2155, %rs4508, 8;
	or.b16  	%rs2156, %rs2154, %rs2155;
	shl.b16 	%rs2157, %rs4508, 3;
	and.b16  	%rs2158, %rs2157, 8;
	xor.b16  	%rs4508, %rs2156, %rs2158;
	shr.u16 	%rs2159, %rs4509, 1;
	and.b16  	%rs2160, %rs2159, 7;
	and.b16  	%rs2161, %rs4509, 8;
	or.b16  	%rs2162, %rs2160, %rs2161;
	shl.b16 	%rs2163, %rs4509, 3;
	and.b16  	%rs2164, %rs2163, 8;
	xor.b16  	%rs4509, %rs2162, %rs2164;
	shr.u16 	%rs2165, %rs4510, 1;
	and.b16  	%rs2166, %rs2165, 7;
	and.b16  	%rs2167, %rs4510, 8;
	or.b16  	%rs2168, %rs2166, %rs2167;
	shl.b16 	%rs2169, %rs4510, 3;
	and.b16  	%rs2170, %rs2169, 8;
	xor.b16  	%rs4510, %rs2168, %rs2170;
	shr.u16 	%rs2171, %rs4511, 1;
	and.b16  	%rs2172, %rs2171, 7;
	and.b16  	%rs2173, %rs4511, 8;
	or.b16  	%rs2174, %rs2172, %rs2173;
	shl.b16 	%rs2175, %rs4511, 3;
	and.b16  	%rs2176, %rs2175, 8;
	xor.b16  	%rs4511, %rs2174, %rs2176;
	shr.u16 	%rs2177, %rs4512, 1;
	and.b16  	%rs2178, %rs2177, 7;
	and.b16  	%rs2179, %rs4512, 8;
	or.b16  	%rs2180, %rs2178, %rs2179;
	shl.b16 	%rs2181, %rs4512, 3;
	and.b16  	%rs2182, %rs2181, 8;
	xor.b16  	%rs4512, %rs2180, %rs2182;
	shr.u16 	%rs2183, %rs4513, 1;
	and.b16  	%rs2184, %rs2183, 7;
	and.b16  	%rs2185, %rs4513, 8;
	or.b16  	%rs2186, %rs2184, %rs2185;
	shl.b16 	%rs2187, %rs4513, 3;
	and.b16  	%rs2188, %rs2187, 8;
	xor.b16  	%rs4513, %rs2186, %rs2188;
	shr.u16 	%rs2189, %rs4514, 1;
	and.b16  	%rs2190, %rs2189, 7;
	and.b16  	%rs2191, %rs4514, 8;
	or.b16  	%rs2192, %rs2190, %rs2191;
	shl.b16 	%rs2193, %rs4514, 3;
	and.b16  	%rs2194, %rs2193, 8;
	xor.b16  	%rs4514, %rs2192, %rs2194;
	shr.u16 	%rs2195, %rs4515, 1;
	and.b16  	%rs2196, %rs2195, 7;
	and.b16  	%rs2197, %rs4515, 8;
	or.b16  	%rs2198, %rs2196, %rs2197;
	shl.b16 	%rs2199, %rs4515, 3;
	and.b16  	%rs2200, %rs2199, 8;
	xor.b16  	%rs4515, %rs2198, %rs2200;
	bra.uni 	$L__BB1_62;
$L__BB1_65:
	shl.b16 	%rs2057, %rs4524, 1;
	and.b16  	%rs2058, %rs2057, 12;
	shr.u16 	%rs2059, %rs4524, 2;
	xor.b16  	%rs2060, %rs2059, %rs4524;
	shl.b16 	%rs2061, %rs2060, 1;
	and.b16  	%rs2062, %rs2061, 2;
	or.b16  	%rs2063, %rs2062, %rs2058;
	shr.u16 	%rs2064, %rs4524, 1;
	shr.u16 	%rs2065, %rs4524, 3;
	xor.b16  	%rs2066, %rs2064, %rs2065;
	xor.b16  	%rs2067, %rs2066, %rs2059;
	and.b16  	%rs2068, %rs2067, 1;
	or.b16  	%rs4524, %rs2063, %rs2068;
	shl.b16 	%rs2069, %rs4525, 1;
	and.b16  	%rs2070, %rs2069, 12;
	shr.u16 	%rs2071, %rs4525, 2;
	xor.b16  	%rs2072, %rs2071, %rs4525;
	shl.b16 	%rs2073, %rs2072, 1;
	and.b16  	%rs2074, %rs2073, 2;
	or.b16  	%rs2075, %rs2074, %rs2070;
	shr.u16 	%rs2076, %rs4525, 1;
	shr.u16 	%rs2077, %rs4525, 3;
	xor.b16  	%rs2078, %rs2076, %rs2077;
	xor.b16  	%rs2079, %rs2078, %rs2071;
	and.b16  	%rs2080, %rs2079, 1;
	or.b16  	%rs4525, %rs2075, %rs2080;
	shl.b16 	%rs2081, %rs4526, 1;
	and.b16  	%rs2082, %rs2081, 12;
	shr.u16 	%rs2083, %rs4526, 2;
	xor.b16  	%rs2084, %rs2083, %rs4526;
	shl.b16 	%rs2085, %rs2084, 1;
	and.b16  	%rs2086, %rs2085, 2;
	or.b16  	%rs2087, %rs2086, %rs2082;
	shr.u16 	%rs2088, %rs4526, 1;
	shr.u16 	%rs2089, %rs4526, 3;
	xor.b16  	%rs2090, %rs2088, %rs2089;
	xor.b16  	%rs2091, %rs2090, %rs2083;
	and.b16  	%rs2092, %rs2091, 1;
	or.b16  	%rs4526, %rs2087, %rs2092;
	shl.b16 	%rs2093, %rs4527, 1;
	and.b16  	%rs2094, %rs2093, 12;
	shr.u16 	%rs2095, %rs4527, 2;
	xor.b16  	%rs2096, %rs2095, %rs4527;
	shl.b16 	%rs2097, %rs2096, 1;
	and.b16  	%rs2098, %rs2097, 2;
	or.b16  	%rs2099, %rs2098, %rs2094;
	shr.u16 	%rs2100, %rs4527, 1;
	shr.u16 	%rs2101, %rs4527, 3;
	xor.b16  	%rs2102, %rs2100, %rs2101;
	xor.b16  	%rs2103, %rs2102, %rs2095;
	and.b16  	%rs2104, %rs2103, 1;
	or.b16  	%rs4527, %rs2099, %rs2104;
	shl.b16 	%rs2105, %rs4528, 1;
	and.b16  	%rs2106, %rs2105, 12;
	shr.u16 	%rs2107, %rs4528, 2;
	xor.b16  	%rs2108, %rs2107, %rs4528;
	shl.b16 	%rs2109, %rs2108, 1;
	and.b16  	%rs2110, %rs2109, 2;
	or.b16  	%rs2111, %rs2110, %rs2106;
	shr.u16 	%rs2112, %rs4528, 1;
	shr.u16 	%rs2113, %rs4528, 3;
	xor.b16  	%rs2114, %rs2112, %rs2113;
	xor.b16  	%rs2115, %rs2114, %rs2107;
	and.b16  	%rs2116, %rs2115, 1;
	or.b16  	%rs4528, %rs2111, %rs2116;
	shl.b16 	%rs2117, %rs4529, 1;
	and.b16  	%rs2118, %rs2117, 12;
	shr.u16 	%rs2119, %rs4529, 2;
	xor.b16  	%rs2120, %rs2119, %rs4529;
	shl.b16 	%rs2121, %rs2120, 1;
	and.b16  	%rs2122, %rs2121, 2;
	or.b16  	%rs2123, %rs2122, %rs2118;
	shr.u16 	%rs2124, %rs4529, 1;
	shr.u16 	%rs2125, %rs4529, 3;
	xor.b16  	%rs2126, %rs2124, %rs2125;
	xor.b16  	%rs2127, %rs2126, %rs2119;
	and.b16  	%rs2128, %rs2127, 1;
	or.b16  	%rs4529, %rs2123, %rs2128;
	shl.b16 	%rs2129, %rs4530, 1;
	and.b16  	%rs2130, %rs2129, 12;
	shr.u16 	%rs2131, %rs4530, 2;
	xor.b16  	%rs2132, %rs2131, %rs4530;
	shl.b16 	%rs2133, %rs2132, 1;
	and.b16  	%rs2134, %rs2133, 2;
	or.b16  	%rs2135, %rs2134, %rs2130;
	shr.u16 	%rs2136, %rs4530, 1;
	shr.u16 	%rs2137, %rs4530, 3;
	xor.b16  	%rs2138, %rs2136, %rs2137;
	xor.b16  	%rs2139, %rs2138, %rs2131;
	and.b16  	%rs2140, %rs2139, 1;
	or.b16  	%rs4530, %rs2135, %rs2140;
	shl.b16 	%rs2141, %rs4531, 1;
	and.b16  	%rs2142, %rs2141, 12;
	shr.u16 	%rs2143, %rs4531, 2;
	xor.b16  	%rs2144, %rs2143, %rs4531;
	shl.b16 	%rs2145, %rs2144, 1;
	and.b16  	%rs2146, %rs2145, 2;
	or.b16  	%rs2147, %rs2146, %rs2142;
	shr.u16 	%rs2148, %rs4531, 1;
	shr.u16 	%rs2149, %rs4531, 3;
	xor.b16  	%rs2150, %rs2148, %rs2149;
	xor.b16  	%rs2151, %rs2150, %rs2143;
	and.b16  	%rs2152, %rs2151, 1;
	or.b16  	%rs4531, %rs2147, %rs2152;
	bra.uni 	$L__BB1_62;
$L__BB1_66:
	shl.b16 	%rs2613, %rs4532, 1;
	and.b16  	%rs2614, %rs2613, 14;
	shr.u16 	%rs2615, %rs4532, 3;
	and.b16  	%rs2616, %rs2615, 1;
	or.b16  	%rs2617, %rs2614, %rs2616;
	shr.u16 	%rs2618, %rs4532, 2;
	and.b16  	%rs2619, %rs2618, 1;
	xor.b16  	%rs4532, %rs2617, %rs2619;
	shl.b16 	%rs2620, %rs4533, 1;
	and.b16  	%rs2621, %rs2620, 14;
	shr.u16 	%rs2622, %rs4533, 3;
	and.b16  	%rs2623, %rs2622, 1;
	or.b16  	%rs2624, %rs2621, %rs2623;
	shr.u16 	%rs2625, %rs4533, 2;
	and.b16  	%rs2626, %rs2625, 1;
	xor.b16  	%rs4533, %rs2624, %rs2626;
	shl.b16 	%rs2627, %rs4534, 1;
	and.b16  	%rs2628, %rs2627, 14;
	shr.u16 	%rs2629, %rs4534, 3;
	and.b16  	%rs2630, %rs2629, 1;
	or.b16  	%rs2631, %rs2628, %rs2630;
	shr.u16 	%rs2632, %rs4534, 2;
	and.b16  	%rs2633, %rs2632, 1;
	xor.b16  	%rs4534, %rs2631, %rs2633;
	shl.b16 	%rs2634, %rs4535, 1;
	and.b16  	%rs2635, %rs2634, 14;
	shr.u16 	%rs2636, %rs4535, 3;
	and.b16  	%rs2637, %rs2636, 1;
	or.b16  	%rs2638, %rs2635, %rs2637;
	shr.u16 	%rs2639, %rs4535, 2;
	and.b16  	%rs2640, %rs2639, 1;
	xor.b16  	%rs4535, %rs2638, %rs2640;
	shl.b16 	%rs2641, %rs4536, 1;
	and.b16  	%rs2642, %rs2641, 14;
	shr.u16 	%rs2643, %rs4536, 3;
	and.b16  	%rs2644, %rs2643, 1;
	or.b16  	%rs2645, %rs2642, %rs2644;
	shr.u16 	%rs2646, %rs4536, 2;
	and.b16  	%rs2647, %rs2646, 1;
	xor.b16  	%rs4536, %rs2645, %rs2647;
	shl.b16 	%rs2648, %rs4537, 1;
	and.b16  	%rs2649, %rs2648, 14;
	shr.u16 	%rs2650, %rs4537, 3;
	and.b16  	%rs2651, %rs2650, 1;
	or.b16  	%rs2652, %rs2649, %rs2651;
	shr.u16 	%rs2653, %rs4537, 2;
	and.b16  	%rs2654, %rs2653, 1;
	xor.b16  	%rs4537, %rs2652, %rs2654;
	shl.b16 	%rs2655, %rs4538, 1;
	and.b16  	%rs2656, %rs2655, 14;
	shr.u16 	%rs2657, %rs4538, 3;
	and.b16  	%rs2658, %rs2657, 1;
	or.b16  	%rs2659, %rs2656, %rs2658;
	shr.u16 	%rs2660, %rs4538, 2;
	and.b16  	%rs2661, %rs2660, 1;
	xor.b16  	%rs4538, %rs2659, %rs2661;
	shl.b16 	%rs2662, %rs4539, 1;
	and.b16  	%rs2663, %rs2662, 14;
	shr.u16 	%rs2664, %rs4539, 3;
	and.b16  	%rs2665, %rs2664, 1;
	or.b16  	%rs2666, %rs2663, %rs2665;
	shr.u16 	%rs2667, %rs4539, 2;
	and.b16  	%rs2668, %rs2667, 1;
	xor.b16  	%rs4539, %rs2666, %rs2668;
$L__BB1_67:
	add.s32 	%r80, %r80, 1;
	setp.eq.s32 	%p17, %r80, 4;
	@%p17 bra 	$L__BB1_68;
	bra.uni 	$L__BB1_17;
$L__BB1_68:
	cvt.u32.u16 	%r1022, %rs544;
	cvt.u32.u16 	%r1023, %rs543;
	prmt.b32 	%r1024, %r1023, %r1022, 0x3340U;
	cvt.u32.u16 	%r1025, %rs542;
	cvt.u32.u16 	%r1026, %rs541;
	prmt.b32 	%r1027, %r1026, %r1025, 0x3340U;
	prmt.b32 	%r1028, %r1027, %r1024, 0x5410U;
	cvt.u32.u16 	%r1029, %rs540;
	cvt.u32.u16 	%r1030, %rs539;
	prmt.b32 	%r1031, %r1030, %r1029, 0x3340U;
	cvt.u32.u16 	%r1032, %rs538;
	cvt.u32.u16 	%r1033, %rs537;
	prmt.b32 	%r1034, %r1033, %r1032, 0x3340U;
	prmt.b32 	%r1035, %r1034, %r1031, 0x5410U;
	cvt.u32.u16 	%r1036, %rs4263;
	cvt.u32.u16 	%r1037, %rs4267;
	prmt.b32 	%r1038, %r1037, %r1036, 0x3340U;
	cvt.u32.u16 	%r1039, %rs4271;
	cvt.u32.u16 	%r1040, %rs4275;
	prmt.b32 	%r1041, %r1040, %r1039, 0x3340U;
	prmt.b32 	%r1042, %r1041, %r1038, 0x5410U;
	cvt.u32.u16 	%r1043, %rs4279;
	cvt.u32.u16 	%r1044, %rs4283;
	prmt.b32 	%r1045, %r1044, %r1043, 0x3340U;
	cvt.u32.u16 	%r1046, %rs4287;
	cvt.u32.u16 	%r1047, %rs4291;
	prmt.b32 	%r1048, %r1047, %r1046, 0x3340U;
	prmt.b32 	%r1049, %r1048, %r1045, 0x5410U;
	st.local.v4.b32 	[%rd6], {%r1049, %r1042, %r1035, %r1028};
	cvt.u32.u16 	%r1050, %rs560;
	cvt.u32.u16 	%r1051, %rs559;
	prmt.b32 	%r1052, %r1051, %r1050, 0x3340U;
	cvt.u32.u16 	%r1053, %rs558;
	cvt.u32.u16 	%r1054, %rs557;
	prmt.b32 	%r1055, %r1054, %r1053, 0x3340U;
	prmt.b32 	%r1056, %r1055, %r1052, 0x5410U;
	cvt.u32.u16 	%r1057, %rs556;
	cvt.u32.u16 	%r1058, %rs555;
	prmt.b32 	%r1059, %r1058, %r1057, 0x3340U;
	cvt.u32.u16 	%r1060, %rs554;
	cvt.u32.u16 	%r1061, %rs553;
	prmt.b32 	%r1062, %r1061, %r1060, 0x3340U;
	prmt.b32 	%r1063, %r1062, %r1059, 0x5410U;
	cvt.u32.u16 	%r1064, %rs4539;
	cvt.u32.u16 	%r1065, %rs4538;
	prmt.b32 	%r1066, %r1065, %r1064, 0x3340U;
	cvt.u32.u16 	%r1067, %rs4537;
	cvt.u32.u16 	%r1068, %rs4536;
	prmt.b32 	%r1069, %r1068, %r1067, 0x3340U;
	prmt.b32 	%r1070, %r1069, %r1066, 0x5410U;
	cvt.u32.u16 	%r1071, %rs4535;
	cvt.u32.u16 	%r1072, %rs4534;
	prmt.b32 	%r1073, %r1072, %r1071, 0x3340U;
	cvt.u32.u16 	%r1074, %rs4533;
	cvt.u32.u16 	%r1075, %rs4532;
	prmt.b32 	%r1076, %r1075, %r1074, 0x3340U;
	prmt.b32 	%r1077, %r1076, %r1073, 0x5410U;
	st.local.v4.b32 	[%rd6+16], {%r1077, %r1070, %r1063, %r1056};
	cvt.u32.u16 	%r1078, %rs576;
	cvt.u32.u16 	%r1079, %rs575;
	prmt.b32 	%r1080, %r1079, %r1078, 0x3340U;
	cvt.u32.u16 	%r1081, %rs574;
	cvt.u32.u16 	%r1082, %rs573;
	prmt.b32 	%r1083, %r1082, %r1081, 0x3340U;
	prmt.b32 	%r1084, %r1083, %r1080, 0x5410U;
	cvt.u32.u16 	%r1085, %rs572;
	cvt.u32.u16 	%r1086, %rs571;
	prmt.b32 	%r1087, %r1086, %r1085, 0x3340U;
	cvt.u32.u16 	%r1088, %rs570;
	cvt.u32.u16 	%r1089, %rs569;
	prmt.b32 	%r1090, %r1089, %r1088, 0x3340U;
	prmt.b32 	%r1091, %r1090, %r1087, 0x5410U;
	cvt.u32.u16 	%r1092, %rs4547;
	cvt.u32.u16 	%r1093, %rs4546;
	prmt.b32 	%r1094, %r1093, %r1092, 0x3340U;
	cvt.u32.u16 	%r1095, %rs4545;
	cvt.u32.u16 	%r1096, %rs4544;
	prmt.b32 	%r1097, %r1096, %r1095, 0x3340U;
	prmt.b32 	%r1098, %r1097, %r1094, 0x5410U;
	cvt.u32.u16 	%r1099, %rs4543;
	cvt.u32.u16 	%r1100, %rs4542;
	prmt.b32 	%r1101, %r1100, %r1099, 0x3340U;
	cvt.u32.u16 	%r1102, %rs4541;
	cvt.u32.u16 	%r1103, %rs4540;
	prmt.b32 	%r1104, %r1103, %r1102, 0x3340U;
	prmt.b32 	%r1105, %r1104, %r1101, 0x5410U;
	st.local.v4.b32 	[%rd6+32], {%r1105, %r1098, %r1091, %r1084};
	cvt.u32.u16 	%r1106, %rs592;
	cvt.u32.u16 	%r1107, %rs591;
	prmt.b32 	%r1108, %r1107, %r1106, 0x3340U;
	cvt.u32.u16 	%r1109, %rs590;
	cvt.u32.u16 	%r1110, %rs589;
	prmt.b32 	%r1111, %r1110, %r1109, 0x3340U;
	prmt.b32 	%r1112, %r1111, %r1108, 0x5410U;
	cvt.u32.u16 	%r1113, %rs588;
	cvt.u32.u16 	%r1114, %rs587;
	prmt.b32 	%r1115, %r1114, %r1113, 0x3340U;
	cvt.u32.u16 	%r1116, %rs586;
	cvt.u32.u16 	%r1117, %rs585;
	prmt.b32 	%r1118, %r1117, %r1116, 0x3340U;
	prmt.b32 	%r1119, %r1118, %r1115, 0x5410U;
	cvt.u32.u16 	%r1120, %rs4555;
	cvt.u32.u16 	%r1121, %rs4554;
	prmt.b32 	%r1122, %r1121, %r1120, 0x3340U;
	cvt.u32.u16 	%r1123, %rs4553;
	cvt.u32.u16 	%r1124, %rs4552;
	prmt.b32 	%r1125, %r1124, %r1123, 0x3340U;
	prmt.b32 	%r1126, %r1125, %r1122, 0x5410U;
	cvt.u32.u16 	%r1127, %rs4551;
	cvt.u32.u16 	%r1128, %rs4550;
	prmt.b32 	%r1129, %r1128, %r1127, 0x3340U;
	cvt.u32.u16 	%r1130, %rs4549;
	cvt.u32.u16 	%r1131, %rs4548;
	prmt.b32 	%r1132, %r1131, %r1130, 0x3340U;
	prmt.b32 	%r1133, %r1132, %r1129, 0x5410U;
	st.local.v4.b32 	[%rd6+48], {%r1133, %r1126, %r1119, %r1112};
	ld.const.u8 	%r1134, [P];
	and.b32  	%r1135, %r1134, 252;
	cvt.u64.u32 	%rd353, %r1135;
	add.s64 	%rd354, %rd5, %rd353;
	and.b32  	%r1136, %r1134, 3;
	cvt.u64.u32 	%rd355, %r1136;
	add.s64 	%rd356, %rd354, %rd355;
	ld.local.u8 	%rs4303, [%rd356];
	ld.const.u8 	%r1137, [P+1];
	and.b32  	%r1138, %r1137, 252;
	cvt.u64.u32 	%rd357, %r1138;
	add.s64 	%rd358, %rd5, %rd357;
	and.b32  	%r1139, %r1137, 3;
	cvt.u64.u32 	%rd359, %r1139;
	add.s64 	%rd360, %rd358, %rd359;
	ld.local.u8 	%rs4302, [%rd360];
	ld.const.u8 	%r1140, [P+2];
	and.b32  	%r1141, %r1140, 252;
	cvt.u64.u32 	%rd361, %r1141;
	add.s64 	%rd362, %rd5, %rd361;
	and.b32  	%r1142, %r1140, 3;
	cvt.u64.u32 	%rd363, %r1142;
	add.s64 	%rd364, %rd362, %rd363;
	ld.local.u8 	%rs4301, [%rd364];
	ld.const.u8 	%r1143, [P+3];
	and.b32  	%r1144, %r1143, 252;
	cvt.u64.u32 	%rd365, %r1144;
	add.s64 	%rd366, %rd5, %rd365;
	and.b32  	%r1145, %r1143, 3;
	cvt.u64.u32 	%rd367, %r1145;
	add.s64 	%rd368, %rd366, %rd367;
	ld.local.u8 	%rs4300, [%rd368];
	ld.const.u8 	%r1146, [P+4];
	and.b32  	%r1147, %r1146, 252;
	cvt.u64.u32 	%rd369, %r1147;
	add.s64 	%rd370, %rd5, %rd369;
	and.b32  	%r1148, %r1146, 3;
	cvt.u64.u32 	%rd371, %r1148;
	add.s64 	%rd372, %rd370, %rd371;
	ld.local.u8 	%rs2669, [%rd372];
	ld.const.u8 	%r1149, [P+5];
	and.b32  	%r1150, %r1149, 252;
	cvt.u64.u32 	%rd373, %r1150;
	add.s64 	%rd374, %rd5, %rd373;
	and.b32  	%r1151, %r1149, 3;
	cvt.u64.u32 	%rd375, %r1151;
	add.s64 	%rd376, %rd374, %rd375;
	ld.local.u8 	%rs2670, [%rd376];
	ld.const.u8 	%r1152, [P+6];
	and.b32  	%r1153, %r1152, 252;
	cvt.u64.u32 	%rd377, %r1153;
	add.s64 	%rd378, %rd5, %rd377;
	and.b32  	%r1154, %r1152, 3;
	cvt.u64.u32 	%rd379, %r1154;
	add.s64 	%rd380, %rd378, %rd379;
	ld.local.u8 	%rs2671, [%rd380];
	ld.const.u8 	%r1155, [P+7];
	and.b32  	%r1156, %r1155, 252;
	cvt.u64.u32 	%rd381, %r1156;
	add.s64 	%rd382, %rd5, %rd381;
	and.b32  	%r1157, %r1155, 3;
	cvt.u64.u32 	%rd383, %r1157;
	add.s64 	%rd384, %rd382, %rd383;
	ld.local.u8 	%rs2672, [%rd384];
	ld.const.u8 	%r1158, [P+8];
	and.b32  	%r1159, %r1158, 252;
	cvt.u64.u32 	%rd385, %r1159;
	add.s64 	%rd386, %rd5, %rd385;
	and.b32  	%r1160, %r1158, 3;
	cvt.u64.u32 	%rd387, %r1160;
	add.s64 	%rd388, %rd386, %rd387;
	ld.local.u8 	%rs2673, [%rd388];
	ld.const.u8 	%r1161, [P+9];
	and.b32  	%r1162, %r1161, 252;
	cvt.u64.u32 	%rd389, %r1162;
	add.s64 	%rd390, %rd5, %rd389;
	and.b32  	%r1163, %r1161, 3;
	cvt.u64.u32 	%rd391, %r1163;
	add.s64 	%rd392, %rd390, %rd391;
	ld.local.u8 	%rs2674, [%rd392];
	ld.const.u8 	%r1164, [P+10];
	and.b32  	%r1165, %r1164, 252;
	cvt.u64.u32 	%rd393, %r1165;
	add.s64 	%rd394, %rd5, %rd393;
	and.b32  	%r1166, %r1164, 3;
	cvt.u64.u32 	%rd395, %r1166;
	add.s64 	%rd396, %rd394, %rd395;
	ld.local.u8 	%rs2675, [%rd396];
	ld.const.u8 	%r1167, [P+11];
	and.b32  	%r1168, %r1167, 252;
	cvt.u64.u32 	%rd397, %r1168;
	add.s64 	%rd398, %rd5, %rd397;
	and.b32  	%r1169, %r1167, 3;
	cvt.u64.u32 	%rd399, %r1169;
	add.s64 	%rd400, %rd398, %rd399;
	ld.local.u8 	%rs2676, [%rd400];
	ld.const.u8 	%r1170, [P+12];
	and.b32  	%r1171, %r1170, 252;
	cvt.u64.u32 	%rd401, %r1171;
	add.s64 	%rd402, %rd5, %rd401;
	and.b32  	%r1172, %r1170, 3;
	cvt.u64.u32 	%rd403, %r1172;
	add.s64 	%rd404, %rd402, %rd403;
	ld.local.u8 	%rs2677, [%rd404];
	ld.const.u8 	%r1173, [P+13];
	and.b32  	%r1174, %r1173, 252;
	cvt.u64.u32 	%rd405, %r1174;
	add.s64 	%rd406, %rd5, %rd405;
	and.b32  	%r1175, %r1173, 3;
	cvt.u64.u32 	%rd407, %r1175;
	add.s64 	%rd408, %rd406, %rd407;
	ld.local.u8 	%rs2678, [%rd408];
	ld.const.u8 	%r1176, [P+14];
	and.b32  	%r1177, %r1176, 252;
	cvt.u64.u32 	%rd409, %r1177;
	add.s64 	%rd410, %rd5, %rd409;
	and.b32  	%r1178, %r1176, 3;
	cvt.u64.u32 	%rd411, %r1178;
	add.s64 	%rd412, %rd410, %rd411;
	ld.local.u8 	%rs2679, [%rd412];
	ld.const.u8 	%r1179, [P+15];
	and.b32  	%r1180, %r1179, 252;
	cvt.u64.u32 	%rd413, %r1180;
	add.s64 	%rd414, %rd5, %rd413;
	and.b32  	%r1181, %r1179, 3;
	cvt.u64.u32 	%rd415, %r1181;
	add.s64 	%rd416, %rd414, %rd415;
	ld.local.u8 	%rs2680, [%rd416];
	xor.b16  	%rs4299, %rs2669, %rs2673;
	xor.b16  	%rs4295, %rs2673, %rs4303;
	xor.b16  	%rs4307, %rs2677, %rs4295;
	xor.b16  	%rs4298, %rs2670, %rs2674;
	xor.b16  	%rs4294, %rs2674, %rs4302;
	xor.b16  	%rs4306, %rs2678, %rs4294;
	xor.b16  	%rs4297, %rs2671, %rs2675;
	xor.b16  	%rs4293, %rs2675, %rs4301;
	xor.b16  	%rs4305, %rs2679, %rs4293;
	xor.b16  	%rs4296, %rs2672, %rs2676;
	xor.b16  	%rs4292, %rs2676, %rs4300;
	xor.b16  	%rs4304, %rs2680, %rs4292;
	cvt.u32.u16 	%r1182, %rs4292;
	cvt.u32.u16 	%r1183, %rs4293;
	prmt.b32 	%r1184, %r1183, %r1182, 0x3340U;
	cvt.u32.u16 	%r1185, %rs4294;
	cvt.u32.u16 	%r1186, %rs4295;
	prmt.b32 	%r1187, %r1186, %r1185, 0x3340U;
	prmt.b32 	%r1188, %r1187, %r1184, 0x5410U;
	cvt.u32.u16 	%r1189, %rs4296;
	cvt.u32.u16 	%r1190, %rs4297;
	prmt.b32 	%r1191, %r1190, %r1189, 0x3340U;
	cvt.u32.u16 	%r1192, %rs4298;
	cvt.u32.u16 	%r1193, %rs4299;
	prmt.b32 	%r1194, %r1193, %r1192, 0x3340U;
	prmt.b32 	%r1195, %r1194, %r1191, 0x5410U;
	cvt.u32.u16 	%r1196, %rs4304;
	cvt.u32.u16 	%r1197, %rs4305;
	prmt.b32 	%r1198, %r1197, %r1196, 0x3340U;
	cvt.u32.u16 	%r1199, %rs4306;
	cvt.u32.u16 	%r1200, %rs4307;
	prmt.b32 	%r1201, %r1200, %r1199, 0x3340U;
	prmt.b32 	%r1202, %r1201, %r1198, 0x5410U;
	cvt.u32.u16 	%r1203, %rs4300;
	cvt.u32.u16 	%r1204, %rs4301;
	prmt.b32 	%r1205, %r1204, %r1203, 0x3340U;
	cvt.u32.u16 	%r1206, %rs4302;
	cvt.u32.u16 	%r1207, %rs4303;
	prmt.b32 	%r1208, %r1207, %r1206, 0x3340U;
	prmt.b32 	%r1209, %r1208, %r1205, 0x5410U;
	st.local.v4.b32 	[%rd5], {%r1202, %r1209, %r1195, %r1188};
	add.s32 	%r79, %r79, 1;
	ld.const.u32 	%r1210, [r];
	setp.eq.s32 	%p18, %r79, %r1210;
	@%p18 bra 	$L__BB1_23;
	bra.uni 	$L__BB1_16;
$L__BB1_69:
	shr.u16 	%rs2565, %rs4540, 1;
	and.b16  	%rs2566, %rs2565, 7;
	and.b16  	%rs2567, %rs4540, 8;
	or.b16  	%rs2568, %rs2566, %rs2567;
	shl.b16 	%rs2569, %rs4540, 3;
	and.b16  	%rs2570, %rs2569, 8;
	xor.b16  	%rs4540, %rs2568, %rs2570;
	shr.u16 	%rs2571, %rs4541, 1;
	and.b16  	%rs2572, %rs2571, 7;
	and.b16  	%rs2573, %rs4541, 8;
	or.b16  	%rs2574, %rs2572, %rs2573;
	shl.b16 	%rs2575, %rs4541, 3;
	and.b16  	%rs2576, %rs2575, 8;
	xor.b16  	%rs4541, %rs2574, %rs2576;
	shr.u16 	%rs2577, %rs4542, 1;
	and.b16  	%rs2578, %rs2577, 7;
	and.b16  	%rs2579, %rs4542, 8;
	or.b16  	%rs2580, %rs2578, %rs2579;
	shl.b16 	%rs2581, %rs4542, 3;
	and.b16  	%rs2582, %rs2581, 8;
	xor.b16  	%rs4542, %rs2580, %rs2582;
	shr.u16 	%rs2583, %rs4543, 1;
	and.b16  	%rs2584, %rs2583, 7;
	and.b16  	%rs2585, %rs4543, 8;
	or.b16  	%rs2586, %rs2584, %rs2585;
	shl.b16 	%rs2587, %rs4543, 3;
	and.b16  	%rs2588, %rs2587, 8;
	xor.b16  	%rs4543, %rs2586, %rs2588;
	shr.u16 	%rs2589, %rs4544, 1;
	and.b16  	%rs2590, %rs2589, 7;
	and.b16  	%rs2591, %rs4544, 8;
	or.b16  	%rs2592, %rs2590, %rs2591;
	shl.b16 	%rs2593, %rs4544, 3;
	and.b16  	%rs2594, %rs2593, 8;
	xor.b16  	%rs4544, %rs2592, %rs2594;
	shr.u16 	%rs2595, %rs4545, 1;
	and.b16  	%rs2596, %rs2595, 7;
	and.b16  	%rs2597, %rs4545, 8;
	or.b16  	%rs2598, %rs2596, %rs2597;
	shl.b16 	%rs2599, %rs4545, 3;
	and.b16  	%rs2600, %rs2599, 8;
	xor.b16  	%rs4545, %rs2598, %rs2600;
	shr.u16 	%rs2601, %rs4546, 1;
	and.b16  	%rs2602, %rs2601, 7;
	and.b16  	%rs2603, %rs4546, 8;
	or.b16  	%rs2604, %rs2602, %rs2603;
	shl.b16 	%rs2605, %rs4546, 3;
	and.b16  	%rs2606, %rs2605, 8;
	xor.b16  	%rs4546, %rs2604, %rs2606;
	shr.u16 	%rs2607, %rs4547, 1;
	and.b16  	%rs2608, %rs2607, 7;
	and.b16  	%rs2609, %rs4547, 8;
	or.b16  	%rs2610, %rs2608, %rs2609;
	shl.b16 	%rs2611, %rs4547, 3;
	and.b16  	%rs2612, %rs2611, 8;
	xor.b16  	%rs4547, %rs2610, %rs2612;
	bra.uni 	$L__BB1_67;
$L__BB1_70:
	shl.b16 	%rs2469, %rs4548, 1;
	and.b16  	%rs2470, %rs2469, 12;
	shr.u16 	%rs2471, %rs4548, 2;
	xor.b16  	%rs2472, %rs2471, %rs4548;
	shl.b16 	%rs2473, %rs2472, 1;
	and.b16  	%rs2474, %rs2473, 2;
	or.b16  	%rs2475, %rs2474, %rs2470;
	shr.u16 	%rs2476, %rs4548, 1;
	shr.u16 	%rs2477, %rs4548, 3;
	xor.b16  	%rs2478, %rs2476, %rs2477;
	xor.b16  	%rs2479, %rs2478, %rs2471;
	and.b16  	%rs2480, %rs2479, 1;
	or.b16  	%rs4548, %rs2475, %rs2480;
	shl.b16 	%rs2481, %rs4549, 1;
	and.b16  	%rs2482, %rs2481, 12;
	shr.u16 	%rs2483, %rs4549, 2;
	xor.b16  	%rs2484, %rs2483, %rs4549;
	shl.b16 	%rs2485, %rs2484, 1;
	and.b16  	%rs2486, %rs2485, 2;
	or.b16  	%rs2487, %rs2486, %rs2482;
	shr.u16 	%rs2488, %rs4549, 1;
	shr.u16 	%rs2489, %rs4549, 3;
	xor.b16  	%rs2490, %rs2488, %rs2489;
	xor.b16  	%rs2491, %rs2490, %rs2483;
	and.b16  	%rs2492, %rs2491, 1;
	or.b16  	%rs4549, %rs2487, %rs2492;
	shl.b16 	%rs2493, %rs4550, 1;
	and.b16  	%rs2494, %rs2493, 12;
	shr.u16 	%rs2495, %rs4550, 2;
	xor.b16  	%rs2496, %rs2495, %rs4550;
	shl.b16 	%rs2497, %rs2496, 1;
	and.b16  	%rs2498, %rs2497, 2;
	or.b16  	%rs2499, %rs2498, %rs2494;
	shr.u16 	%rs2500, %rs4550, 1;
	shr.u16 	%rs2501, %rs4550, 3;
	xor.b16  	%rs2502, %rs2500, %rs2501;
	xor.b16  	%rs2503, %rs2502, %rs2495;
	and.b16  	%rs2504, %rs2503, 1;
	or.b16  	%rs4550, %rs2499, %rs2504;
	shl.b16 	%rs2505, %rs4551, 1;
	and.b16  	%rs2506, %rs2505, 12;
	shr.u16 	%rs2507, %rs4551, 2;
	xor.b16  	%rs2508, %rs2507, %rs4551;
	shl.b16 	%rs2509, %rs2508, 1;
	and.b16  	%rs2510, %rs2509, 2;
	or.b16  	%rs2511, %rs2510, %rs2506;
	shr.u16 	%rs2512, %rs4551, 1;
	shr.u16 	%rs2513, %rs4551, 3;
	xor.b16  	%rs2514, %rs2512, %rs2513;
	xor.b16  	%rs2515, %rs2514, %rs2507;
	and.b16  	%rs2516, %rs2515, 1;
	or.b16  	%rs4551, %rs2511, %rs2516;
	shl.b16 	%rs2517, %rs4552, 1;
	and.b16  	%rs2518, %rs2517, 12;
	shr.u16 	%rs2519, %rs4552, 2;
	xor.b16  	%rs2520, %rs2519, %rs4552;
	shl.b16 	%rs2521, %rs2520, 1;
	and.b16  	%rs2522, %rs2521, 2;
	or.b16  	%rs2523, %rs2522, %rs2518;
	shr.u16 	%rs2524, %rs4552, 1;
	shr.u16 	%rs2525, %rs4552, 3;
	xor.b16  	%rs2526, %rs2524, %rs2525;
	xor.b16  	%rs2527, %rs2526, %rs2519;
	and.b16  	%rs2528, %rs2527, 1;
	or.b16  	%rs4552, %rs2523, %rs2528;
	shl.b16 	%rs2529, %rs4553, 1;
	and.b16  	%rs2530, %rs2529, 12;
	shr.u16 	%rs2531, %rs4553, 2;
	xor.b16  	%rs2532, %rs2531, %rs4553;
	shl.b16 	%rs2533, %rs2532, 1;
	and.b16  	%rs2534, %rs2533, 2;
	or.b16  	%rs2535, %rs2534, %rs2530;
	shr.u16 	%rs2536, %rs4553, 1;
	shr.u16 	%rs2537, %rs4553, 3;
	xor.b16  	%rs2538, %rs2536, %rs2537;
	xor.b16  	%rs2539, %rs2538, %rs2531;
	and.b16  	%rs2540, %rs2539, 1;
	or.b16  	%rs4553, %rs2535, %rs2540;
	shl.b16 	%rs2541, %rs4554, 1;
	and.b16  	%rs2542, %rs2541, 12;
	shr.u16 	%rs2543, %rs4554, 2;
	xor.b16  	%rs2544, %rs2543, %rs4554;
	shl.b16 	%rs2545, %rs2544, 1;
	and.b16  	%rs2546, %rs2545, 2;
	or.b16  	%rs2547, %rs2546, %rs2542;
	shr.u16 	%rs2548, %rs4554, 1;
	shr.u16 	%rs2549, %rs4554, 3;
	xor.b16  	%rs2550, %rs2548, %rs2549;
	xor.b16  	%rs2551, %rs2550, %rs2543;
	and.b16  	%rs2552, %rs2551, 1;
	or.b16  	%rs4554, %rs2547, %rs2552;
	shl.b16 	%rs2553, %rs4555, 1;
	and.b16  	%rs2554, %rs2553, 12;
	shr.u16 	%rs2555, %rs4555, 2;
	xor.b16  	%rs2556, %rs2555, %rs4555;
	shl.b16 	%rs2557, %rs2556, 1;
	and.b16  	%rs2558, %rs2557, 2;
	or.b16  	%rs2559, %rs2558, %rs2554;
	shr.u16 	%rs2560, %rs4555, 1;
	shr.u16 	%rs2561, %rs4555, 3;
	xor.b16  	%rs2562, %rs2560, %rs2561;
	xor.b16  	%rs2563, %rs2562, %rs2555;
	and.b16  	%rs2564, %rs2563, 1;
	or.b16  	%rs4555, %rs2559, %rs2564;
	bra.uni 	$L__BB1_67;
$L__BB1_71:
	shl.b16 	%rs2977, %rs4556, 1;
	and.b16  	%rs2978, %rs2977, 14;
	shr.u16 	%rs2979, %rs4556, 3;
	and.b16  	%rs2980, %rs2979, 1;
	or.b16  	%rs2981, %rs2978, %rs2980;
	shr.u16 	%rs2982, %rs4556, 2;
	and.b16  	%rs2983, %rs2982, 1;
	xor.b16  	%rs4556, %rs2981, %rs2983;
	shl.b16 	%rs2984, %rs4557, 1;
	and.b16  	%rs2985, %rs2984, 14;
	shr.u16 	%rs2986, %rs4557, 3;
	and.b16  	%rs2987, %rs2986, 1;
	or.b16  	%rs2988, %rs2985, %rs2987;
	shr.u16 	%rs2989, %rs4557, 2;
	and.b16  	%rs2990, %rs2989, 1;
	xor.b16  	%rs4557, %rs2988, %rs2990;
	shl.b16 	%rs2991, %rs4558, 1;
	and.b16  	%rs2992, %rs2991, 14;
	shr.u16 	%rs2993, %rs4558, 3;
	and.b16  	%rs2994, %rs2993, 1;
	or.b16  	%rs2995, %rs2992, %rs2994;
	shr.u16 	%rs2996, %rs4558, 2;
	and.b16  	%rs2997, %rs2996, 1;
	xor.b16  	%rs4558, %rs2995, %rs2997;
	shl.b16 	%rs2998, %rs4559, 1;
	and.b16  	%rs2999, %rs2998, 14;
	shr.u16 	%rs3000, %rs4559, 3;
	and.b16  	%rs3001, %rs3000, 1;
	or.b16  	%rs3002, %rs2999, %rs3001;
	shr.u16 	%rs3003, %rs4559, 2;
	and.b16  	%rs3004, %rs3003, 1;
	xor.b16  	%rs4559, %rs3002, %rs3004;
	shl.b16 	%rs3005, %rs4560, 1;
	and.b16  	%rs3006, %rs3005, 14;
	shr.u16 	%rs3007, %rs4560, 3;
	and.b16  	%rs3008, %rs3007, 1;
	or.b16  	%rs3009, %rs3006, %rs3008;
	shr.u16 	%rs3010, %rs4560, 2;
	and.b16  	%rs3011, %rs3010, 1;
	xor.b16  	%rs4560, %rs3009, %rs3011;
	shl.b16 	%rs3012, %rs4561, 1;
	and.b16  	%rs3013, %rs3012, 14;
	shr.u16 	%rs3014, %rs4561, 3;
	and.b16  	%rs3015, %rs3014, 1;
	or.b16  	%rs3016, %rs3013, %rs3015;
	shr.u16 	%rs3017, %rs4561, 2;
	and.b16  	%rs3018, %rs3017, 1;
	xor.b16  	%rs4561, %rs3016, %rs3018;
	shl.b16 	%rs3019, %rs4562, 1;
	and.b16  	%rs3020, %rs3019, 14;
	shr.u16 	%rs3021, %rs4562, 3;
	and.b16  	%rs3022, %rs3021, 1;
	or.b16  	%rs3023, %rs3020, %rs3022;
	shr.u16 	%rs3024, %rs4562, 2;
	and.b16  	%rs3025, %rs3024, 1;
	xor.b16  	%rs4562, %rs3023, %rs3025;
	shl.b16 	%rs3026, %rs4563, 1;
	and.b16  	%rs3027, %rs3026, 14;
	shr.u16 	%rs3028, %rs4563, 3;
	and.b16  	%rs3029, %rs3028, 1;
	or.b16  	%rs3030, %rs3027, %rs3029;
	shr.u16 	%rs3031, %rs4563, 2;
	and.b16  	%rs3032, %rs3031, 1;
	xor.b16  	%rs4563, %rs3030, %rs3032;
	bra.uni 	$L__BB1_30;
$L__BB1_72:
	shr.u16 	%rs2929, %rs4564, 1;
	and.b16  	%rs2930, %rs2929, 7;
	and.b16  	%rs2931, %rs4564, 8;
	or.b16  	%rs2932, %rs2930, %rs2931;
	shl.b16 	%rs2933, %rs4564, 3;
	and.b16  	%rs2934, %rs2933, 8;
	xor.b16  	%rs4564, %rs2932, %rs2934;
	shr.u16 	%rs2935, %rs4565, 1;
	and.b16  	%rs2936, %rs2935, 7;
	and.b16  	%rs2937, %rs4565, 8;
	or.b16  	%rs2938, %rs2936, %rs2937;
	shl.b16 	%rs2939, %rs4565, 3;
	and.b16  	%rs2940, %rs2939, 8;
	xor.b16  	%rs4565, %rs2938, %rs2940;
	shr.u16 	%rs2941, %rs4566, 1;
	and.b16  	%rs2942, %rs2941, 7;
	and.b16  	%rs2943, %rs4566, 8;
	or.b16  	%rs2944, %rs2942, %rs2943;
	shl.b16 	%rs2945, %rs4566, 3;
	and.b16  	%rs2946, %rs2945, 8;
	xor.b16  	%rs4566, %rs2944, %rs2946;
	shr.u16 	%rs2947, %rs4567, 1;
	and.b16  	%rs2948, %rs2947, 7;
	and.b16  	%rs2949, %rs4567, 8;
	or.b16  	%rs2950, %rs2948, %rs2949;
	shl.b16 	%rs2951, %rs4567, 3;
	and.b16  	%rs2952, %rs2951, 8;
	xor.b16  	%rs4567, %rs2950, %rs2952;
	shr.u16 	%rs2953, %rs4568, 1;
	and.b16  	%rs2954, %rs2953, 7;
	and.b16  	%rs2955, %rs4568, 8;
	or.b16  	%rs2956, %rs2954, %rs2955;
	shl.b16 	%rs2957, %rs4568, 3;
	and.b16  	%rs2958, %rs2957, 8;
	xor.b16  	%rs4568, %rs2956, %rs2958;
	shr.u16 	%rs2959, %rs4569, 1;
	and.b16  	%rs2960, %rs2959, 7;
	and.b16  	%rs2961, %rs4569, 8;
	or.b16  	%rs2962, %rs2960, %rs2961;
	shl.b16 	%rs2963, %rs4569, 3;
	and.b16  	%rs2964, %rs2963, 8;
	xor.b16  	%rs4569, %rs2962, %rs2964;
	shr.u16 	%rs2965, %rs4570, 1;
	and.b16  	%rs2966, %rs2965, 7;
	and.b16  	%rs2967, %rs4570, 8;
	or.b16  	%rs2968, %rs2966, %rs2967;
	shl.b16 	%rs2969, %rs4570, 3;
	and.b16  	%rs2970, %rs2969, 8;
	xor.b16  	%rs4570, %rs2968, %rs2970;
	shr.u16 	%rs2971, %rs4571, 1;
	and.b16  	%rs2972, %rs2971, 7;
	and.b16  	%rs2973, %rs4571, 8;
	or.b16  	%rs2974, %rs2972, %rs2973;
	shl.b16 	%rs2975, %rs4571, 3;
	and.b16  	%rs2976, %rs2975, 8;
	xor.b16  	%rs4571, %rs2974, %rs2976;
	bra.uni 	$L__BB1_30;
$L__BB1_73:
	ld.const.u32 	%r1346, [version];
	setp.eq.s32 	%p23, %r1346, 1;
	@%p23 bra 	$L__BB1_76;
	setp.ne.s32 	%p24, %r1346, 2;
	@%p24 bra 	$L__BB1_30;
	shl.b16 	%rs2745, %rs4572, 2;
	and.b16  	%rs2746, %rs2745, 12;
	shr.u16 	%rs2747, %rs4572, 3;
	shr.u16 	%rs2748, %rs4572, 2;
	xor.b16  	%rs2749, %rs2747, %rs2748;
	shl.b16 	%rs2750, %rs2749, 1;
	and.b16  	%rs2751, %rs2750, 2;
	or.b16  	%rs2752, %rs2751, %rs2746;
	shr.u16 	%rs2753, %rs4572, 1;
	xor.b16  	%rs2754, %rs2753, %rs2748;
	and.b16  	%rs2755, %rs2754, 1;
	or.b16  	%rs4572, %rs2752, %rs2755;
	shl.b16 	%rs2756, %rs4573, 2;
	and.b16  	%rs2757, %rs2756, 12;
	shr.u16 	%rs2758, %rs4573, 3;
	shr.u16 	%rs2759, %rs4573, 2;
	xor.b16  	%rs2760, %rs2758, %rs2759;
	shl.b16 	%rs2761, %rs2760, 1;
	and.b16  	%rs2762, %rs2761, 2;
	or.b16  	%rs2763, %rs2762, %rs2757;
	shr.u16 	%rs2764, %rs4573, 1;
	xor.b16  	%rs2765, %rs2764, %rs2759;
	and.b16  	%rs2766, %rs2765, 1;
	or.b16  	%rs4573, %rs2763, %rs2766;
	shl.b16 	%rs2767, %rs4574, 2;
	and.b16  	%rs2768, %rs2767, 12;
	shr.u16 	%rs2769, %rs4574, 3;
	shr.u16 	%rs2770, %rs4574, 2;
	xor.b16  	%rs2771, %rs2769, %rs2770;
	shl.b16 	%rs2772, %rs2771, 1;
	and.b16  	%rs2773, %rs2772, 2;
	or.b16  	%rs2774, %rs2773, %rs2768;
	shr.u16 	%rs2775, %rs4574, 1;
	xor.b16  	%rs2776, %rs2775, %rs2770;
	and.b16  	%rs2777, %rs2776, 1;
	or.b16  	%rs4574, %rs2774, %rs2777;
	shl.b16 	%rs2778, %rs4575, 2;
	and.b16  	%rs2779, %rs2778, 12;
	shr.u16 	%rs2780, %rs4575, 3;
	shr.u16 	%rs2781, %rs4575, 2;
	xor.b16  	%rs2782, %rs2780, %rs2781;
	shl.b16 	%rs2783, %rs2782, 1;
	and.b16  	%rs2784, %rs2783, 2;
	or.b16  	%rs2785, %rs2784, %rs2779;
	shr.u16 	%rs2786, %rs4575, 1;
	xor.b16  	%rs2787, %rs2786, %rs2781;
	and.b16  	%rs2788, %rs2787, 1;
	or.b16  	%rs4575, %rs2785, %rs2788;
	shl.b16 	%rs2789, %rs4576, 2;
	and.b16  	%rs2790, %rs2789, 12;
	shr.u16 	%rs2791, %rs4576, 3;
	shr.u16 	%rs2792, %rs4576, 2;
	xor.b16  	%rs2793, %rs2791, %rs2792;
	shl.b16 	%rs2794, %rs2793, 1;
	and.b16  	%rs2795, %rs2794, 2;
	or.b16  	%rs2796, %rs2795, %rs2790;
	shr.u16 	%rs2797, %rs4576, 1;
	xor.b16  	%rs2798, %rs2797, %rs2792;
	and.b16  	%rs2799, %rs2798, 1;
	or.b16  	%rs4576, %rs2796, %rs2799;
	shl.b16 	%rs2800, %rs4577, 2;
	and.b16  	%rs2801, %rs2800, 12;
	shr.u16 	%rs2802, %rs4577, 3;
	shr.u16 	%rs2803, %rs4577, 2;
	xor.b16  	%rs2804, %rs2802, %rs2803;
	shl.b16 	%rs2805, %rs2804, 1;
	and.b16  	%rs2806, %rs2805, 2;
	or.b16  	%rs2807, %rs2806, %rs2801;
	shr.u16 	%rs2808, %rs4577, 1;
	xor.b16  	%rs2809, %rs2808, %rs2803;
	and.b16  	%rs2810, %rs2809, 1;
	or.b16  	%rs4577, %rs2807, %rs2810;
	shl.b16 	%rs2811, %rs4578, 2;
	and.b16  	%rs2812, %rs2811, 12;
	shr.u16 	%rs2813, %rs4578, 3;
	shr.u16 	%rs2814, %rs4578, 2;
	xor.b16  	%rs2815, %rs2813, %rs2814;
	shl.b16 	%rs2816, %rs2815, 1;
	and.b16  	%rs2817, %rs2816, 2;
	or.b16  	%rs2818, %rs2817, %rs2812;
	shr.u16 	%rs2819, %rs4578, 1;
	xor.b16  	%rs2820, %rs2819, %rs2814;
	and.b16  	%rs2821, %rs2820, 1;
	or.b16  	%rs4578, %rs2818, %rs2821;
	shl.b16 	%rs2822, %rs4579, 2;
	and.b16  	%rs2823, %rs2822, 12;
	shr.u16 	%rs2824, %rs4579, 3;
	shr.u16 	%rs2825, %rs4579, 2;
	xor.b16  	%rs2826, %rs2824, %rs2825;
	shl.b16 	%rs2827, %rs2826, 1;
	and.b16  	%rs2828, %rs2827, 2;
	or.b16  	%rs2829, %rs2828, %rs2823;
	shr.u16 	%rs2830, %rs4579, 1;
	xor.b16  	%rs2831, %rs2830, %rs2825;
	and.b16  	%rs2832, %rs2831, 1;
	or.b16  	%rs4579, %rs2829, %rs2832;
	bra.uni 	$L__BB1_30;
$L__BB1_76:
	shl.b16 	%rs2833, %rs4572, 1;
	and.b16  	%rs2834, %rs2833, 12;
	shr.u16 	%rs2835, %rs4572, 2;
	xor.b16  	%rs2836, %rs2835, %rs4572;
	shl.b16 	%rs2837, %rs2836, 1;
	and.b16  	%rs2838, %rs2837, 2;
	or.b16  	%rs2839, %rs2838, %rs2834;
	shr.u16 	%rs2840, %rs4572, 1;
	shr.u16 	%rs2841, %rs4572, 3;
	xor.b16  	%rs2842, %rs2840, %rs2841;
	xor.b16  	%rs2843, %rs2842, %rs2835;
	and.b16  	%rs2844, %rs2843, 1;
	or.b16  	%rs4572, %rs2839, %rs2844;
	shl.b16 	%rs2845, %rs4573, 1;
	and.b16  	%rs2846, %rs2845, 12;
	shr.u16 	%rs2847, %rs4573, 2;
	xor.b16  	%rs2848, %rs2847, %rs4573;
	shl.b16 	%rs2849, %rs2848, 1;
	and.b16  	%rs2850, %rs2849, 2;
	or.b16  	%rs2851, %rs2850, %rs2846;
	shr.u16 	%rs2852, %rs4573, 1;
	shr.u16 	%rs2853, %rs4573, 3;
	xor.b16  	%rs2854, %rs2852, %rs2853;
	xor.b16  	%rs2855, %rs2854, %rs2847;
	and.b16  	%rs2856, %rs2855, 1;
	or.b16  	%rs4573, %rs2851, %rs2856;
	shl.b16 	%rs2857, %rs4574, 1;
	and.b16  	%rs2858, %rs2857, 12;
	shr.u16 	%rs2859, %rs4574, 2;
	xor.b16  	%rs2860, %rs2859, %rs4574;
	shl.b16 	%rs2861, %rs2860, 1;
	and.b16  	%rs2862, %rs2861, 2;
	or.b16  	%rs2863, %rs2862, %rs2858;
	shr.u16 	%rs2864, %rs4574, 1;
	shr.u16 	%rs2865, %rs4574, 3;
	xor.b16  	%rs2866, %rs2864, %rs2865;
	xor.b16  	%rs2867, %rs2866, %rs2859;
	and.b16  	%rs2868, %rs2867, 1;
	or.b16  	%rs4574, %rs2863, %rs2868;
	shl.b16 	%rs2869, %rs4575, 1;
	and.b16  	%rs2870, %rs2869, 12;
	shr.u16 	%rs2871, %rs4575, 2;
	xor.b16  	%rs2872, %rs2871, %rs4575;
	shl.b16 	%rs2873, %rs2872, 1;
	and.b16  	%rs2874, %rs2873, 2;
	or.b16  	%rs2875, %rs2874, %rs2870;
	shr.u16 	%rs2876, %rs4575, 1;
	shr.u16 	%rs2877, %rs4575, 3;
	xor.b16  	%rs2878, %rs2876, %rs2877;
	xor.b16  	%rs2879, %rs2878, %rs2871;
	and.b16  	%rs2880, %rs2879, 1;
	or.b16  	%rs4575, %rs2875, %rs2880;
	shl.b16 	%rs2881, %rs4576, 1;
	and.b16  	%rs2882, %rs2881, 12;
	shr.u16 	%rs2883, %rs4576, 2;
	xor.b16  	%rs2884, %rs2883, %rs4576;
	shl.b16 	%rs2885, %rs2884, 1;
	and.b16  	%rs2886, %rs2885, 2;
	or.b16  	%rs2887, %rs2886, %rs2882;
	shr.u16 	%rs2888, %rs4576, 1;
	shr.u16 	%rs2889, %rs4576, 3;
	xor.b16  	%rs2890, %rs2888, %rs2889;
	xor.b16  	%rs2891, %rs2890, %rs2883;
	and.b16  	%rs2892, %rs2891, 1;
	or.b16  	%rs4576, %rs2887, %rs2892;
	shl.b16 	%rs2893, %rs4577, 1;
	and.b16  	%rs2894, %rs2893, 12;
	shr.u16 	%rs2895, %rs4577, 2;
	xor.b16  	%rs2896, %rs2895, %rs4577;
	shl.b16 	%rs2897, %rs2896, 1;
	and.b16  	%rs2898, %rs2897, 2;
	or.b16  	%rs2899, %rs2898, %rs2894;
	shr.u16 	%rs2900, %rs4577, 1;
	shr.u16 	%rs2901, %rs4577, 3;
	xor.b16  	%rs2902, %rs2900, %rs2901;
	xor.b16  	%rs2903, %rs2902, %rs2895;
	and.b16  	%rs2904, %rs2903, 1;
	or.b16  	%rs4577, %rs2899, %rs2904;
	shl.b16 	%rs2905, %rs4578, 1;
	and.b16  	%rs2906, %rs2905, 12;
	shr.u16 	%rs2907, %rs4578, 2;
	xor.b16  	%rs2908, %rs2907, %rs4578;
	shl.b16 	%rs2909, %rs2908, 1;
	and.b16  	%rs2910, %rs2909, 2;
	or.b16  	%rs2911, %rs2910, %rs2906;
	shr.u16 	%rs2912, %rs4578, 1;
	shr.u16 	%rs2913, %rs4578, 3;
	xor.b16  	%rs2914, %rs2912, %rs2913;
	xor.b16  	%rs2915, %rs2914, %rs2907;
	and.b16  	%rs2916, %rs2915, 1;
	or.b16  	%rs4578, %rs2911, %rs2916;
	shl.b16 	%rs2917, %rs4579, 1;
	and.b16  	%rs2918, %rs2917, 12;
	shr.u16 	%rs2919, %rs4579, 2;
	xor.b16  	%rs2920, %rs2919, %rs4579;
	shl.b16 	%rs2921, %rs2920, 1;
	and.b16  	%rs2922, %rs2921, 2;
	or.b16  	%rs2923, %rs2922, %rs2918;
	shr.u16 	%rs2924, %rs4579, 1;
	shr.u16 	%rs2925, %rs4579, 3;
	xor.b16  	%rs2926, %rs2924, %rs2925;
	xor.b16  	%rs2927, %rs2926, %rs2919;
	and.b16  	%rs2928, %rs2927, 1;
	or.b16  	%rs4579, %rs2923, %rs2928;
	bra.uni 	$L__BB1_30;
$L__BB1_77:
	shr.u16 	%rs3309, %rs4580, 1;
	and.b16  	%rs3310, %rs3309, 7;
	shl.b16 	%rs3311, %rs4580, 3;
	and.b16  	%rs3312, %rs3311, 8;
	and.b16  	%rs3313, %rs4580, 8;
	or.b16  	%rs3314, %rs3310, %rs3313;
	xor.b16  	%rs4580, %rs3314, %rs3312;
	shr.u16 	%rs3315, %rs4581, 1;
	and.b16  	%rs3316, %rs3315, 7;
	shl.b16 	%rs3317, %rs4581, 3;
	and.b16  	%rs3318, %rs3317, 8;
	and.b16  	%rs3319, %rs4581, 8;
	or.b16  	%rs3320, %rs3316, %rs3319;
	xor.b16  	%rs4581, %rs3320, %rs3318;
	shr.u16 	%rs3321, %rs4582, 1;
	and.b16  	%rs3322, %rs3321, 7;
	shl.b16 	%rs3323, %rs4582, 3;
	and.b16  	%rs3324, %rs3323, 8;
	and.b16  	%rs3325, %rs4582, 8;
	or.b16  	%rs3326, %rs3322, %rs3325;
	xor.b16  	%rs4582, %rs3326, %rs3324;
	shr.u16 	%rs3327, %rs4583, 1;
	and.b16  	%rs3328, %rs3327, 7;
	shl.b16 	%rs3329, %rs4583, 3;
	and.b16  	%rs3330, %rs3329, 8;
	and.b16  	%rs3331, %rs4583, 8;
	or.b16  	%rs3332, %rs3328, %rs3331;
	xor.b16  	%rs4583, %rs3332, %rs3330;
	shr.u16 	%rs3333, %rs4584, 1;
	and.b16  	%rs3334, %rs3333, 7;
	shl.b16 	%rs3335, %rs4584, 3;
	and.b16  	%rs3336, %rs3335, 8;
	and.b16  	%rs3337, %rs4584, 8;
	or.b16  	%rs3338, %rs3334, %rs3337;
	xor.b16  	%rs4584, %rs3338, %rs3336;
	shr.u16 	%rs3339, %rs4585, 1;
	and.b16  	%rs3340, %rs3339, 7;
	shl.b16 	%rs3341, %rs4585, 3;
	and.b16  	%rs3342, %rs3341, 8;
	and.b16  	%rs3343, %rs4585, 8;
	or.b16  	%rs3344, %rs3340, %rs3343;
	xor.b16  	%rs4585, %rs3344, %rs3342;
	shr.u16 	%rs3345, %rs4586, 1;
	and.b16  	%rs3346, %rs3345, 7;
	shl.b16 	%rs3347, %rs4586, 3;
	and.b16  	%rs3348, %rs3347, 8;
	and.b16  	%rs3349, %rs4586, 8;
	or.b16  	%rs3350, %rs3346, %rs3349;
	xor.b16  	%rs4586, %rs3350, %rs3348;
	shr.u16 	%rs3351, %rs4587, 1;
	and.b16  	%rs3352, %rs3351, 7;
	shl.b16 	%rs3353, %rs4587, 3;
	and.b16  	%rs3354, %rs3353, 8;
	and.b16  	%rs3355, %rs4587, 8;
	or.b16  	%rs3356, %rs3352, %rs3355;
	xor.b16  	%rs4587, %rs3356, %rs3354;
$L__BB1_78:
	add.s32 	%r85, %r85, 1;
	setp.eq.s32 	%p32, %r85, 4;
	@%p32 bra 	$L__BB1_79;
	bra.uni 	$L__BB1_34;
$L__BB1_79:
	cvt.u32.u16 	%r1558, %rs800;
	cvt.u32.u16 	%r1559, %rs799;
	prmt.b32 	%r1560, %r1559, %r1558, 0x3340U;
	cvt.u32.u16 	%r1561, %rs798;
	cvt.u32.u16 	%r1562, %rs797;
	prmt.b32 	%r1563, %r1562, %r1561, 0x3340U;
	prmt.b32 	%r1564, %r1563, %r1560, 0x5410U;
	cvt.u32.u16 	%r1565, %rs796;
	cvt.u32.u16 	%r1566, %rs795;
	prmt.b32 	%r1567, %r1566, %r1565, 0x3340U;
	cvt.u32.u16 	%r1568, %rs794;
	cvt.u32.u16 	%r1569, %rs793;
	prmt.b32 	%r1570, %r1569, %r1568, 0x3340U;
	prmt.b32 	%r1571, %r1570, %r1567, 0x5410U;
	cvt.u32.u16 	%r1572, %rs792;
	cvt.u32.u16 	%r1573, %rs791;
	prmt.b32 	%r1574, %r1573, %r1572, 0x3340U;
	cvt.u32.u16 	%r1575, %rs790;
	cvt.u32.u16 	%r1576, %rs789;
	prmt.b32 	%r1577, %r1576, %r1575, 0x3340U;
	prmt.b32 	%r1578, %r1577, %r1574, 0x5410U;
	cvt.u32.u16 	%r1579, %rs788;
	cvt.u32.u16 	%r1580, %rs787;
	prmt.b32 	%r1581, %r1580, %r1579, 0x3340U;
	cvt.u32.u16 	%r1582, %rs786;
	cvt.u32.u16 	%r1583, %rs785;
	prmt.b32 	%r1584, %r1583, %r1582, 0x3340U;
	prmt.b32 	%r1585, %r1584, %r1581, 0x5410U;
	st.local.v4.b32 	[%rd4], {%r1585, %r1578, %r1571, %r1564};
	cvt.u32.u16 	%r1586, %rs4587;
	cvt.u32.u16 	%r1587, %rs4586;
	prmt.b32 	%r1588, %r1587, %r1586, 0x3340U;
	cvt.u32.u16 	%r1589, %rs4585;
	cvt.u32.u16 	%r1590, %rs4584;
	prmt.b32 	%r1591, %r1590, %r1589, 0x3340U;
	prmt.b32 	%r1592, %r1591, %r1588, 0x5410U;
	cvt.u32.u16 	%r1593, %rs4583;
	cvt.u32.u16 	%r1594, %rs4582;
	prmt.b32 	%r1595, %r1594, %r1593, 0x3340U;
	cvt.u32.u16 	%r1596, %rs4581;
	cvt.u32.u16 	%r1597, %rs4580;
	prmt.b32 	%r1598, %r1597, %r1596, 0x3340U;
	prmt.b32 	%r1599, %r1598, %r1595, 0x5410U;
	cvt.u32.u16 	%r1600, %rs808;
	cvt.u32.u16 	%r1601, %rs807;
	prmt.b32 	%r1602, %r1601, %r1600, 0x3340U;
	cvt.u32.u16 	%r1603, %rs806;
	cvt.u32.u16 	%r1604, %rs805;
	prmt.b32 	%r1605, %r1604, %r1603, 0x3340U;
	prmt.b32 	%r1606, %r1605, %r1602, 0x5410U;
	cvt.u32.u16 	%r1607, %rs804;
	cvt.u32.u16 	%r1608, %rs803;
	prmt.b32 	%r1609, %r1608, %r1607, 0x3340U;
	cvt.u32.u16 	%r1610, %rs802;
	cvt.u32.u16 	%r1611, %rs801;
	prmt.b32 	%r1612, %r1611, %r1610, 0x3340U;
	prmt.b32 	%r1613, %r1612, %r1609, 0x5410U;
	st.local.v4.b32 	[%rd4+16], {%r1613, %r1606, %r1599, %r1592};
	cvt.u32.u16 	%r1614, %rs4595;
	cvt.u32.u16 	%r1615, %rs4594;
	prmt.b32 	%r1616, %r1615, %r1614, 0x3340U;
	cvt.u32.u16 	%r1617, %rs4593;
	cvt.u32.u16 	%r1618, %rs4592;
	prmt.b32 	%r1619, %r1618, %r1617, 0x3340U;
	prmt.b32 	%r1620, %r1619, %r1616, 0x5410U;
	cvt.u32.u16 	%r1621, %rs4591;
	cvt.u32.u16 	%r1622, %rs4590;
	prmt.b32 	%r1623, %r1622, %r1621, 0x3340U;
	cvt.u32.u16 	%r1624, %rs4589;
	cvt.u32.u16 	%r1625, %rs4588;
	prmt.b32 	%r1626, %r1625, %r1624, 0x3340U;
	prmt.b32 	%r1627, %r1626, %r1623, 0x5410U;
	cvt.u32.u16 	%r1628, %rs824;
	cvt.u32.u16 	%r1629, %rs823;
	prmt.b32 	%r1630, %r1629, %r1628, 0x3340U;
	cvt.u32.u16 	%r1631, %rs822;
	cvt.u32.u16 	%r1632, %rs821;
	prmt.b32 	%r1633, %r1632, %r1631, 0x3340U;
	prmt.b32 	%r1634, %r1633, %r1630, 0x5410U;
	cvt.u32.u16 	%r1635, %rs820;
	cvt.u32.u16 	%r1636, %rs819;
	prmt.b32 	%r1637, %r1636, %r1635, 0x3340U;
	cvt.u32.u16 	%r1638, %rs818;
	cvt.u32.u16 	%r1639, %rs817;
	prmt.b32 	%r1640, %r1639, %r1638, 0x3340U;
	prmt.b32 	%r1641, %r1640, %r1637, 0x5410U;
	st.local.v4.b32 	[%rd4+32], {%r1641, %r1634, %r1627, %r1620};
	cvt.u32.u16 	%r1642, %rs4603;
	cvt.u32.u16 	%r1643, %rs4602;
	prmt.b32 	%r1644, %r1643, %r1642, 0x3340U;
	cvt.u32.u16 	%r1645, %rs4601;
	cvt.u32.u16 	%r1646, %rs4600;
	prmt.b32 	%r1647, %r1646, %r1645, 0x3340U;
	prmt.b32 	%r1648, %r1647, %r1644, 0x5410U;
	cvt.u32.u16 	%r1649, %rs4599;
	cvt.u32.u16 	%r1650, %rs4598;
	prmt.b32 	%r1651, %r1650, %r1649, 0x3340U;
	cvt.u32.u16 	%r1652, %rs4597;
	cvt.u32.u16 	%r1653, %rs4596;
	prmt.b32 	%r1654, %r1653, %r1652, 0x3340U;
	prmt.b32 	%r1655, %r1654, %r1651, 0x5410U;
	cvt.u32.u16 	%r1656, %rs840;
	cvt.u32.u16 	%r1657, %rs839;
	prmt.b32 	%r1658, %r1657, %r1656, 0x3340U;
	cvt.u32.u16 	%r1659, %rs838;
	cvt.u32.u16 	%r1660, %rs837;
	prmt.b32 	%r1661, %r1660, %r1659, 0x3340U;
	prmt.b32 	%r1662, %r1661, %r1658, 0x5410U;
	cvt.u32.u16 	%r1663, %rs836;
	cvt.u32.u16 	%r1664, %rs835;
	prmt.b32 	%r1665, %r1664, %r1663, 0x3340U;
	cvt.u32.u16 	%r1666, %rs834;
	cvt.u32.u16 	%r1667, %rs833;
	prmt.b32 	%r1668, %r1667, %r1666, 0x3340U;
	prmt.b32 	%r1669, %r1668, %r1665, 0x5410U;
	st.local.v4.b32 	[%rd4+48], {%r1669, %r1662, %r1655, %r1648};
	xor.b16  	%rs3357, %rs770, %rs786;
	xor.b16  	%rs3358, %rs802, %rs3357;
	xor.b16  	%rs3359, %rs3358, %rs818;
	xor.b16  	%rs3360, %rs3359, %rs834;
	xor.b16  	%rs3361, %rs771, %rs787;
	xor.b16  	%rs3362, %rs803, %rs3361;
	xor.b16  	%rs3363, %rs3362, %rs819;
	xor.b16  	%rs3364, %rs3363, %rs835;
	xor.b16  	%rs3365, %rs772, %rs788;
	xor.b16  	%rs3366, %rs804, %rs3365;
	xor.b16  	%rs3367, %rs3366, %rs820;
	xor.b16  	%rs3368, %rs3367, %rs836;
	xor.b16  	%rs3369, %rs774, %rs790;
	xor.b16  	%rs3370, %rs806, %rs3369;
	xor.b16  	%rs3371, %rs3370, %rs822;
	xor.b16  	%rs3372, %rs3371, %rs838;
	xor.b16  	%rs3373, %rs775, %rs791;
	xor.b16  	%rs3374, %rs807, %rs3373;
	xor.b16  	%rs3375, %rs3374, %rs823;
	xor.b16  	%rs3376, %rs3375, %rs839;
	xor.b16  	%rs3377, %rs776, %rs792;
	xor.b16  	%rs3378, %rs808, %rs3377;
	xor.b16  	%rs3379, %rs3378, %rs824;
	xor.b16  	%rs3380, %rs3379, %rs840;
	add.s32 	%r104, %r84, -1;
	cvt.u64.u32 	%rd641, %r104;
	mov.u64 	%rd642, RC;
	add.s64 	%rd643, %rd642, %rd641;
	ld.const.u8 	%rs3381, [%rd643];
	and.b16  	%rs3382, %rs3381, 15;
	xor.b16  	%rs3383, %rs785, %rs3382;
	xor.b16  	%rs3384, %rs3383, %rs769;
	xor.b16  	%rs3385, %rs3384, %rs801;
	xor.b16  	%rs3386, %rs3385, %rs817;
	xor.b16  	%rs3387, %rs3386, %rs833;
	shr.u16 	%rs3388, %rs3381, 4;
	and.b16  	%rs3389, %rs3388, 3;
	xor.b16  	%rs3390, %rs789, %rs3389;
	xor.b16  	%rs3391, %rs3390, %rs773;
	xor.b16  	%rs3392, %rs3391, %rs805;
	xor.b16  	%rs3393, %rs3392, %rs821;
	xor.b16  	%rs3394, %rs3393, %rs837;
	xor.b16  	%rs3395, %rs777, 2;
	cvt.u64.u16 	%rd644, %rs3387;
	and.b64  	%rd645, %rd644, 255;
	mov.u64 	%rd646, sbox_4_inv;
	add.s64 	%rd647, %rd646, %rd645;
	ld.const.u8 	%rs4427, [%rd647];
	cvt.u64.u16 	%rd648, %rs3360;
	and.b64  	%rd649, %rd648, 255;
	add.s64 	%rd650, %rd646, %rd649;
	ld.const.u8 	%rs4426, [%rd650];
	cvt.u64.u16 	%rd651, %rs3364;
	and.b64  	%rd652, %rd651, 255;
	add.s64 	%rd653, %rd646, %rd652;
	ld.const.u8 	%rs4425, [%rd653];
	cvt.u64.u16 	%rd654, %rs3368;
	and.b64  	%rd655, %rd654, 255;
	add.s64 	%rd656, %rd646, %rd655;
	ld.const.u8 	%rs4424, [%rd656];
	cvt.u64.u16 	%rd657, %rs3394;
	and.b64  	%rd658, %rd657, 255;
	add.s64 	%rd659, %rd646, %rd658;
	ld.const.u8 	%rs4423, [%rd659];
	cvt.u64.u16 	%rd660, %rs3372;
	and.b64  	%rd661, %rd660, 255;
	add.s64 	%rd662, %rd646, %rd661;
	ld.const.u8 	%rs4422, [%rd662];
	cvt.u64.u16 	%rd663, %rs3376;
	and.b64  	%rd664, %rd663, 255;
	add.s64 	%rd665, %rd646, %rd664;
	ld.const.u8 	%rs4421, [%rd665];
	cvt.u64.u16 	%rd666, %rs3380;
	and.b64  	%rd667, %rd666, 255;
	add.s64 	%rd668, %rd646, %rd667;
	ld.const.u8 	%rs4420, [%rd668];
	cvt.u64.u16 	%rd669, %rs3395;
	and.b64  	%rd670, %rd669, 255;
	add.s64 	%rd671, %rd646, %rd670;
	ld.const.u8 	%rs4419, [%rd671];
	cvt.u64.u16 	%rd672, %rs778;
	and.b64  	%rd673, %rd672, 255;
	add.s64 	%rd674, %rd646, %rd673;
	ld.const.u8 	%rs4418, [%rd674];
	cvt.u64.u16 	%rd675, %rs779;
	and.b64  	%rd676, %rd675, 255;
	add.s64 	%rd677, %rd646, %rd676;
	ld.const.u8 	%rs4417, [%rd677];
	cvt.u64.u16 	%rd678, %rs780;
	and.b64  	%rd679, %rd678, 255;
	add.s64 	%rd680, %rd646, %rd679;
	ld.const.u8 	%rs4416, [%rd680];
	cvt.u64.u16 	%rd681, %rs781;
	and.b64  	%rd682, %rd681, 255;
	add.s64 	%rd683, %rd646, %rd682;
	ld.const.u8 	%rs4415, [%rd683];
	cvt.u64.u16 	%rd684, %rs782;
	and.b64  	%rd685, %rd684, 255;
	add.s64 	%rd686, %rd646, %rd685;
	ld.const.u8 	%rs4414, [%rd686];
	cvt.u64.u16 	%rd687, %rs783;
	and.b64  	%rd688, %rd687, 255;
	add.s64 	%rd689, %rd646, %rd688;
	ld.const.u8 	%rs4413, [%rd689];
	cvt.u64.u16 	%rd690, %rs784;
	and.b64  	%rd691, %rd690, 255;
	add.s64 	%rd692, %rd646, %rd691;
	ld.const.u8 	%rs4412, [%rd692];
	cvt.u32.u16 	%r1670, %rs4412;
	cvt.u32.u16 	%r1671, %rs4413;
	prmt.b32 	%r1672, %r1671, %r1670, 0x3340U;
	cvt.u32.u16 	%r1673, %rs4414;
	cvt.u32.u16 	%r1674, %rs4415;
	prmt.b32 	%r1675, %r1674, %r1673, 0x3340U;
	prmt.b32 	%r1676, %r1675, %r1672, 0x5410U;
	cvt.u32.u16 	%r1677, %rs4416;
	cvt.u32.u16 	%r1678, %rs4417;
	prmt.b32 	%r1679, %r1678, %r1677, 0x3340U;
	cvt.u32.u16 	%r1680, %rs4418;
	cvt.u32.u16 	%r1681, %rs4419;
	prmt.b32 	%r1682, %r1681, %r1680, 0x3340U;
	prmt.b32 	%r1683, %r1682, %r1679, 0x5410U;
	cvt.u32.u16 	%r1684, %rs4424;
	cvt.u32.u16 	%r1685, %rs4425;
	prmt.b32 	%r1686, %r1685, %r1684, 0x3340U;
	cvt.u32.u16 	%r1687, %rs4426;
	cvt.u32.u16 	%r1688, %rs4427;
	prmt.b32 	%r1689, %r1688, %r1687, 0x3340U;
	prmt.b32 	%r1690, %r1689, %r1686, 0x5410U;
	cvt.u32.u16 	%r1691, %rs4420;
	cvt.u32.u16 	%r1692, %rs4421;
	prmt.b32 	%r1693, %r1692, %r1691, 0x3340U;
	cvt.u32.u16 	%r1694, %rs4422;
	cvt.u32.u16 	%r1695, %rs4423;
	prmt.b32 	%r1696, %r1695, %r1694, 0x3340U;
	prmt.b32 	%r1697, %r1696, %r1693, 0x5410U;
	st.local.v4.b32 	[%rd3], {%r1690, %r1697, %r1683, %r1676};
	setp.gt.s32 	%p33, %r84, 1;
	mov.u32 	%r84, %r104;
	@%p33 bra 	$L__BB1_33;
	bra.uni 	$L__BB1_40;
$L__BB1_80:
	shl.b16 	%rs3253, %rs4588, 1;
	and.b16  	%rs3254, %rs3253, 14;
	shr.u16 	%rs3255, %rs4588, 3;
	and.b16  	%rs3256, %rs3255, 1;
	or.b16  	%rs3257, %rs3254, %rs3256;
	shr.u16 	%rs3258, %rs4588, 2;
	and.b16  	%rs3259, %rs3258, 1;
	xor.b16  	%rs4588, %rs3257, %rs3259;
	shl.b16 	%rs3260, %rs4589, 1;
	and.b16  	%rs3261, %rs3260, 14;
	shr.u16 	%rs3262, %rs4589, 3;
	and.b16  	%rs3263, %rs3262, 1;
	or.b16  	%rs3264, %rs3261, %rs3263;
	shr.u16 	%rs3265, %rs4589, 2;
	and.b16  	%rs3266, %rs3265, 1;
	xor.b16  	%rs4589, %rs3264, %rs3266;
	shl.b16 	%rs3267, %rs4590, 1;
	and.b16  	%rs3268, %rs3267, 14;
	shr.u16 	%rs3269, %rs4590, 3;
	and.b16  	%rs3270, %rs3269, 1;
	or.b16  	%rs3271, %rs3268, %rs3270;
	shr.u16 	%rs3272, %rs4590, 2;
	and.b16  	%rs3273, %rs3272, 1;
	xor.b16  	%rs4590, %rs3271, %rs3273;
	shl.b16 	%rs3274, %rs4591, 1;
	and.b16  	%rs3275, %rs3274, 14;
	shr.u16 	%rs3276, %rs4591, 3;
	and.b16  	%rs3277, %rs3276, 1;
	or.b16  	%rs3278, %rs3275, %rs3277;
	shr.u16 	%rs3279, %rs4591, 2;
	and.b16  	%rs3280, %rs3279, 1;
	xor.b16  	%rs4591, %rs3278, %rs3280;
	shl.b16 	%rs3281, %rs4592, 1;
	and.b16  	%rs3282, %rs3281, 14;
	shr.u16 	%rs3283, %rs4592, 3;
	and.b16  	%rs3284, %rs3283, 1;
	or.b16  	%rs3285, %rs3282, %rs3284;
	shr.u16 	%rs3286, %rs4592, 2;
	and.b16  	%rs3287, %rs3286, 1;
	xor.b16  	%rs4592, %rs3285, %rs3287;
	shl.b16 	%rs3288, %rs4593, 1;
	and.b16  	%rs3289, %rs3288, 14;
	shr.u16 	%rs3290, %rs4593, 3;
	and.b16  	%rs3291, %rs3290, 1;
	or.b16  	%rs3292, %rs3289, %rs3291;
	shr.u16 	%rs3293, %rs4593, 2;
	and.b16  	%rs3294, %rs3293, 1;
	xor.b16  	%rs4593, %rs3292, %rs3294;
	shl.b16 	%rs3295, %rs4594, 1;
	and.b16  	%rs3296, %rs3295, 14;
	shr.u16 	%rs3297, %rs4594, 3;
	and.b16  	%rs3298, %rs3297, 1;
	or.b16  	%rs3299, %rs3296, %rs3298;
	shr.u16 	%rs3300, %rs4594, 2;
	and.b16  	%rs3301, %rs3300, 1;
	xor.b16  	%rs4594, %rs3299, %rs3301;
	shl.b16 	%rs3302, %rs4595, 1;
	and.b16  	%rs3303, %rs3302, 14;
	shr.u16 	%rs3304, %rs4595, 3;
	and.b16  	%rs3305, %rs3304, 1;
	or.b16  	%rs3306, %rs3303, %rs3305;
	shr.u16 	%rs3307, %rs4595, 2;
	and.b16  	%rs3308, %rs3307, 1;
	xor.b16  	%rs4595, %rs3306, %rs3308;
	bra.uni 	$L__BB1_78;
$L__BB1_81:
	and.b16  	%rs3157, %rs4596, 248;
	shr.u16 	%rs3158, %rs4596, 2;
	and.b16  	%rs3159, %rs3158, 3;
	shr.u16 	%rs3160, %rs3157, 3;
	shr.u16 	%rs3161, %rs4596, 1;
	xor.b16  	%rs3162, %rs3160, %rs4596;
	xor.b16  	%rs3163, %rs3162, %rs3161;
	shl.b16 	%rs3164, %rs3163, 3;
	and.b16  	%rs3165, %rs3164, 8;
	or.b16  	%rs3166, %rs3165, %rs3159;
	shl.b16 	%rs3167, %rs3162, 2;
	and.b16  	%rs3168, %rs3167, 4;
	or.b16  	%rs4596, %rs3166, %rs3168;
	and.b16  	%rs3169, %rs4597, 248;
	shr.u16 	%rs3170, %rs4597, 2;
	and.b16  	%rs3171, %rs3170, 3;
	shr.u16 	%rs3172, %rs3169, 3;
	shr.u16 	%rs3173, %rs4597, 1;
	xor.b16  	%rs3174, %rs3172, %rs4597;
	xor.b16  	%rs3175, %rs3174, %rs3173;
	shl.b16 	%rs3176, %rs3175, 3;
	and.b16  	%rs3177, %rs3176, 8;
	or.b16  	%rs3178, %rs3177, %rs3171;
	shl.b16 	%rs3179, %rs3174, 2;
	and.b16  	%rs3180, %rs3179, 4;
	or.b16  	%rs4597, %rs3178, %rs3180;
	and.b16  	%rs3181, %rs4598, 248;
	shr.u16 	%rs3182, %rs4598, 2;
	and.b16  	%rs3183, %rs3182, 3;
	shr.u16 	%rs3184, %rs3181, 3;
	shr.u16 	%rs3185, %rs4598, 1;
	xor.b16  	%rs3186, %rs3184, %rs4598;
	xor.b16  	%rs3187, %rs3186, %rs3185;
	shl.b16 	%rs3188, %rs3187, 3;
	and.b16  	%rs3189, %rs3188, 8;
	or.b16  	%rs3190, %rs3189, %rs3183;
	shl.b16 	%rs3191, %rs3186, 2;
	and.b16  	%rs3192, %rs3191, 4;
	or.b16  	%rs4598, %rs3190, %rs3192;
	and.b16  	%rs3193, %rs4599, 248;
	shr.u16 	%rs3194, %rs4599, 2;
	and.b16  	%rs3195, %rs3194, 3;
	shr.u16 	%rs3196, %rs3193, 3;
	shr.u16 	%rs3197, %rs4599, 1;
	xor.b16  	%rs3198, %rs3196, %rs4599;
	xor.b16  	%rs3199, %rs3198, %rs3197;
	shl.b16 	%rs3200, %rs3199, 3;
	and.b16  	%rs3201, %rs3200, 8;
	or.b16  	%rs3202, %rs3201, %rs3195;
	shl.b16 	%rs3203, %rs3198, 2;
	and.b16  	%rs3204, %rs3203, 4;
	or.b16  	%rs4599, %rs3202, %rs3204;
	and.b16  	%rs3205, %rs4600, 248;
	shr.u16 	%rs3206, %rs4600, 2;
	and.b16  	%rs3207, %rs3206, 3;
	shr.u16 	%rs3208, %rs3205, 3;
	shr.u16 	%rs3209, %rs4600, 1;
	xor.b16  	%rs3210, %rs3208, %rs4600;
	xor.b16  	%rs3211, %rs3210, %rs3209;
	shl.b16 	%rs3212, %rs3211, 3;
	and.b16  	%rs3213, %rs3212, 8;
	or.b16  	%rs3214, %rs3213, %rs3207;
	shl.b16 	%rs3215, %rs3210, 2;
	and.b16  	%rs3216, %rs3215, 4;
	or.b16  	%rs4600, %rs3214, %rs3216;
	and.b16  	%rs3217, %rs4601, 248;
	shr.u16 	%rs3218, %rs4601, 2;
	and.b16  	%rs3219, %rs3218, 3;
	shr.u16 	%rs3220, %rs3217, 3;
	shr.u16 	%rs3221, %rs4601, 1;
	xor.b16  	%rs3222, %rs3220, %rs4601;
	xor.b16  	%rs3223, %rs3222, %rs3221;
	shl.b16 	%rs3224, %rs3223, 3;
	and.b16  	%rs3225, %rs3224, 8;
	or.b16  	%rs3226, %rs3225, %rs3219;
	shl.b16 	%rs3227, %rs3222, 2;
	and.b16  	%rs3228, %rs3227, 4;
	or.b16  	%rs4601, %rs3226, %rs3228;
	and.b16  	%rs3229, %rs4602, 248;
	shr.u16 	%rs3230, %rs4602, 2;
	and.b16  	%rs3231, %rs3230, 3;
	shr.u16 	%rs3232, %rs3229, 3;
	shr.u16 	%rs3233, %rs4602, 1;
	xor.b16  	%rs3234, %rs3232, %rs4602;
	xor.b16  	%rs3235, %rs3234, %rs3233;
	shl.b16 	%rs3236, %rs3235, 3;
	and.b16  	%rs3237, %rs3236, 8;
	or.b16  	%rs3238, %rs3237, %rs3231;
	shl.b16 	%rs3239, %rs3234, 2;
	and.b16  	%rs3240, %rs3239, 4;
	or.b16  	%rs4602, %rs3238, %rs3240;
	and.b16  	%rs3241, %rs4603, 248;
	shr.u16 	%rs3242, %rs4603, 2;
	and.b16  	%rs3243, %rs3242, 3;
	shr.u16 	%rs3244, %rs3241, 3;
	shr.u16 	%rs3245, %rs4603, 1;
	xor.b16  	%rs3246, %rs3244, %rs4603;
	xor.b16  	%rs3247, %rs3246, %rs3245;
	shl.b16 	%rs3248, %rs3247, 3;
	and.b16  	%rs3249, %rs3248, 8;
	or.b16  	%rs3250, %rs3249, %rs3243;
	shl.b16 	%rs3251, %rs3246, 2;
	and.b16  	%rs3252, %rs3251, 4;
	or.b16  	%rs4603, %rs3250, %rs3252;
	bra.uni 	$L__BB1_78;
$L__BB1_82:
	shl.b16 	%rs3692, %rs4604, 1;
	and.b16  	%rs3693, %rs3692, 14;
	shr.u16 	%rs3694, %rs4604, 3;
	and.b16  	%rs3695, %rs3694, 1;
	or.b16  	%rs3696, %rs3693, %rs3695;
	shr.u16 	%rs3697, %rs4604, 2;
	and.b16  	%rs3698, %rs3697, 1;
	xor.b16  	%rs4604, %rs3696, %rs3698;
	shl.b16 	%rs3699, %rs4605, 1;
	and.b16  	%rs3700, %rs3699, 14;
	shr.u16 	%rs3701, %rs4605, 3;
	and.b16  	%rs3702, %rs3701, 1;
	or.b16  	%rs3703, %rs3700, %rs3702;
	shr.u16 	%rs3704, %rs4605, 2;
	and.b16  	%rs3705, %rs3704, 1;
	xor.b16  	%rs4605, %rs3703, %rs3705;
	shl.b16 	%rs3706, %rs4606, 1;
	and.b16  	%rs3707, %rs3706, 14;
	shr.u16 	%rs3708, %rs4606, 3;
	and.b16  	%rs3709, %rs3708, 1;
	or.b16  	%rs3710, %rs3707, %rs3709;
	shr.u16 	%rs3711, %rs4606, 2;
	and.b16  	%rs3712, %rs3711, 1;
	xor.b16  	%rs4606, %rs3710, %rs3712;
	shl.b16 	%rs3713, %rs4607, 1;
	and.b16  	%rs3714, %rs3713, 14;
	shr.u16 	%rs3715, %rs4607, 3;
	and.b16  	%rs3716, %rs3715, 1;
	or.b16  	%rs3717, %rs3714, %rs3716;
	shr.u16 	%rs3718, %rs4607, 2;
	and.b16  	%rs3719, %rs3718, 1;
	xor.b16  	%rs4607, %rs3717, %rs3719;
	shl.b16 	%rs3720, %rs4608, 1;
	and.b16  	%rs3721, %rs3720, 14;
	shr.u16 	%rs3722, %rs4608, 3;
	and.b16  	%rs3723, %rs3722, 1;
	or.b16  	%rs3724, %rs3721, %rs3723;
	shr.u16 	%rs3725, %rs4608, 2;
	and.b16  	%rs3726, %rs3725, 1;
	xor.b16  	%rs4608, %rs3724, %rs3726;
	shl.b16 	%rs3727, %rs4609, 1;
	and.b16  	%rs3728, %rs3727, 14;
	shr.u16 	%rs3729, %rs4609, 3;
	and.b16  	%rs3730, %rs3729, 1;
	or.b16  	%rs3731, %rs3728, %rs3730;
	shr.u16 	%rs3732, %rs4609, 2;
	and.b16  	%rs3733, %rs3732, 1;
	xor.b16  	%rs4609, %rs3731, %rs3733;
	shl.b16 	%rs3734, %rs4610, 1;
	and.b16  	%rs3735, %rs3734, 14;
	shr.u16 	%rs3736, %rs4610, 3;
	and.b16  	%rs3737, %rs3736, 1;
	or.b16  	%rs3738, %rs3735, %rs3737;
	shr.u16 	%rs3739, %rs4610, 2;
	and.b16  	%rs3740, %rs3739, 1;
	xor.b16  	%rs4610, %rs3738, %rs3740;
	shl.b16 	%rs3741, %rs4611, 1;
	and.b16  	%rs3742, %rs3741, 14;
	shr.u16 	%rs3743, %rs4611, 3;
	and.b16  	%rs3744, %rs3743, 1;
	or.b16  	%rs3745, %rs3742, %rs3744;
	shr.u16 	%rs3746, %rs4611, 2;
	and.b16  	%rs3747, %rs3746, 1;
	xor.b16  	%rs4611, %rs3745, %rs3747;
	bra.uni 	$L__BB1_47;
$L__BB1_83:
	shr.u16 	%rs3644, %rs4612, 1;
	and.b16  	%rs3645, %rs3644, 7;
	and.b16  	%rs3646, %rs4612, 8;
	or.b16  	%rs3647, %rs3645, %rs3646;
	shl.b16 	%rs3648, %rs4612, 3;
	and.b16  	%rs3649, %rs3648, 8;
	xor.b16  	%rs4612, %rs3647, %rs3649;
	shr.u16 	%rs3650, %rs4613, 1;
	and.b16  	%rs3651, %rs3650, 7;
	and.b16  	%rs3652, %rs4613, 8;
	or.b16  	%rs3653, %rs3651, %rs3652;
	shl.b16 	%rs3654, %rs4613, 3;
	and.b16  	%rs3655, %rs3654, 8;
	xor.b16  	%rs4613, %rs3653, %rs3655;
	shr.u16 	%rs3656, %rs4614, 1;
	and.b16  	%rs3657, %rs3656, 7;
	and.b16  	%rs3658, %rs4614, 8;
	or.b16  	%rs3659, %rs3657, %rs3658;
	shl.b16 	%rs3660, %rs4614, 3;
	and.b16  	%rs3661, %rs3660, 8;
	xor.b16  	%rs4614, %rs3659, %rs3661;
	shr.u16 	%rs3662, %rs4615, 1;
	and.b16  	%rs3663, %rs3662, 7;
	and.b16  	%rs3664, %rs4615, 8;
	or.b16  	%rs3665, %rs3663, %rs3664;
	shl.b16 	%rs3666, %rs4615, 3;
	and.b16  	%rs3667, %rs3666, 8;
	xor.b16  	%rs4615, %rs3665, %rs3667;
	shr.u16 	%rs3668, %rs4616, 1;
	and.b16  	%rs3669, %rs3668, 7;
	and.b16  	%rs3670, %rs4616, 8;
	or.b16  	%rs3671, %rs3669, %rs3670;
	shl.b16 	%rs3672, %rs4616, 3;
	and.b16  	%rs3673, %rs3672, 8;
	xor.b16  	%rs4616, %rs3671, %rs3673;
	shr.u16 	%rs3674, %rs4617, 1;
	and.b16  	%rs3675, %rs3674, 7;
	and.b16  	%rs3676, %rs4617, 8;
	or.b16  	%rs3677, %rs3675, %rs3676;
	shl.b16 	%rs3678, %rs4617, 3;
	and.b16  	%rs3679, %rs3678, 8;
	xor.b16  	%rs4617, %rs3677, %rs3679;
	shr.u16 	%rs3680, %rs4618, 1;
	and.b16  	%rs3681, %rs3680, 7;
	and.b16  	%rs3682, %rs4618, 8;
	or.b16  	%rs3683, %rs3681, %rs3682;
	shl.b16 	%rs3684, %rs4618, 3;
	and.b16  	%rs3685, %rs3684, 8;
	xor.b16  	%rs4618, %rs3683, %rs3685;
	shr.u16 	%rs3686, %rs4619, 1;
	and.b16  	%rs3687, %rs3686, 7;
	and.b16  	%rs3688, %rs4619, 8;
	or.b16  	%rs3689, %rs3687, %rs3688;
	shl.b16 	%rs3690, %rs4619, 3;
	and.b16  	%rs3691, %rs3690, 8;
	xor.b16  	%rs4619, %rs3689, %rs3691;
	bra.uni 	$L__BB1_47;
$L__BB1_84:
	ld.const.u32 	%r1833, [version];
	setp.eq.s32 	%p38, %r1833, 1;
	@%p38 bra 	$L__BB1_87;
	setp.ne.s32 	%p39, %r1833, 2;
	@%p39 bra 	$L__BB1_47;
	shl.b16 	%rs3460, %rs4620, 2;
	and.b16  	%rs3461, %rs3460, 12;
	shr.u16 	%rs3462, %rs4620, 3;
	shr.u16 	%rs3463, %rs4620, 2;
	xor.b16  	%rs3464, %rs3462, %rs3463;
	shl.b16 	%rs3465, %rs3464, 1;
	and.b16  	%rs3466, %rs3465, 2;
	or.b16  	%rs3467, %rs3466, %rs3461;
	shr.u16 	%rs3468, %rs4620, 1;
	xor.b16  	%rs3469, %rs3468, %rs3463;
	and.b16  	%rs3470, %rs3469, 1;
	or.b16  	%rs4620, %rs3467, %rs3470;
	shl.b16 	%rs3471, %rs4621, 2;
	and.b16  	%rs3472, %rs3471, 12;
	shr.u16 	%rs3473, %rs4621, 3;
	shr.u16 	%rs3474, %rs4621, 2;
	xor.b16  	%rs3475, %rs3473, %rs3474;
	shl.b16 	%rs3476, %rs3475, 1;
	and.b16  	%rs3477, %rs3476, 2;
	or.b16  	%rs3478, %rs3477, %rs3472;
	shr.u16 	%rs3479, %rs4621, 1;
	xor.b16  	%rs3480, %rs3479, %rs3474;
	and.b16  	%rs3481, %rs3480, 1;
	or.b16  	%rs4621, %rs3478, %rs3481;
	shl.b16 	%rs3482, %rs4622, 2;
	and.b16  	%rs3483, %rs3482, 12;
	shr.u16 	%rs3484, %rs4622, 3;
	shr.u16 	%rs3485, %rs4622, 2;
	xor.b16  	%rs3486, %rs3484, %rs3485;
	shl.b16 	%rs3487, %rs3486, 1;
	and.b16  	%rs3488, %rs3487, 2;
	or.b16  	%rs3489, %rs3488, %rs3483;
	shr.u16 	%rs3490, %rs4622, 1;
	xor.b16  	%rs3491, %rs3490, %rs3485;
	and.b16  	%rs3492, %rs3491, 1;
	or.b16  	%rs4622, %rs3489, %rs3492;
	shl.b16 	%rs3493, %rs4623, 2;
	and.b16  	%rs3494, %rs3493, 12;
	shr.u16 	%rs3495, %rs4623, 3;
	shr.u16 	%rs3496, %rs4623, 2;
	xor.b16  	%rs3497, %rs3495, %rs3496;
	shl.b16 	%rs3498, %rs3497, 1;
	and.b16  	%rs3499, %rs3498, 2;
	or.b16  	%rs3500, %rs3499, %rs3494;
	shr.u16 	%rs3501, %rs4623, 1;
	xor.b16  	%rs3502, %rs3501, %rs3496;
	and.b16  	%rs3503, %rs3502, 1;
	or.b16  	%rs4623, %rs3500, %rs3503;
	shl.b16 	%rs3504, %rs4624, 2;
	and.b16  	%rs3505, %rs3504, 12;
	shr.u16 	%rs3506, %rs4624, 3;
	shr.u16 	%rs3507, %rs4624, 2;
	xor.b16  	%rs3508, %rs3506, %rs3507;
	shl.b16 	%rs3509, %rs3508, 1;
	and.b16  	%rs3510, %rs3509, 2;
	or.b16  	%rs3511, %rs3510, %rs3505;
	shr.u16 	%rs3512, %rs4624, 1;
	xor.b16  	%rs3513, %rs3512, %rs3507;
	and.b16  	%rs3514, %rs3513, 1;
	or.b16  	%rs4624, %rs3511, %rs3514;
	shl.b16 	%rs3515, %rs4625, 2;
	and.b16  	%rs3516, %rs3515, 12;
	shr.u16 	%rs3517, %rs4625, 3;
	shr.u16 	%rs3518, %rs4625, 2;
	xor.b16  	%rs3519, %rs3517, %rs3518;
	shl.b16 	%rs3520, %rs3519, 1;
	and.b16  	%rs3521, %rs3520, 2;
	or.b16  	%rs3522, %rs3521, %rs3516;
	shr.u16 	%rs3523, %rs4625, 1;
	xor.b16  	%rs3524, %rs3523, %rs3518;
	and.b16  	%rs3525, %rs3524, 1;
	or.b16  	%rs4625, %rs3522, %rs3525;
	shl.b16 	%rs3526, %rs4626, 2;
	and.b16  	%rs3527, %rs3526, 12;
	shr.u16 	%rs3528, %rs4626, 3;
	shr.u16 	%rs3529, %rs4626, 2;
	xor.b16  	%rs3530, %rs3528, %rs3529;
	shl.b16 	%rs3531, %rs3530, 1;
	and.b16  	%rs3532, %rs3531, 2;
	or.b16  	%rs3533, %rs3532, %rs3527;
	shr.u16 	%rs3534, %rs4626, 1;
	xor.b16  	%rs3535, %rs3534, %rs3529;
	and.b16  	%rs3536, %rs3535, 1;
	or.b16  	%rs4626, %rs3533, %rs3536;
	shl.b16 	%rs3537, %rs4627, 2;
	and.b16  	%rs3538, %rs3537, 12;
	shr.u16 	%rs3539, %rs4627, 3;
	shr.u16 	%rs3540, %rs4627, 2;
	xor.b16  	%rs3541, %rs3539, %rs3540;
	shl.b16 	%rs3542, %rs3541, 1;
	and.b16  	%rs3543, %rs3542, 2;
	or.b16  	%rs3544, %rs3543, %rs3538;
	shr.u16 	%rs3545, %rs4627, 1;
	xor.b16  	%rs3546, %rs3545, %rs3540;
	and.b16  	%rs3547, %rs3546, 1;
	or.b16  	%rs4627, %rs3544, %rs3547;
	bra.uni 	$L__BB1_47;
$L__BB1_87:
	shl.b16 	%rs3548, %rs4620, 1;
	and.b16  	%rs3549, %rs3548, 12;
	shr.u16 	%rs3550, %rs4620, 2;
	xor.b16  	%rs3551, %rs3550, %rs4620;
	shl.b16 	%rs3552, %rs3551, 1;
	and.b16  	%rs3553, %rs3552, 2;
	or.b16  	%rs3554, %rs3553, %rs3549;
	shr.u16 	%rs3555, %rs4620, 1;
	shr.u16 	%rs3556, %rs4620, 3;
	xor.b16  	%rs3557, %rs3555, %rs3556;
	xor.b16  	%rs3558, %rs3557, %rs3550;
	and.b16  	%rs3559, %rs3558, 1;
	or.b16  	%rs4620, %rs3554, %rs3559;
	shl.b16 	%rs3560, %rs4621, 1;
	and.b16  	%rs3561, %rs3560, 12;
	shr.u16 	%rs3562, %rs4621, 2;
	xor.b16  	%rs3563, %rs3562, %rs4621;
	shl.b16 	%rs3564, %rs3563, 1;
	and.b16  	%rs3565, %rs3564, 2;
	or.b16  	%rs3566, %rs3565, %rs3561;
	shr.u16 	%rs3567, %rs4621, 1;
	shr.u16 	%rs3568, %rs4621, 3;
	xor.b16  	%rs3569, %rs3567, %rs3568;
	xor.b16  	%rs3570, %rs3569, %rs3562;
	and.b16  	%rs3571, %rs3570, 1;
	or.b16  	%rs4621, %rs3566, %rs3571;
	shl.b16 	%rs3572, %rs4622, 1;
	and.b16  	%rs3573, %rs3572, 12;
	shr.u16 	%rs3574, %rs4622, 2;
	xor.b16  	%rs3575, %rs3574, %rs4622;
	shl.b16 	%rs3576, %rs3575, 1;
	and.b16  	%rs3577, %rs3576, 2;
	or.b16  	%rs3578, %rs3577, %rs3573;
	shr.u16 	%rs3579, %rs4622, 1;
	shr.u16 	%rs3580, %rs4622, 3;
	xor.b16  	%rs3581, %rs3579, %rs3580;
	xor.b16  	%rs3582, %rs3581, %rs3574;
	and.b16  	%rs3583, %rs3582, 1;
	or.b16  	%rs4622, %rs3578, %rs3583;
	shl.b16 	%rs3584, %rs4623, 1;
	and.b16  	%rs3585, %rs3584, 12;
	shr.u16 	%rs3586, %rs4623, 2;
	xor.b16  	%rs3587, %rs3586, %rs4623;
	shl.b16 	%rs3588, %rs3587, 1;
	and.b16  	%rs3589, %rs3588, 2;
	or.b16  	%rs3590, %rs3589, %rs3585;
	shr.u16 	%rs3591, %rs4623, 1;
	shr.u16 	%rs3592, %rs4623, 3;
	xor.b16  	%rs3593, %rs3591, %rs3592;
	xor.b16  	%rs3594, %rs3593, %rs3586;
	and.b16  	%rs3595, %rs3594, 1;
	or.b16  	%rs4623, %rs3590, %rs3595;
	shl.b16 	%rs3596, %rs4624, 1;
	and.b16  	%rs3597, %rs3596, 12;
	shr.u16 	%rs3598, %rs4624, 2;
	xor.b16  	%rs3599, %rs3598, %rs4624;
	shl.b16 	%rs3600, %rs3599, 1;
	and.b16  	%rs3601, %rs3600, 2;
	or.b16  	%rs3602, %rs3601, %rs3597;
	shr.u16 	%rs3603, %rs4624, 1;
	shr.u16 	%rs3604, %rs4624, 3;
	xor.b16  	%rs3605, %rs3603, %rs3604;
	xor.b16  	%rs3606, %rs3605, %rs3598;
	and.b16  	%rs3607, %rs3606, 1;
	or.b16  	%rs4624, %rs3602, %rs3607;
	shl.b16 	%rs3608, %rs4625, 1;
	and.b16  	%rs3609, %rs3608, 12;
	shr.u16 	%rs3610, %rs4625, 2;
	xor.b16  	%rs3611, %rs3610, %rs4625;
	shl.b16 	%rs3612, %rs3611, 1;
	and.b16  	%rs3613, %rs3612, 2;
	or.b16  	%rs3614, %rs3613, %rs3609;
	shr.u16 	%rs3615, %rs4625, 1;
	shr.u16 	%rs3616, %rs4625, 3;
	xor.b16  	%rs3617, %rs3615, %rs3616;
	xor.b16  	%rs3618, %rs3617, %rs3610;
	and.b16  	%rs3619, %rs3618, 1;
	or.b16  	%rs4625, %rs3614, %rs3619;
	shl.b16 	%rs3620, %rs4626, 1;
	and.b16  	%rs3621, %rs3620, 12;
	shr.u16 	%rs3622, %rs4626, 2;
	xor.b16  	%rs3623, %rs3622, %rs4626;
	shl.b16 	%rs3624, %rs3623, 1;
	and.b16  	%rs3625, %rs3624, 2;
	or.b16  	%rs3626, %rs3625, %rs3621;
	shr.u16 	%rs3627, %rs4626, 1;
	shr.u16 	%rs3628, %rs4626, 3;
	xor.b16  	%rs3629, %rs3627, %rs3628;
	xor.b16  	%rs3630, %rs3629, %rs3622;
	and.b16  	%rs3631, %rs3630, 1;
	or.b16  	%rs4626, %rs3626, %rs3631;
	shl.b16 	%rs3632, %rs4627, 1;
	and.b16  	%rs3633, %rs3632, 12;
	shr.u16 	%rs3634, %rs4627, 2;
	xor.b16  	%rs3635, %rs3634, %rs4627;
	shl.b16 	%rs3636, %rs3635, 1;
	and.b16  	%rs3637, %rs3636, 2;
	or.b16  	%rs3638, %rs3637, %rs3633;
	shr.u16 	%rs3639, %rs4627, 1;
	shr.u16 	%rs3640, %rs4627, 3;
	xor.b16  	%rs3641, %rs3639, %rs3640;
	xor.b16  	%rs3642, %rs3641, %rs3634;
	and.b16  	%rs3643, %rs3642, 1;
	or.b16  	%rs4627, %rs3638, %rs3643;
	bra.uni 	$L__BB1_47;
$L__BB1_88:
	shr.u16 	%rs4024, %rs4628, 1;
	and.b16  	%rs4025, %rs4024, 7;
	shl.b16 	%rs4026, %rs4628, 3;
	and.b16  	%rs4027, %rs4026, 8;
	and.b16  	%rs4028, %rs4628, 8;
	or.b16  	%rs4029, %rs4025, %rs4028;
	xor.b16  	%rs4628, %rs4029, %rs4027;
	shr.u16 	%rs4030, %rs4629, 1;
	and.b16  	%rs4031, %rs4030, 7;
	shl.b16 	%rs4032, %rs4629, 3;
	and.b16  	%rs4033, %rs4032, 8;
	and.b16  	%rs4034, %rs4629, 8;
	or.b16  	%rs4035, %rs4031, %rs4034;
	xor.b16  	%rs4629, %rs4035, %rs4033;
	shr.u16 	%rs4036, %rs4630, 1;
	and.b16  	%rs4037, %rs4036, 7;
	shl.b16 	%rs4038, %rs4630, 3;
	and.b16  	%rs4039, %rs4038, 8;
	and.b16  	%rs4040, %rs4630, 8;
	or.b16  	%rs4041, %rs4037, %rs4040;
	xor.b16  	%rs4630, %rs4041, %rs4039;
	shr.u16 	%rs4042, %rs4631, 1;
	and.b16  	%rs4043, %rs4042, 7;
	shl.b16 	%rs4044, %rs4631, 3;
	and.b16  	%rs4045, %rs4044, 8;
	and.b16  	%rs4046, %rs4631, 8;
	or.b16  	%rs4047, %rs4043, %rs4046;
	xor.b16  	%rs4631, %rs4047, %rs4045;
	shr.u16 	%rs4048, %rs4632, 1;
	and.b16  	%rs4049, %rs4048, 7;
	shl.b16 	%rs4050, %rs4632, 3;
	and.b16  	%rs4051, %rs4050, 8;
	and.b16  	%rs4052, %rs4632, 8;
	or.b16  	%rs4053, %rs4049, %rs4052;
	xor.b16  	%rs4632, %rs4053, %rs4051;
	shr.u16 	%rs4054, %rs4633, 1;
	and.b16  	%rs4055, %rs4054, 7;
	shl.b16 	%rs4056, %rs4633, 3;
	and.b16  	%rs4057, %rs4056, 8;
	and.b16  	%rs4058, %rs4633, 8;
	or.b16  	%rs4059, %rs4055, %rs4058;
	xor.b16  	%rs4633, %rs4059, %rs4057;
	shr.u16 	%rs4060, %rs4634, 1;
	and.b16  	%rs4061, %rs4060, 7;
	shl.b16 	%rs4062, %rs4634, 3;
	and.b16  	%rs4063, %rs4062, 8;
	and.b16  	%rs4064, %rs4634, 8;
	or.b16  	%rs4065, %rs4061, %rs4064;
	xor.b16  	%rs4634, %rs4065, %rs4063;
	shr.u16 	%rs4066, %rs4635, 1;
	and.b16  	%rs4067, %rs4066, 7;
	shl.b16 	%rs4068, %rs4635, 3;
	and.b16  	%rs4069, %rs4068, 8;
	and.b16  	%rs4070, %rs4635, 8;
	or.b16  	%rs4071, %rs4067, %rs4070;
	xor.b16  	%rs4635, %rs4071, %rs4069;
$L__BB1_89:
	add.s32 	%r90, %r90, 1;
	setp.eq.s32 	%p47, %r90, 4;
	@%p47 bra 	$L__BB1_90;
	bra.uni 	$L__BB1_51;
$L__BB1_90:
	cvt.u32.u16 	%r2045, %rs1056;
	cvt.u32.u16 	%r2046, %rs1055;
	prmt.b32 	%r2047, %r2046, %r2045, 0x3340U;
	cvt.u32.u16 	%r2048, %rs1054;
	cvt.u32.u16 	%r2049, %rs1053;
	prmt.b32 	%r2050, %r2049, %r2048, 0x3340U;
	prmt.b32 	%r2051, %r2050, %r2047, 0x5410U;
	cvt.u32.u16 	%r2052, %rs1052;
	cvt.u32.u16 	%r2053, %rs1051;
	prmt.b32 	%r2054, %r2053, %r2052, 0x3340U;
	cvt.u32.u16 	%r2055, %rs1050;
	cvt.u32.u16 	%r2056, %rs1049;
	prmt.b32 	%r2057, %r2056, %r2055, 0x3340U;
	prmt.b32 	%r2058, %r2057, %r2054, 0x5410U;
	cvt.u32.u16 	%r2059, %rs1048;
	cvt.u32.u16 	%r2060, %rs1047;
	prmt.b32 	%r2061, %r2060, %r2059, 0x3340U;
	cvt.u32.u16 	%r2062, %rs1046;
	cvt.u32.u16 	%r2063, %rs1045;
	prmt.b32 	%r2064, %r2063, %r2062, 0x3340U;
	prmt.b32 	%r2065, %r2064, %r2061, 0x5410U;
	cvt.u32.u16 	%r2066, %rs1044;
	cvt.u32.u16 	%r2067, %rs1043;
	prmt.b32 	%r2068, %r2067, %r2066, 0x3340U;
	cvt.u32.u16 	%r2069, %rs1042;
	cvt.u32.u16 	%r2070, %rs1041;
	prmt.b32 	%r2071, %r2070, %r2069, 0x3340U;
	prmt.b32 	%r2072, %r2071, %r2068, 0x5410U;
	st.local.v4.b32 	[%rd2], {%r2072, %r2065, %r2058, %r2051};
	cvt.u32.u16 	%r2073, %rs4635;
	cvt.u32.u16 	%r2074, %rs4634;
	prmt.b32 	%r2075, %r2074, %r2073, 0x3340U;
	cvt.u32.u16 	%r2076, %rs4633;
	cvt.u32.u16 	%r2077, %rs4632;
	prmt.b32 	%r2078, %r2077, %r2076, 0x3340U;
	prmt.b32 	%r2079, %r2078, %r2075, 0x5410U;
	cvt.u32.u16 	%r2080, %rs4631;
	cvt.u32.u16 	%r2081, %rs4630;
	prmt.b32 	%r2082, %r2081, %r2080, 0x3340U;
	cvt.u32.u16 	%r2083, %rs4629;
	cvt.u32.u16 	%r2084, %rs4628;
	prmt.b32 	%r2085, %r2084, %r2083, 0x3340U;
	prmt.b32 	%r2086, %r2085, %r2082, 0x5410U;
	cvt.u32.u16 	%r2087, %rs1064;
	cvt.u32.u16 	%r2088, %rs1063;
	prmt.b32 	%r2089, %r2088, %r2087, 0x3340U;
	cvt.u32.u16 	%r2090, %rs1062;
	cvt.u32.u16 	%r2091, %rs1061;
	prmt.b32 	%r2092, %r2091, %r2090, 0x3340U;
	prmt.b32 	%r2093, %r2092, %r2089, 0x5410U;
	cvt.u32.u16 	%r2094, %rs1060;
	cvt.u32.u16 	%r2095, %rs1059;
	prmt.b32 	%r2096, %r2095, %r2094, 0x3340U;
	cvt.u32.u16 	%r2097, %rs1058;
	cvt.u32.u16 	%r2098, %rs1057;
	prmt.b32 	%r2099, %r2098, %r2097, 0x3340U;
	prmt.b32 	%r2100, %r2099, %r2096, 0x5410U;
	st.local.v4.b32 	[%rd2+16], {%r2100, %r2093, %r2086, %r2079};
	cvt.u32.u16 	%r2101, %rs4643;
	cvt.u32.u16 	%r2102, %rs4642;
	prmt.b32 	%r2103, %r2102, %r2101, 0x3340U;
	cvt.u32.u16 	%r2104, %rs4641;
	cvt.u32.u16 	%r2105, %rs4640;
	prmt.b32 	%r2106, %r2105, %r2104, 0x3340U;
	prmt.b32 	%r2107, %r2106, %r2103, 0x5410U;
	cvt.u32.u16 	%r2108, %rs4639;
	cvt.u32.u16 	%r2109, %rs4638;
	prmt.b32 	%r2110, %r2109, %r2108, 0x3340U;
	cvt.u32.u16 	%r2111, %rs4637;
	cvt.u32.u16 	%r2112, %rs4636;
	prmt.b32 	%r2113, %r2112, %r2111, 0x3340U;
	prmt.b32 	%r2114, %r2113, %r2110, 0x5410U;
	cvt.u32.u16 	%r2115, %rs1080;
	cvt.u32.u16 	%r2116, %rs1079;
	prmt.b32 	%r2117, %r2116, %r2115, 0x3340U;
	cvt.u32.u16 	%r2118, %rs1078;
	cvt.u32.u16 	%r2119, %rs1077;
	prmt.b32 	%r2120, %r2119, %r2118, 0x3340U;
	prmt.b32 	%r2121, %r2120, %r2117, 0x5410U;
	cvt.u32.u16 	%r2122, %rs1076;
	cvt.u32.u16 	%r2123, %rs1075;
	prmt.b32 	%r2124, %r2123, %r2122, 0x3340U;
	cvt.u32.u16 	%r2125, %rs1074;
	cvt.u32.u16 	%r2126, %rs1073;
	prmt.b32 	%r2127, %r2126, %r2125, 0x3340U;
	prmt.b32 	%r2128, %r2127, %r2124, 0x5410U;
	st.local.v4.b32 	[%rd2+32], {%r2128, %r2121, %r2114, %r2107};
	cvt.u32.u16 	%r2129, %rs4651;
	cvt.u32.u16 	%r2130, %rs4650;
	prmt.b32 	%r2131, %r2130, %r2129, 0x3340U;
	cvt.u32.u16 	%r2132, %rs4649;
	cvt.u32.u16 	%r2133, %rs4648;
	prmt.b32 	%r2134, %r2133, %r2132, 0x3340U;
	prmt.b32 	%r2135, %r2134, %r2131, 0x5410U;
	cvt.u32.u16 	%r2136, %rs4647;
	cvt.u32.u16 	%r2137, %rs4646;
	prmt.b32 	%r2138, %r2137, %r2136, 0x3340U;
	cvt.u32.u16 	%r2139, %rs4645;
	cvt.u32.u16 	%r2140, %rs4644;
	prmt.b32 	%r2141, %r2140, %r2139, 0x3340U;
	prmt.b32 	%r2142, %r2141, %r2138, 0x5410U;
	cvt.u32.u16 	%r2143, %rs1096;
	cvt.u32.u16 	%r2144, %rs1095;
	prmt.b32 	%r2145, %r2144, %r2143, 0x3340U;
	cvt.u32.u16 	%r2146, %rs1094;
	cvt.u32.u16 	%r2147, %rs1093;
	prmt.b32 	%r2148, %r2147, %r2146, 0x3340U;
	prmt.b32 	%r2149, %r2148, %r2145, 0x5410U;
	cvt.u32.u16 	%r2150, %rs1092;
	cvt.u32.u16 	%r2151, %rs1091;
	prmt.b32 	%r2152, %r2151, %r2150, 0x3340U;
	cvt.u32.u16 	%r2153, %rs1090;
	cvt.u32.u16 	%r2154, %rs1089;
	prmt.b32 	%r2155, %r2154, %r2153, 0x3340U;
	prmt.b32 	%r2156, %r2155, %r2152, 0x5410U;
	st.local.v4.b32 	[%rd2+48], {%r2156, %r2149, %r2142, %r2135};
	xor.b16  	%rs4072, %rs1026, %rs1042;
	xor.b16  	%rs4073, %rs1058, %rs4072;
	xor.b16  	%rs4074, %rs4073, %rs1074;
	xor.b16  	%rs4075, %rs4074, %rs1090;
	xor.b16  	%rs4076, %rs1027, %rs1043;
	xor.b16  	%rs4077, %rs1059, %rs4076;
	xor.b16  	%rs4078, %rs4077, %rs1075;
	xor.b16  	%rs4079, %rs4078, %rs1091;
	xor.b16  	%rs4080, %rs1028, %rs1044;
	xor.b16  	%rs4081, %rs1060, %rs4080;
	xor.b16  	%rs4082, %rs4081, %rs1076;
	xor.b16  	%rs4083, %rs4082, %rs1092;
	xor.b16  	%rs4084, %rs1030, %rs1046;
	xor.b16  	%rs4085, %rs1062, %rs4084;
	xor.b16  	%rs4086, %rs4085, %rs1078;
	xor.b16  	%rs4087, %rs4086, %rs1094;
	xor.b16  	%rs4088, %rs1031, %rs1047;
	xor.b16  	%rs4089, %rs1063, %rs4088;
	xor.b16  	%rs4090, %rs4089, %rs1079;
	xor.b16  	%rs4091, %rs4090, %rs1095;
	xor.b16  	%rs4092, %rs1032, %rs1048;
	xor.b16  	%rs4093, %rs1064, %rs4092;
	xor.b16  	%rs4094, %rs4093, %rs1080;
	xor.b16  	%rs4095, %rs4094, %rs1096;
	add.s32 	%r101, %r89, -1;
	cvt.u64.u32 	%rd917, %r101;
	mov.u64 	%rd918, RC;
	add.s64 	%rd919, %rd918, %rd917;
	ld.const.u8 	%rs4096, [%rd919];
	and.b16  	%rs4097, %rs4096, 15;
	xor.b16  	%rs4098, %rs1041, %rs4097;
	xor.b16  	%rs4099, %rs4098, %rs1025;
	xor.b16  	%rs4100, %rs4099, %rs1057;
	xor.b16  	%rs4101, %rs4100, %rs1073;
	xor.b16  	%rs4102, %rs4101, %rs1089;
	shr.u16 	%rs4103, %rs4096, 4;
	and.b16  	%rs4104, %rs4103, 3;
	xor.b16  	%rs4105, %rs1045, %rs4104;
	xor.b16  	%rs4106, %rs4105, %rs1029;
	xor.b16  	%rs4107, %rs4106, %rs1061;
	xor.b16  	%rs4108, %rs4107, %rs1077;
	xor.b16  	%rs4109, %rs4108, %rs1093;
	xor.b16  	%rs4110, %rs1033, 2;
	cvt.u64.u16 	%rd920, %rs4102;
	and.b64  	%rd921, %rd920, 255;
	mov.u64 	%rd922, sbox_4_inv;
	add.s64 	%rd923, %rd922, %rd921;
	ld.const.u8 	%rs4507, [%rd923];
	cvt.u64.u16 	%rd924, %rs4075;
	and.b64  	%rd925, %rd924, 255;
	add.s64 	%rd926, %rd922, %rd925;
	ld.const.u8 	%rs4506, [%rd926];
	cvt.u64.u16 	%rd927, %rs4079;
	and.b64  	%rd928, %rd927, 255;
	add.s64 	%rd929, %rd922, %rd928;
	ld.const.u8 	%rs4505, [%rd929];
	cvt.u64.u16 	%rd930, %rs4083;
	and.b64  	%rd931, %rd930, 255;
	add.s64 	%rd932, %rd922, %rd931;
	ld.const.u8 	%rs4504, [%rd932];
	cvt.u64.u16 	%rd933, %rs4109;
	and.b64  	%rd934, %rd933, 255;
	add.s64 	%rd935, %rd922, %rd934;
	ld.const.u8 	%rs4503, [%rd935];
	cvt.u64.u16 	%rd936, %rs4087;
	and.b64  	%rd937, %rd936, 255;
	add.s64 	%rd938, %rd922, %rd937;
	ld.const.u8 	%rs4502, [%rd938];
	cvt.u64.u16 	%rd939, %rs4091;
	and.b64  	%rd940, %rd939, 255;
	add.s64 	%rd941, %rd922, %rd940;
	ld.const.u8 	%rs4501, [%rd941];
	cvt.u64.u16 	%rd942, %rs4095;
	and.b64  	%rd943, %rd942, 255;
	add.s64 	%rd944, %rd922, %rd943;
	ld.const.u8 	%rs4500, [%rd944];
	cvt.u64.u16 	%rd945, %rs4110;
	and.b64  	%rd946, %rd945, 255;
	add.s64 	%rd947, %rd922, %rd946;
	ld.const.u8 	%rs4499, [%rd947];
	cvt.u64.u16 	%rd948, %rs1034;
	and.b64  	%rd949, %rd948, 255;
	add.s64 	%rd950, %rd922, %rd949;
	ld.const.u8 	%rs4498, [%rd950];
	cvt.u64.u16 	%rd951, %rs1035;
	and.b64  	%rd952, %rd951, 255;
	add.s64 	%rd953, %rd922, %rd952;
	ld.const.u8 	%rs4497, [%rd953];
	cvt.u64.u16 	%rd954, %rs1036;
	and.b64  	%rd955, %rd954, 255;
	add.s64 	%rd956, %rd922, %rd955;
	ld.const.u8 	%rs4496, [%rd956];
	cvt.u64.u16 	%rd957, %rs1037;
	and.b64  	%rd958, %rd957, 255;
	add.s64 	%rd959, %rd922, %rd958;
	ld.const.u8 	%rs4495, [%rd959];
	cvt.u64.u16 	%rd960, %rs1038;
	and.b64  	%rd961, %rd960, 255;
	add.s64 	%rd962, %rd922, %rd961;
	ld.const.u8 	%rs4494, [%rd962];
	cvt.u64.u16 	%rd963, %rs1039;
	and.b64  	%rd964, %rd963, 255;
	add.s64 	%rd965, %rd922, %rd964;
	ld.const.u8 	%rs4493, [%rd965];
	cvt.u64.u16 	%rd966, %rs1040;
	and.b64  	%rd967, %rd966, 255;
	add.s64 	%rd968, %rd922, %rd967;
	ld.const.u8 	%rs4492, [%rd968];
	cvt.u32.u16 	%r2157, %rs4492;
	cvt.u32.u16 	%r2158, %rs4493;
	prmt.b32 	%r2159, %r2158, %r2157, 0x3340U;
	cvt.u32.u16 	%r2160, %rs4494;
	cvt.u32.u16 	%r2161, %rs4495;
	prmt.b32 	%r2162, %r2161, %r2160, 0x3340U;
	prmt.b32 	%r2163, %r2162, %r2159, 0x5410U;
	cvt.u32.u16 	%r2164, %rs4496;
	cvt.u32.u16 	%r2165, %rs4497;
	prmt.b32 	%r2166, %r2165, %r2164, 0x3340U;
	cvt.u32.u16 	%r2167, %rs4498;
	cvt.u32.u16 	%r2168, %rs4499;
	prmt.b32 	%r2169, %r2168, %r2167, 0x3340U;
	prmt.b32 	%r2170, %r2169, %r2166, 0x5410U;
	cvt.u32.u16 	%r2171, %rs4504;
	cvt.u32.u16 	%r2172, %rs4505;
	prmt.b32 	%r2173, %r2172, %r2171, 0x3340U;
	cvt.u32.u16 	%r2174, %rs4506;
	cvt.u32.u16 	%r2175, %rs4507;
	prmt.b32 	%r2176, %r2175, %r2174, 0x3340U;
	prmt.b32 	%r2177, %r2176, %r2173, 0x5410U;
	cvt.u32.u16 	%r2178, %rs4500;
	cvt.u32.u16 	%r2179, %rs4501;
	prmt.b32 	%r2180, %r2179, %r2178, 0x3340U;
	cvt.u32.u16 	%r2181, %rs4502;
	cvt.u32.u16 	%r2182, %rs4503;
	prmt.b32 	%r2183, %r2182, %r2181, 0x3340U;
	prmt.b32 	%r2184, %r2183, %r2180, 0x5410U;
	st.local.v4.b32 	[%rd1], {%r2177, %r2184, %r2170, %r2163};
	setp.gt.s32 	%p48, %r89, 1;
	mov.u32 	%r89, %r101;
	@%p48 bra 	$L__BB1_50;
	bra.uni 	$L__BB1_57;
$L__BB1_91:
	shl.b16 	%rs3968, %rs4636, 1;
	and.b16  	%rs3969, %rs3968, 14;
	shr.u16 	%rs3970, %rs4636, 3;
	and.b16  	%rs3971, %rs3970, 1;
	or.b16  	%rs3972, %rs3969, %rs3971;
	shr.u16 	%rs3973, %rs4636, 2;
	and.b16  	%rs3974, %rs3973, 1;
	xor.b16  	%rs4636, %rs3972, %rs3974;
	shl.b16 	%rs3975, %rs4637, 1;
	and.b16  	%rs3976, %rs3975, 14;
	shr.u16 	%rs3977, %rs4637, 3;
	and.b16  	%rs3978, %rs3977, 1;
	or.b16  	%rs3979, %rs3976, %rs3978;
	shr.u16 	%rs3980, %rs4637, 2;
	and.b16  	%rs3981, %rs3980, 1;
	xor.b16  	%rs4637, %rs3979, %rs3981;
	shl.b16 	%rs3982, %rs4638, 1;
	and.b16  	%rs3983, %rs3982, 14;
	shr.u16 	%rs3984, %rs4638, 3;
	and.b16  	%rs3985, %rs3984, 1;
	or.b16  	%rs3986, %rs3983, %rs3985;
	shr.u16 	%rs3987, %rs4638, 2;
	and.b16  	%rs3988, %rs3987, 1;
	xor.b16  	%rs4638, %rs3986, %rs3988;
	shl.b16 	%rs3989, %rs4639, 1;
	and.b16  	%rs3990, %rs3989, 14;
	shr.u16 	%rs3991, %rs4639, 3;
	and.b16  	%rs3992, %rs3991, 1;
	or.b16  	%rs3993, %rs3990, %rs3992;
	shr.u16 	%rs3994, %rs4639, 2;
	and.b16  	%rs3995, %rs3994, 1;
	xor.b16  	%rs4639, %rs3993, %rs3995;
	shl.b16 	%rs3996, %rs4640, 1;
	and.b16  	%rs3997, %rs3996, 14;
	shr.u16 	%rs3998, %rs4640, 3;
	and.b16  	%rs3999, %rs3998, 1;
	or.b16  	%rs4000, %rs3997, %rs3999;
	shr.u16 	%rs4001, %rs4640, 2;
	and.b16  	%rs4002, %rs4001, 1;
	xor.b16  	%rs4640, %rs4000, %rs4002;
	shl.b16 	%rs4003, %rs4641, 1;
	and.b16  	%rs4004, %rs4003, 14;
	shr.u16 	%rs4005, %rs4641, 3;
	and.b16  	%rs4006, %rs4005, 1;
	or.b16  	%rs4007, %rs4004, %rs4006;
	shr.u16 	%rs4008, %rs4641, 2;
	and.b16  	%rs4009, %rs4008, 1;
	xor.b16  	%rs4641, %rs4007, %rs4009;
	shl.b16 	%rs4010, %rs4642, 1;
	and.b16  	%rs4011, %rs4010, 14;
	shr.u16 	%rs4012, %rs4642, 3;
	and.b16  	%rs4013, %rs4012, 1;
	or.b16  	%rs4014, %rs4011, %rs4013;
	shr.u16 	%rs4015, %rs4642, 2;
	and.b16  	%rs4016, %rs4015, 1;
	xor.b16  	%rs4642, %rs4014, %rs4016;
	shl.b16 	%rs4017, %rs4643, 1;
	and.b16  	%rs4018, %rs4017, 14;
	shr.u16 	%rs4019, %rs4643, 3;
	and.b16  	%rs4020, %rs4019, 1;
	or.b16  	%rs4021, %rs4018, %rs4020;
	shr.u16 	%rs4022, %rs4643, 2;
	and.b16  	%rs4023, %rs4022, 1;
	xor.b16  	%rs4643, %rs4021, %rs4023;
	bra.uni 	$L__BB1_89;
$L__BB1_92:
	and.b16  	%rs3872, %rs4644, 248;
	shr.u16 	%rs3873, %rs4644, 2;
	and.b16  	%rs3874, %rs3873, 3;
	shr.u16 	%rs3875, %rs3872, 3;
	shr.u16 	%rs3876, %rs4644, 1;
	xor.b16  	%rs3877, %rs3875, %rs4644;
	xor.b16  	%rs3878, %rs3877, %rs3876;
	shl.b16 	%rs3879, %rs3878, 3;
	and.b16  	%rs3880, %rs3879, 8;
	or.b16  	%rs3881, %rs3880, %rs3874;
	shl.b16 	%rs3882, %rs3877, 2;
	and.b16  	%rs3883, %rs3882, 4;
	or.b16  	%rs4644, %rs3881, %rs3883;
	and.b16  	%rs3884, %rs4645, 248;
	shr.u16 	%rs3885, %rs4645, 2;
	and.b16  	%rs3886, %rs3885, 3;
	shr.u16 	%rs3887, %rs3884, 3;
	shr.u16 	%rs3888, %rs4645, 1;
	xor.b16  	%rs3889, %rs3887, %rs4645;
	xor.b16  	%rs3890, %rs3889, %rs3888;
	shl.b16 	%rs3891, %rs3890, 3;
	and.b16  	%rs3892, %rs3891, 8;
	or.b16  	%rs3893, %rs3892, %rs3886;
	shl.b16 	%rs3894, %rs3889, 2;
	and.b16  	%rs3895, %rs3894, 4;
	or.b16  	%rs4645, %rs3893, %rs3895;
	and.b16  	%rs3896, %rs4646, 248;
	shr.u16 	%rs3897, %rs4646, 2;
	and.b16  	%rs3898, %rs3897, 3;
	shr.u16 	%rs3899, %rs3896, 3;
	shr.u16 	%rs3900, %rs4646, 1;
	xor.b16  	%rs3901, %rs3899, %rs4646;
	xor.b16  	%rs3902, %rs3901, %rs3900;
	shl.b16 	%rs3903, %rs3902, 3;
	and.b16  	%rs3904, %rs3903, 8;
	or.b16  	%rs3905, %rs3904, %rs3898;
	shl.b16 	%rs3906, %rs3901, 2;
	and.b16  	%rs3907, %rs3906, 4;
	or.b16  	%rs4646, %rs3905, %rs3907;
	and.b16  	%rs3908, %rs4647, 248;
	shr.u16 	%rs3909, %rs4647, 2;
	and.b16  	%rs3910, %rs3909, 3;
	shr.u16 	%rs3911, %rs3908, 3;
	shr.u16 	%rs3912, %rs4647, 1;
	xor.b16  	%rs3913, %rs3911, %rs4647;
	xor.b16  	%rs3914, %rs3913, %rs3912;
	shl.b16 	%rs3915, %rs3914, 3;
	and.b16  	%rs3916, %rs3915, 8;
	or.b16  	%rs3917, %rs3916, %rs3910;
	shl.b16 	%rs3918, %rs3913, 2;
	and.b16  	%rs3919, %rs3918, 4;
	or.b16  	%rs4647, %rs3917, %rs3919;
	and.b16  	%rs3920, %rs4648, 248;
	shr.u16 	%rs3921, %rs4648, 2;
	and.b16  	%rs3922, %rs3921, 3;
	shr.u16 	%rs3923, %rs3920, 3;
	shr.u16 	%rs3924, %rs4648, 1;
	xor.b16  	%rs3925, %rs3923, %rs4648;
	xor.b16  	%rs3926, %rs3925, %rs3924;
	shl.b16 	%rs3927, %rs3926, 3;
	and.b16  	%rs3928, %rs3927, 8;
	or.b16  	%rs3929, %rs3928, %rs3922;
	shl.b16 	%rs3930, %rs3925, 2;
	and.b16  	%rs3931, %rs3930, 4;
	or.b16  	%rs4648, %rs3929, %rs3931;
	and.b16  	%rs3932, %rs4649, 248;
	shr.u16 	%rs3933, %rs4649, 2;
	and.b16  	%rs3934, %rs3933, 3;
	shr.u16 	%rs3935, %rs3932, 3;
	shr.u16 	%rs3936, %rs4649, 1;
	xor.b16  	%rs3937, %rs3935, %rs4649;
	xor.b16  	%rs3938, %rs3937, %rs3936;
	shl.b16 	%rs3939, %rs3938, 3;
	and.b16  	%rs3940, %rs3939, 8;
	or.b16  	%rs3941, %rs3940, %rs3934;
	shl.b16 	%rs3942, %rs3937, 2;
	and.b16  	%rs3943, %rs3942, 4;
	or.b16  	%rs4649, %rs3941, %rs3943;
	and.b16  	%rs3944, %rs4650, 248;
	shr.u16 	%rs3945, %rs4650, 2;
	and.b16  	%rs3946, %rs3945, 3;
	shr.u16 	%rs3947, %rs3944, 3;
	shr.u16 	%rs3948, %rs4650, 1;
	xor.b16  	%rs3949, %rs3947, %rs4650;
	xor.b16  	%rs3950, %rs3949, %rs3948;
	shl.b16 	%rs3951, %rs3950, 3;
	and.b16  	%rs3952, %rs3951, 8;
	or.b16  	%rs3953, %rs3952, %rs3946;
	shl.b16 	%rs3954, %rs3949, 2;
	and.b16  	%rs3955, %rs3954, 4;
	or.b16  	%rs4650, %rs3953, %rs3955;
	and.b16  	%rs3956, %rs4651, 248;
	shr.u16 	%rs3957, %rs4651, 2;
	and.b16  	%rs3958, %rs3957, 3;
	shr.u16 	%rs3959, %rs3956, 3;
	shr.u16 	%rs3960, %rs4651, 1;
	xor.b16  	%rs3961, %rs3959, %rs4651;
	xor.b16  	%rs3962, %rs3961, %rs3960;
	shl.b16 	%rs3963, %rs3962, 3;
	and.b16  	%rs3964, %rs3963, 8;
	or.b16  	%rs3965, %rs3964, %rs3958;
	shl.b16 	%rs3966, %rs3961, 2;
	and.b16  	%rs3967, %rs3966, 4;
	or.b16  	%rs4651, %rs3965, %rs3967;
	bra.uni 	$L__BB1_89;

}


// ===== COMPILED SASS (sm_100) =====

	.target	sm_100

	.elftype	@"ET_EXEC"


//--------------------- .note.nv.tkinfo           --------------------------
	.section	.note.nv.tkinfo,"",@"SHT_NOTE"
	.sectionflags	@"SHF_NOTE_NV_TKINFO"
	.tkinfo
        /*0018*/ 	.word	0x00000002
        /*0030*/ 	.string	""
        /*0030*/ 	.string	"ptxas"
        /*0030*/ 	.string	"Cuda compilation tools, release 13.0, V13.0.88"
        /*0030*/ 	.string	"Build cuda_13.0.r13.0/compiler.36424714_0"
        /*0030*/ 	.string	"-arch sm_100 -m 64 "



//--------------------- .note.nv.cuinfo           --------------------------
	.section	.note.nv.cuinfo,"",@"SHT_NOTE"
	.sectionflags	@"SHF_NOTE_NV_CUINFO"
        /*0018*/ 	.short	0x0002
        /*001a*/ 	.short	0x0064
        /*001c*/ 	.short	0x0082
	.zero		2


//--------------------- .nv.info                  --------------------------
	.section	.nv.info,"",@"SHT_CUDA_INFO"
	.align	4


	//----- nvinfo : EIATTR_REGCOUNT
	.align		4
        /*0000*/ 	.byte	0x04, 0x2f
        /*0002*/ 	.short	(.L_25 - .L_24)
	.align		4
.L_24:
        /*0004*/ 	.word	index@(_Z12setup_kernelP17curandStateXORWOWm)
        /*0008*/ 	.word	0x0000001f


	//----- nvinfo : EIATTR_FRAME_SIZE
	.align		4
.L_25:
        /*000c*/ 	.byte	0x04, 0x11
        /*000e*/ 	.short	(.L_27 - .L_26)
	.align		4
.L_26:
        /*0010*/ 	.word	index@(_Z12setup_kernelP17curandStateXORWOWm)
        /*0014*/ 	.word	0x00000000


	//----- nvinfo : EIATTR_REGCOUNT
	.align		4
.L_27:
        /*0018*/ 	.byte	0x04, 0x2f
        /*001a*/ 	.short	(.L_29 - .L_28)
	.align		4
.L_28:
        /*001c*/ 	.word	index@(_Z10our_kernelP17curandStateXORWOWPi)
        /*0020*/ 	.word	0x000000ff


	//----- nvinfo : EIATTR_FRAME_SIZE
	.align		4
.L_29:
        /*0024*/ 	.byte	0x04, 0x11
        /*0026*/ 	.short	(.L_31 - .L_30)
	.align		4
.L_30:
        /*0028*/ 	.word	index@(_Z10our_kernelP17curandStateXORWOWPi)
        /*002c*/ 	.word	0x00000210


	//----- nvinfo : EIATTR_MIN_STACK_SIZE
	.align		4
.L_31:
        /*0030*/ 	.byte	0x04, 0x12
        /*0032*/ 	.short	(.L_33 - .L_32)
	.align		4
.L_32:
        /*0034*/ 	.word	index@(_Z10our_kernelP17curandStateXORWOWPi)
        /*0038*/ 	.word	0x00000210


	//----- nvinfo : EIATTR_MIN_STACK_SIZE
	.align		4
.L_33:
        /*003c*/ 	.byte	0x04, 0x12
        /*003e*/ 	.short	(.L_35 - .L_34)
	.align		4
.L_34:
        /*0040*/ 	.word	index@(_Z12setup_kernelP17curandStateXORWOWm)
        /*0044*/ 	.word	0x00000000
.L_35:


//--------------------- .nv.compat                --------------------------
	.section	.nv.compat,"",@"SHT_CUDA_COMPAT_INFO"
	.align	4
        /*0000*/ 	.byte	0x02, 0x09, 0x00, 0x00, 0x02, 0x02, 0x01, 0x00, 0x02, 0x05, 0x05, 0x00, 0x03, 0x07, 0x01, 0x01
        /*0010*/ 	.byte	0x02, 0x03, 0x00, 0x00, 0x02, 0x06, 0x01, 0x00, 0x04, 0x0b, 0x08, 0x00, 0x09, 0x00, 0x00, 0x00
        /*0020*/ 	.byte	0x00, 0x00, 0x00, 0x00


//--------------------- .nv.info._Z10our_kernelP17curandStateXORWOWPi --------------------------
	.section	.nv.info._Z10our_kernelP17curandStateXORWOWPi,"",@"SHT_CUDA_INFO"
	.sectionflags	@""
	.align	4


	//----- nvinfo : EIATTR_CUDA_API_VERSION
	.align		4
        /*0000*/ 	.byte	0x04, 0x37
        /*0002*/ 	.short	(.L_37 - .L_36)
.L_36:
        /*0004*/ 	.word	0x00000082


	//----- nvinfo : EIATTR_KPARAM_INFO
	.align		4
.L_37:
        /*0008*/ 	.byte	0x04, 0x17
        /*000a*/ 	.short	(.L_39 - .L_38)
.L_38:
        /*000c*/ 	.word	0x00000000
        /*0010*/ 	.short	0x0001
        /*0012*/ 	.short	0x0008
        /*0014*/ 	.byte	0x00, 0xf5, 0x21, 0x00


	//----- nvinfo : EIATTR_KPARAM_INFO
	.align		4
.L_39:
        /*0018*/ 	.byte	0x04, 0x17
        /*001a*/ 	.short	(.L_41 - .L_40)
.L_40:
        /*001c*/ 	.word	0x00000000
        /*0020*/ 	.short	0x0000
        /*0022*/ 	.short	0x0000
        /*0024*/ 	.byte	0x00, 0xf5, 0x21, 0x00


	//----- nvinfo : EIATTR_SPARSE_MMA_MASK
	.align		4
.L_41:
        /*0028*/ 	.byte	0x03, 0x50
        /*002a*/ 	.short	0x0000


	//----- nvinfo : EIATTR_MAXREG_COUNT
	.align		4
        /*002c*/ 	.byte	0x03, 0x1b
        /*002e*/ 	.short	0x00ff


	//----- nvinfo : EIATTR_ANNOTATIONS
	.align		4
        /*0030*/ 	.byte	0x04, 0x55
        /*0032*/ 	.short	(.L_43 - .L_42)


	//   ....[0]....
.L_42:
        /*0034*/ 	.word	0x00000001
        /*0038*/ 	.byte	0xe0, 0x0b, 0x00, 0x00, 0x01, 0x00, 0x00, 0x00, 0xc0, 0x15, 0x00, 0x00, 0x01, 0x00, 0x00, 0x00
        /* <DEDUP_REMOVED lines=107> */
        /*06f8*/ 	.byte	0xf0, 0xb8, 0x00, 0x00, 0x01, 0x00, 0x00, 0x00, 0x00, 0xb9, 0x00, 0x00


	//----- nvinfo : EIATTR_MERCURY_ISA_VERSION
	.align		4
.L_43:
        /*0704*/ 	.byte	0x03, 0x5f
        /*0706*/ 	.short	0x0101


	//----- nvinfo : EIATTR_VRC_CTA_INIT_COUNT
	.align		4
        /*0708*/ 	.byte	0x02, 0x4a
	.zero		1
	.zero		1


	//----- nvinfo : EIATTR_EXIT_INSTR_OFFSETS
	.align		4
        /*070c*/ 	.byte	0x04, 0x1c
        /*070e*/ 	.short	(.L_45 - .L_44)


	//   ....[0]....
.L_44:
        /*0710*/ 	.word	0x000161a0


	//----- nvinfo : EIATTR_INDIRECT_BRANCH_TARGETS
	.align		4
.L_45:
        /*0714*/ 	.byte	0x04, 0x34
        /*0716*/ 	.short	(.L_47 - .L_46)


	//   ....[0]....
.L_46:
        /*0718*/ 	.word	.L_x_41@srel
        /*071c*/ 	.short	0x0
        /*071e*/ 	.short	0x0
        /*0720*/ 	.word	0x4
        /*0724*/ 	.word	.L_x_42@srel
        /*0728*/ 	.word	.L_x_43@srel
        /*072c*/ 	.word	.L_x_44@srel
        /*0730*/ 	.word	.L_x_3@srel


	//   ....[1]....
        /* <DEDUP_REMOVED lines=8> */


	//   ....[2]....
        /* <DEDUP_REMOVED lines=8> */


	//   ....[3]....
        /* <DEDUP_REMOVED lines=8> */


	//   ....[4]....
        /* <DEDUP_REMOVED lines=8> */


	//   ....[5]....
        /* <DEDUP_REMOVED lines=8> */


	//----- nvinfo : EIATTR_CBANK_PARAM_SIZE
	.align		4
.L_47:
        /*07c0*/ 	.byte	0x03, 0x19
        /*07c2*/ 	.short	0x0010


	//----- nvinfo : EIATTR_PARAM_CBANK
	.align		4
        /*07c4*/ 	.byte	0x04, 0x0a
        /*07c6*/ 	.short	(.L_49 - .L_48)
	.align		4
.L_48:
        /*07c8*/ 	.word	index@(.nv.constant0._Z10our_kernelP17curandStateXORWOWPi)
        /*07cc*/ 	.short	0x0380
        /*07ce*/ 	.short	0x0010


	//----- nvinfo : EIATTR_SW_WAR
	.align		4
.L_49:
        /*07d0*/ 	.byte	0x04, 0x36
        /*07d2*/ 	.short	(.L_51 - .L_50)
.L_50:
        /*07d4*/ 	.word	0x00000008
.L_51:


//--------------------- .nv.info._Z12setup_kernelP17curandStateXORWOWm --------------------------
	.section	.nv.info._Z12setup_kernelP17curandStateXORWOWm,"",@"SHT_CUDA_INFO"
	.sectionflags	@""
	.align	4


	//----- nvinfo : EIATTR_CUDA_API_VERSION
	.align		4
        /*0000*/ 	.byte	0x04, 0x37
        /*0002*/ 	.short	(.L_53 - .L_52)
.L_52:
        /*0004*/ 	.word	0x00000082


	//----- nvinfo : EIATTR_KPARAM_INFO
	.align		4
.L_53:
        /*0008*/ 	.byte	0x04, 0x17
        /*000a*/ 	.short	(.L_55 - .L_54)
.L_54:
        /*000c*/ 	.word	0x00000000
        /*0010*/ 	.short	0x0001
        /*0012*/ 	.short	0x0008
        /*0014*/ 	.byte	0x00, 0xf0, 0x21, 0x00


	//----- nvinfo : EIATTR_KPARAM_INFO
	.align		4
.L_55:
        /*0018*/ 	.byte	0x04, 0x17
        /*001a*/ 	.short	(.L_57 - .L_56)
.L_56:
        /*001c*/ 	.word	0x00000000
        /*0020*/ 	.short	0x0000
        /*0022*/ 	.short	0x0000
        /*0024*/ 	.byte	0x00, 0xf5, 0x21, 0x00


	//----- nvinfo : EIATTR_SPARSE_MMA_MASK
	.align		4
.L_57:
        /*0028*/ 	.byte	0x03, 0x50
        /*002a*/ 	.short	0x0000


	//----- nvinfo : EIATTR_MAXREG_COUNT
	.align		4
        /*002c*/ 	.byte	0x03, 0x1b
        /*002e*/ 	.short	0x00ff


	//----- nvinfo : EIATTR_MERCURY_ISA_VERSION
	.align		4
        /*0030*/ 	.byte	0x03, 0x5f
        /*0032*/ 	.short	0x0101


	//----- nvinfo : EIATTR_VRC_CTA_INIT_COUNT
	.align		4
        /*0034*/ 	.byte	0x02, 0x4a
	.zero		1
	.zero		1


	//----- nvinfo : EIATTR_EXIT_INSTR_OFFSETS
	.align		4
        /*0038*/ 	.byte	0x04, 0x1c
        /*003a*/ 	.short	(.L_59 - .L_58)


	//   ....[0]....
.L_58:
        /*003c*/ 	.word	0x00000f30


	//----- nvinfo : EIATTR_CRS_STACK_SIZE
	.align		4
.L_59:
        /*0040*/ 	.byte	0x04, 0x1e
        /*0042*/ 	.short	(.L_61 - .L_60)
.L_60:
        /*0044*/ 	.word	0x00000000


	//----- nvinfo : EIATTR_CBANK_PARAM_SIZE
	.align		4
.L_61:
        /*0048*/ 	.byte	0x03, 0x19
        /*004a*/ 	.short	0x0010


	//----- nvinfo : EIATTR_PARAM_CBANK
	.align		4
        /*004c*/ 	.byte	0x04, 0x0a
        /*004e*/ 	.short	(.L_63 - .L_62)
	.align		4
.L_62:
        /*0050*/ 	.word	index@(.nv.constant0._Z12setup_kernelP17curandStateXORWOWm)
        /*0054*/ 	.short	0x0380
        /*0056*/ 	.short	0x0010


	//----- nvinfo : EIATTR_SW_WAR
	.align		4
.L_63:
        /*0058*/ 	.byte	0x04, 0x36
        /*005a*/ 	.short	(.L_65 - .L_64)
.L_64:
        /*005c*/ 	.word	0x00000008
.L_65:


//--------------------- .nv.callgraph             --------------------------
	.section	.nv.callgraph,"",@"SHT_CUDA_CALLGRAPH"
	.align	4
	.sectionentsize	8
	.align		4
        /*0000*/ 	.word	0x00000000
	.align		4
        /*0004*/ 	.word	0xffffffff
	.align		4
        /*0008*/ 	.word	0x00000000
	.align		4
        /*000c*/ 	.word	0xfffffffe
	.align		4
        /*0010*/ 	.word	0x00000000
	.align		4
        /*0014*/ 	.word	0xfffffffd
	.align		4
        /*0018*/ 	.word	0x00000000
	.align		4
        /*001c*/ 	.word	0xfffffffc


//--------------------- .nv.constant4             --------------------------
	.section	.nv.constant4,"a",@progbits
	.align	8
	.align		8
.nv.constant4:
        /*0000*/ 	.dword	precalc_xorwow_matrix
	.align		8
        /*0008*/ 	.dword	precalc_xorwow_offset_matrix
	.align		8
        /*0010*/ 	.dword	mrg32k3aM1
	.align		8
        /*0018*/ 	.dword	mrg32k3aM2
	.align		8
        /*0020*/ 	.dword	mrg32k3aM1SubSeq
	.align		8
        /*0028*/ 	.dword	mrg32k3aM2SubSeq
	.align		8
        /*0030*/ 	.dword	mrg32k3aM1Seq
	.align		8
        /*0038*/ 	.dword	mrg32k3aM2Seq


//--------------------- .nv.constant3             --------------------------
	.section	.nv.constant3,"a",@progbits
	.align	8
.nv.constant3:
	.type		__cr_lgamma_table,@object
	.size		__cr_lgamma_table,(version - __cr_lgamma_table)
__cr_lgamma_table:
        /*0000*/ 	.byte	0x00, 0x00, 0x00, 0x00, 0x00, 0x00, 0x00, 0x00, 0x00, 0x00, 0x00, 0x00, 0x00, 0x00, 0x00, 0x00
        /*0010*/ 	.byte	0xef, 0x39, 0xfa, 0xfe, 0x42, 0x2e, 0xe6, 0x3f, 0x02, 0x20, 0x2a, 0xfa, 0x0b, 0xab, 0xfc, 0x3f
        /*0020*/ 	.byte	0xf9, 0x2c, 0x92, 0x7c, 0xa7, 0x6c, 0x09, 0x40, 0xc9, 0x79, 0x44, 0x3c, 0x64, 0x26, 0x13, 0x40
        /*0030*/ 	.byte	0xca, 0x01, 0xcf, 0x3a, 0x27, 0x51, 0x1a, 0x40, 0x30, 0xcc, 0x2d, 0xf3, 0xe1, 0x0c, 0x21, 0x40
        /*0040*/ 	.byte	0x0d, 0xb7, 0xfc, 0x82, 0x8e, 0x35, 0x25, 0x40
	.type		version,@object
	.size		version,(N2 - version)
version:
        /*0048*/ 	.byte	0x01, 0x00, 0x00, 0x00
	.type		N2,@object
	.size		N2,(N1 - N2)
N2:
        /*004c*/ 	.byte	0x00, 0x20, 0x00, 0x00
	.type		N1,@object
	.size		N1,(r - N1)
N1:
        /*0050*/ 	.byte	0x00, 0x10, 0x00, 0x00
	.type		r,@object
	.size		r,(dk1 - r)
r:
        /*0054*/ 	.byte	0x05, 0x00, 0x00, 0x00
	.type		dk1,@object
	.size		dk1,(dk2 - dk1)
dk1:
        /*0058*/ 	.byte	0x00, 0x00, 0x00, 0x00, 0x00, 0x00, 0x00, 0x01, 0x00, 0x00, 0x00, 0x00, 0x00, 0x00, 0x00, 0x08
        /*0068*/ 	.byte	0x00, 0x00, 0x00, 0x00, 0x00, 0x00, 0x00, 0x00, 0x00, 0x00, 0x00, 0x00, 0x00, 0x00, 0x00, 0x08
	.type		dk2,@object
	.size		dk2,(dp - dk2)
dk2:
        /*0078*/ 	.byte	0x00, 0x00, 0x00, 0x00, 0x00, 0x00, 0x01, 0x00, 0x00, 0x00, 0x00, 0x00, 0x00, 0x00, 0x06, 0x00
        /*0088*/ 	.byte	0x00, 0x00, 0x00, 0x00, 0x00, 0x00, 0x00, 0x00, 0x00, 0x00, 0x00, 0x00, 0x00, 0x00, 0x07, 0x00
	.type		dp,@object
	.size		dp,(dc - dp)
dp:
        /*0098*/ 	.byte	0x00, 0x00, 0x00, 0x00, 0x10, 0x00, 0x00, 0x00
	.type		dc,@object
	.size		dc,(sbox_4 - dc)
dc:
        /*00a0*/ 	.byte	0x00, 0x00, 0x20, 0x00, 0x00, 0x02, 0x00, 0x20
	.type		sbox_4,@object
	.size		sbox_4,(sbox_4_inv - sbox_4)
sbox_4:
        /*00a8*/ 	.byte	0x0c, 0x06, 0x09, 0x00, 0x01, 0x0a, 0x02, 0x0b, 0x03, 0x08, 0x05, 0x0d, 0x04, 0x0e, 0x07, 0x0f
	.type		sbox_4_inv,@object
	.size		sbox_4_inv,(P - sbox_4_inv)
sbox_4_inv:
        /*00b8*/ 	.byte	0x03, 0x04, 0x06, 0x08, 0x0c, 0x0a, 0x01, 0x0e, 0x09, 0x02, 0x05, 0x07, 0x00, 0x0b, 0x0d, 0x0f
	.type		P,@object
	.size		P,(P_inv - P)
P:
        /*00c8*/ 	.byte	0x00, 0x01, 0x02, 0x03, 0x07, 0x04, 0x05, 0x06, 0x0a, 0x0b, 0x08, 0x09, 0x0d, 0x0e, 0x0f, 0x0c
	.type		P_inv,@object
	.size		P_inv,(TWEAKEY_P - P_inv)
P_inv:
        /*00d8*/ 	.byte	0x00, 0x01, 0x02, 0x03, 0x05, 0x06, 0x07, 0x04, 0x0a, 0x0b, 0x08, 0x09, 0x0f, 0x0c, 0x0d, 0x0e
	.type		TWEAKEY_P,@object
	.size		TWEAKEY_P,(TWEAKEY_P_inv - TWEAKEY_P)
TWEAKEY_P:
        /*00e8*/ 	.byte	0x09, 0x0f, 0x08, 0x0d, 0x0a, 0x0e, 0x0c, 0x0b, 0x00, 0x01, 0x02, 0x03, 0x04, 0x05, 0x06, 0x07
	.type		TWEAKEY_P_inv,@object
	.size		TWEAKEY_P_inv,(RC - TWEAKEY_P_inv)
TWEAKEY_P_inv:
        /*00f8*/ 	.byte	0x08, 0x09, 0x0a, 0x0b, 0x0c, 0x0d, 0x0e, 0x0f, 0x02, 0x00, 0x04, 0x07, 0x06, 0x03, 0x05, 0x01
	.type		RC,@object
	.size		RC,(.L_23 - RC)
RC:
        /*0108*/ 	.byte	0x01, 0x03, 0x07, 0x0f, 0x1f, 0x3e, 0x3d, 0x3b, 0x37, 0x2f, 0x1e, 0x3c, 0x39, 0x33, 0x27, 0x0e
        /*0118*/ 	.byte	0x1d, 0x3a, 0x35, 0x2b, 0x16, 0x2c, 0x18, 0x30, 0x21, 0x02, 0x05, 0x0b, 0x17, 0x2e, 0x1c, 0x38
        /*0128*/ 	.byte	0x31, 0x23, 0x06, 0x0d, 0x1b, 0x36, 0x2d, 0x1a, 0x34, 0x29, 0x12, 0x24, 0x08, 0x11, 0x22, 0x04
        /*0138*/ 	.byte	0x09, 0x13, 0x26, 0x0c, 0x19, 0x32, 0x25, 0x0a, 0x15, 0x2a, 0x14, 0x28, 0x10, 0x20
.L_23:


//--------------------- .nv.constant2._Z10our_kernelP17curandStateXORWOWPi --------------------------
	.section	.nv.constant2._Z10our_kernelP17curandStateXORWOWPi,"a",@progbits
	.sectionflags	@""
	.align	4
.nv.constant2._Z10our_kernelP17curandStateXORWOWPi:
        /*0000*/ 	.byte	0x30, 0x68, 0x00, 0x00, 0xc0, 0x6b, 0x00, 0x00, 0xd0, 0x5c, 0x00, 0x00, 0xc0, 0x6e, 0x00, 0x00
        /*0010*/ 	.byte	0xe0, 0x9f, 0x00, 0x00, 0x70, 0xa3, 0x00, 0x00, 0x80, 0x94, 0x00, 0x00, 0x70, 0xa6, 0x00, 0x00
        /*0020*/ 	.byte	0x60, 0xc6, 0x00, 0x00, 0xf0, 0xc9, 0x00, 0x00, 0x00, 0xcd, 0x00, 0x00, 0x50, 0xd8, 0x00, 0x00
        /*0030*/ 	.byte	0x70, 0xf9, 0x00, 0x00, 0x80, 0xfc, 0x00, 0x00, 0x10, 0xee, 0x00, 0x00, 0x00, 0x00, 0x01, 0x00
        /*0040*/ 	.byte	0x80, 0x1a, 0x01, 0x00, 0x10, 0x1e, 0x01, 0x00, 0x20, 0x21, 0x01, 0x00, 0x70, 0x2c, 0x01, 0x00
        /*0050*/ 	.byte	0x90, 0x4d, 0x01, 0x00, 0xa0, 0x50, 0x01, 0x00, 0x30, 0x42, 0x01, 0x00, 0x20, 0x54, 0x01, 0x00


//--------------------- .text._Z10our_kernelP17curandStateXORWOWPi --------------------------
	.section	.text._Z10our_kernelP17curandStateXORWOWPi,"ax",@progbits
	.align	128
        .global         _Z10our_kernelP17curandStateXORWOWPi
        .type           _Z10our_kernelP17curandStateXORWOWPi,@function
        .size           _Z10our_kernelP17curandStateXORWOWPi,(.L_x_71 - _Z10our_kernelP17curandStateXORWOWPi)
        .other          _Z10our_kernelP17curandStateXORWOWPi,@"STO_CUDA_ENTRY STV_DEFAULT"
_Z10our_kernelP17curandStateXORWOWPi:
.text._Z10our_kernelP17curandStateXORWOWPi:
[----:B------:R-:W0:Y:S01]  /*0000*/  LDC R1, c[0x0][0x37c] ;  /* 0x0000df00ff017b82 */ /* 0x000e220000000800 */
[----:B------:R-:W1:Y:S01]  /*0010*/  S2R R0, SR_TID.Y ;  /* 0x0000000000007919 */ /* 0x000e620000002200 */
[----:B------:R-:W2:Y:S06]  /*0020*/  LDCU UR5, c[0x0][0x360] ;  /* 0x00006c00ff0577ac */ /* 0x000eac0008000800 */
[----:B------:R-:W1:Y:S01]  /*0030*/  S2UR UR6, SR_CTAID.Y ;  /* 0x00000000000679c3 */ /* 0x000e620000002600 */
[----:B0-----:R-:W-:Y:S01]  /*0040*/  VIADD R1, R1, 0xfffffdf0 ;  /* 0xfffffdf001017836 */ /* 0x001fe20000000000 */
[----:B------:R-:W2:Y:S01]  /*0050*/  S2R R3, SR_TID.X ;  /* 0x0000000000037919 */ /* 0x000ea20000002100 */
[----:B------:R-:W0:Y:S05]  /*0060*/  LDCU.64 UR24, c[0x0][0x358] ;  /* 0x00006b00ff1877ac */ /* 0x000e2a0008000a00 */
[----:B------:R-:W1:Y:S08]  /*0070*/  LDC R5, c[0x0][0x364] ;  /* 0x0000d900ff057b82 */ /* 0x000e700000000800 */
[----:B------:R-:W3:Y:S08]  /*0080*/  S2UR UR4, SR_CTAID.X ;  /* 0x00000000000479c3 */ /* 0x000ef00000002500 */
[----:B------:R-:W3:Y:S08]  /*0090*/  LDC R7, c[0x0][0x370] ;  /* 0x0000dc00ff077b82 */ /* 0x000ef00000000800 */
[----:B------:R-:W4:Y:S01]  /*00a0*/  LDC.64 R8, c[0x0][0x380] ;  /* 0x0000e000ff087b82 */ /* 0x000f220000000a00 */
[----:B-1----:R-:W-:-:S04]  /*00b0*/  IMAD R0, R5, UR6, R0 ;  /* 0x0000000605007c24 */ /* 0x002fc8000f8e0200 */
[----:B---3--:R-:W-:Y:S01]  /*00c0*/  IMAD R0, R0, R7, UR4 ;  /* 0x0000000400007e24 */ /* 0x008fe2000f8e0207 */
[----:B------:R-:W1:Y:S03]  /*00d0*/  LDCU UR4, c[0x3][0x50] ;  /* 0x00c00a00ff0477ac */ /* 0x000e660008000800 */
[----:B--2---:R-:W-:Y:S01]  /*00e0*/  IMAD R0, R0, UR5, R3 ;  /* 0x0000000500007c24 */ /* 0x004fe2000f8e0203 */
[----:B------:R-:W2:Y:S03]  /*00f0*/  LDCU UR5, c[0x3][0x4c] ;  /* 0x00c00980ff0577ac */ /* 0x000ea60008000800 */
[----:B----4-:R-:W-:-:S05]  /*0100*/  IMAD.WIDE R8, R0, 0x30, R8 ;  /* 0x0000003000087825 */ /* 0x010fca00078e0208 */
[----:B0-----:R-:W3:Y:S04]  /*0110*/  LDG.E.64 R2, desc[UR24][R8.64] ;  /* 0x0000001808027981 */ /* 0x001ee8000c1e1b00 */
[----:B------:R-:W4:Y:S04]  /*0120*/  LDG.E.64 R6, desc[UR24][R8.64+0x10] ;  /* 0x0000101808067981 */ /* 0x000f28000c1e1b00 */
[----:B------:R-:W2:Y:S04]  /*0130*/  LDG.E.64 R4, desc[UR24][R8.64+0x8] ;  /* 0x0000081808047981 */ /* 0x000ea8000c1e1b00 */
[----:B------:R0:W5:Y:S04]  /*0140*/  LDG.E.64 R94, desc[UR24][R8.64+0x28] ;  /* 0x00002818085e7981 */ /* 0x000168000c1e1b00 */
[----:B------:R0:W5:Y:S01]  /*0150*/  LDG.E.64 R26, desc[UR24][R8.64+0x18] ;  /* 0x00001818081a7981 */ /* 0x000162000c1e1b00 */
[----:B---3--:R-:W-:-:S04]  /*0160*/  SHF.R.U32.HI R10, RZ, 0x2, R3 ;  /* 0x00000002ff0a7819 */ /* 0x008fc80000011603 */
[----:B------:R-:W-:Y:S01]  /*0170*/  LOP3.LUT R10, R10, R3, RZ, 0x3c, !PT ;  /* 0x000000030a0a7212 */ /* 0x000fe200078e3cff */
[----:B----4-:R-:W-:Y:S01]  /*0180*/  IMAD.SHL.U32 R12, R7, 0x10, RZ ;  /* 0x00000010070c7824 */ /* 0x010fe200078e00ff */
[----:B------:R-:W-:Y:S02]  /*0190*/  SHF.R.U32.HI R13, RZ, 0x2, R6 ;  /* 0x00000002ff0d7819 */ /* 0x000fe40000011606 */
[----:B--2---:R-:W-:Y:S01]  /*01a0*/  SHF.R.U32.HI R11, RZ, 0x2, R4 ;  /* 0x00000002ff0b7819 */ /* 0x004fe20000011604 */
[----:B------:R-:W-:Y:S01]  /*01b0*/  IMAD.SHL.U32 R3, R10, 0x2, RZ ;  /* 0x000000020a037824 */ /* 0x000fe200078e00ff */
[----:B------:R-:W-:Y:S02]  /*01c0*/  LOP3.LUT R6, R13, R6, RZ, 0x3c, !PT ;  /* 0x000000060d067212 */ /* 0x000fe400078e3cff */
[----:B------:R-:W-:Y:S02]  /*01d0*/  LOP3.LUT R11, R11, R4, RZ, 0x3c, !PT ;  /* 0x000000040b0b7212 */ /* 0x000fe400078e3cff */
[----:B------:R-:W-:-:S02]  /*01e0*/  LOP3.LUT R3, R7, R12, R3, 0x96, !PT ;  /* 0x0000000c07037212 */ /* 0x000fc400078e9603 */
[----:B------:R-:W-:Y:S02]  /*01f0*/  SHF.R.U32.HI R12, RZ, 0x2, R5 ;  /* 0x00000002ff0c7819 */ /* 0x000fe40000011605 */
[----:B------:R-:W-:Y:S01]  /*0200*/  LOP3.LUT R3, R3, R10, RZ, 0x3c, !PT ;  /* 0x0000000a03037212 */ /* 0x000fe200078e3cff */
[----:B------:R-:W-:Y:S01]  /*0210*/  IMAD.SHL.U32 R10, R11, 0x2, RZ ;  /* 0x000000020b0a7824 */ /* 0x000fe200078e00ff */
[----:B------:R-:W-:-:S03]  /*0220*/  LOP3.LUT R12, R12, R5, RZ, 0x3c, !PT ;  /* 0x000000050c0c7212 */ /* 0x000fc600078e3cff */
[----:B------:R-:W-:Y:S02]  /*0230*/  IMAD.SHL.U32 R4, R3, 0x10, RZ ;  /* 0x0000001003047824 */ /* 0x000fe400078e00ff */
[----:B------:R-:W-:-:S03]  /*0240*/  IMAD.SHL.U32 R5, R12, 0x2, RZ ;  /* 0x000000020c057824 */ /* 0x000fc600078e00ff */
[----:B------:R-:W-:Y:S02]  /*0250*/  LOP3.LUT R4, R3, R4, R10, 0x96, !PT ;  /* 0x0000000403047212 */ /* 0x000fe400078e960a */
[----:B------:R-:W-:Y:S02]  /*0260*/  SHF.R.U32.HI R10, RZ, 0x2, R7 ;  /* 0x00000002ff0a7819 */ /* 0x000fe40000011607 */
[----:B------:R-:W-:Y:S02]  /*0270*/  LOP3.LUT R11, R4, R11, RZ, 0x3c, !PT ;  /* 0x0000000b040b7212 */ /* 0x000fe400078e3cff */
[----:B------:R-:W-:Y:S02]  /*0280*/  LOP3.LUT R10, R10, R7, RZ, 0x3c, !PT ;  /* 0x000000070a0a7212 */ /* 0x000fe400078e3cff */
[----:B------:R-:W2:Y:S01]  /*0290*/  LDG.E R7, desc[UR24][R8.64+0x20] ;  /* 0x0000201808077981 */ /* 0x000ea2000c1e1900 */
[----:B------:R-:W-:-:S05]  /*02a0*/  IMAD.SHL.U32 R4, R11, 0x10, RZ ;  /* 0x000000100b047824 */ /* 0x000fca00078e00ff */
[----:B------:R-:W-:-:S04]  /*02b0*/  LOP3.LUT R5, R11, R4, R5, 0x96, !PT ;  /* 0x000000040b057212 */ /* 0x000fc800078e9605 */
[----:B------:R-:W-:Y:S01]  /*02c0*/  LOP3.LUT R13, R5, R12, RZ, 0x3c, !PT ;  /* 0x0000000c050d7212 */ /* 0x000fe200078e3cff */
[----:B------:R-:W-:-:S04]  /*02d0*/  IMAD.SHL.U32 R5, R6, 0x2, RZ ;  /* 0x0000000206057824 */ /* 0x000fc800078e00ff */
[----:B------:R-:W-:-:S05]  /*02e0*/  IMAD.SHL.U32 R4, R13, 0x10, RZ ;  /* 0x000000100d047824 */ /* 0x000fca00078e00ff */
[----:B------:R-:W-:-:S04]  /*02f0*/  LOP3.LUT R5, R13, R4, R5, 0x96, !PT ;  /* 0x000000040d057212 */ /* 0x000fc800078e9605 */
[----:B------:R-:W-:Y:S01]  /*0300*/  LOP3.LUT R15, R5, R6, RZ, 0x3c, !PT ;  /* 0x00000006050f7212 */ /* 0x000fe200078e3cff */
[----:B------:R-:W-:Y:S01]  /*0310*/  IMAD.SHL.U32 R5, R10, 0x2, RZ ;  /* 0x000000020a057824 */ /* 0x000fe200078e00ff */
[----:B------:R-:W-:-:S03]  /*0320*/  SHF.R.U32.HI R6, RZ, 0x2, R3 ;  /* 0x00000002ff067819 */ /* 0x000fc60000011603 */
[----:B------:R-:W-:Y:S01]  /*0330*/  IMAD.SHL.U32 R4, R15, 0x10, RZ ;  /* 0x000000100f047824 */ /* 0x000fe200078e00ff */
[----:B------:R-:W-:-:S04]  /*0340*/  LOP3.LUT R6, R6, R3, RZ, 0x3c, !PT ;  /* 0x0000000306067212 */ /* 0x000fc800078e3cff */
        /* <DEDUP_REMOVED lines=26> */
[----:B------:R-:W-:-:S04]  /*04f0*/  IMAD.SHL.U32 R5, R6, 0x2, RZ ;  /* 0x0000000206057824 */ /* 0x000fc800078e00ff */
[----:B------:R-:W-:Y:S01]  /*0500*/  IMAD.SHL.U32 R4, R31, 0x10, RZ ;  /* 0x000000101f047824 */ /* 0x000fe200078e00ff */
[----:B------:R-:W-:-:S04]  /*0510*/  SHF.R.U32.HI R10, RZ, 0x2, R19 ;  /* 0x00000002ff0a7819 */ /* 0x000fc80000011613 */
[----:B------:R-:W-:Y:S02]  /*0520*/  LOP3.LUT R5, R31, R4, R5, 0x96, !PT ;  /* 0x000000041f057212 */ /* 0x000fe400078e9605 */
[----:B------:R-:W-:Y:S02]  /*0530*/  LOP3.LUT R10, R10, R19, RZ, 0x3c, !PT ;  /* 0x000000130a0a7212 */ /* 0x000fe400078e3cff */
[----:B------:R-:W-:-:S03]  /*0540*/  LOP3.LUT R33, R5, R6, RZ, 0x3c, !PT ;  /* 0x0000000605217212 */ /* 0x000fc600078e3cff */
[----:B------:R-:W-:Y:S02]  /*0550*/  IMAD.SHL.U32 R5, R10, 0x2, RZ ;  /* 0x000000020a057824 */ /* 0x000fe400078e00ff */
        /* <DEDUP_REMOVED lines=102> */
[C---:B------:R-:W-:Y:S01]  /*0bc0*/  IMAD.SHL.U32 R4, R75.reuse, 0x10, RZ ;  /* 0x000000104b047824 */ /* 0x040fe200078e00ff */
[----:B------:R-:W-:Y:S01]  /*0bd0*/  SHF.R.U32.HI R10, RZ, 0x2, R69 ;  /* 0x00000002ff0a7819 */ /* 0x000fe20000011645 */
[----:B--2---:R2:W-:Y:S03]  /*0be0*/  STL [R1+0x200], R7 ;  /* 0x0002000701007387 */ /* 0x0045e60000100800 */
[----:B------:R-:W-:Y:S02]  /*0bf0*/  LOP3.LUT R5, R75, R4, R5, 0x96, !PT ;  /* 0x000000044b057212 */ /* 0x000fe400078e9605 */
[----:B------:R-:W-:Y:S02]  /*0c00*/  LOP3.LUT R10, R10, R69, RZ, 0x3c, !PT ;  /* 0x000000450a0a7212 */ /* 0x000fe400078e3cff */
[----:B--2---:R-:W-:-:S03]  /*0c10*/  LOP3.LUT R7, R5, R6, RZ, 0x3c, !PT ;  /* 0x0000000605077212 */ /* 0x004fc600078e3cff */
        /* <DEDUP_REMOVED lines=19> */
[----:B------:R-:W-:-:S05]  /*0d50*/  IMAD.SHL.U32 R23, R24, 0x10, RZ ;  /* 0x0000001018177824 */ /* 0x000fca00078e00ff */
[----:B------:R-:W-:Y:S01]  /*0d60*/  LOP3.LUT R23, R24, R23, R6, 0x96, !PT ;  /* 0x0000001718177212 */ /* 0x000fe200078e9606 */
[----:B------:R-:W-:-:S03]  /*0d70*/  VIADD R6, R2, 0xb0f8a0 ;  /* 0x00b0f8a002067836 */ /* 0x000fc60000000000 */
[----:B------:R-:W-:Y:S01]  /*0d80*/  LOP3.LUT R25, R23, R14, RZ, 0x3c, !PT ;  /* 0x0000000e17197212 */ /* 0x000fe200078e3cff */
[----:B------:R0:W-:Y:S04]  /*0d90*/  STG.E.64 desc[UR24][R8.64+0x8], R4 ;  /* 0x0000080408007986 */ /* 0x0001e8000c101b18 */
[----:B------:R0:W-:Y:S04]  /*0da0*/  STG.E.64 desc[UR24][R8.64], R6 ;  /* 0x0000000608007986 */ /* 0x0001e8000c101b18 */
[----:B------:R0:W-:Y:S01]  /*0db0*/  STG.E.64 desc[UR24][R8.64+0x10], R24 ;  /* 0x0000101808007986 */ /* 0x0001e2000c101b18 */
[----:B------:R-:W-:Y:S01]  /*0dc0*/  UISETP.GE.AND UP0, UPT, UR5, 0x1, UPT ;  /* 0x000000010500788c */ /* 0x000fe2000bf06270 */
[----:B------:R-:W-:-:S03]  /*0dd0*/  R2UR UR32, R1 ;  /* 0x00000000012072ca */ /* 0x000fc600000e0000 */
[----:B-1----:R-:W-:Y:S01]  /*0de0*/  UISETP.LT.OR UP0, UPT, UR4, 0x1, !UP0 ;  /* 0x000000010400788c */ /* 0x002fe2000c701670 */
[----:B------:R-:W-:-:S08]  /*0df0*/  IMAD.MOV.U32 R28, RZ, RZ, RZ ;  /* 0x000000ffff1c7224 */ /* 0x000fd000078e00ff */
[----:B0-----:R-:W-:Y:S05]  /*0e00*/  BRA.U UP0, `(.L_x_0) ;  /* 0x0000015100d87547 */ /* 0x001fea000b800000 */
[C---:B------:R-:W-:Y:S01]  /*0e10*/  IADD3 R11, PT, PT, R2.reuse, 0xb0f8a, R11 ;  /* 0x000b0f8a020b7810 */ /* 0x040fe20007ffe00b */
[----:B------:R-:W-:Y:S01]  /*0e20*/  IMAD.MOV.U32 R14, RZ, RZ, 0x2f800000 ;  /* 0x2f800000ff0e7424 */ /* 0x000fe200078e00ff */
[C---:B------:R-:W-:Y:S01]  /*0e30*/  IADD3 R13, PT, PT, R2.reuse, 0x10974f, R13 ;  /* 0x0010974f020d7810 */ /* 0x040fe20007ffe00d */
[----:B------:R-:W0:Y:S01]  /*0e40*/  LDCU.U8 UR5, c[0x3][0x59] ;  /* 0x00c00b20ff0577ac */ /* 0x000e220008000000 */
[C---:B------:R-:W-:Y:S01]  /*0e50*/  IADD3 R49, PT, PT, R2.reuse, 0x4d6cc6, R49 ;  /* 0x004d6cc602317810 */ /* 0x040fe20007ffe031 */
[----:B------:R-:W1:Y:S01]  /*0e60*/  LDC.U8 R150, c[0x3][0x89] ;  /* 0x00c02240ff967b82 */ /* 0x000e620000000000 */
[----:B------:R-:W-:Y:S01]  /*0e70*/  I2FP.F32.U32 R11, R11 ;  /* 0x0000000b000b7245 */ /* 0x000fe20000201000 */
[----:B------:R-:W2:Y:S01]  /*0e80*/  LDCU.U8 UR6, c[0x3][0x5a] ;  /* 0x00c00b40ff0677ac */ /* 0x000ea20008000000 */
[----:B------:R-:W-:Y:S02]  /*0e90*/  I2FP.F32.U32 R13, R13 ;  /* 0x0000000d000d7245 */ /* 0x000fe40000201000 */
[----:B------:R-:W-:Y:S01]  /*0ea0*/  I2FP.F32.U32 R49, R49 ;  /* 0x0000003100317245 */ /* 0x000fe20000201000 */
[-C--:B------:R-:W-:Y:S01]  /*0eb0*/  FFMA R11, R11, R14.reuse, 1.1641532182693481445e-10 ;  /* 0x2f0000000b0b7423 */ /* 0x080fe2000000000e */
[C---:B------:R-:W-:Y:S01]  /*0ec0*/  IADD3 R17, PT, PT, R2.reuse, 0x1ba6d9, R17 ;  /* 0x001ba6d902117810 */ /* 0x040fe20007ffe011 */
[-C--:B------:R-:W-:Y:S01]  /*0ed0*/  FFMA R13, R13, R14.reuse, 1.1641532182693481445e-10 ;  /* 0x2f0000000d0d7423 */ /* 0x080fe2000000000e */
[C---:B------:R-:W-:Y:S01]  /*0ee0*/  IADD3 R57, PT, PT, R2.reuse, 0x638bda, R57 ;  /* 0x00638bda02397810 */ /* 0x040fe20007ffe039 */
[-C--:B------:R-:W-:Y:S01]  /*0ef0*/  FFMA R49, R49, R14.reuse, 1.1641532182693481445e-10 ;  /* 0x2f00000031317423 */ /* 0x080fe2000000000e */
[----:B------:R-:W-:Y:S01]  /*0f00*/  FMUL R11, R11, 100000 ;  /* 0x47c350000b0b7820 */ /* 0x000fe20000400000 */
[----:B------:R-:W-:Y:S01]  /*0f10*/  FMUL R13, R13, 100000 ;  /* 0x47c350000d0d7820 */ /* 0x000fe20000400000 */
[----:B------:R-:W-:Y:S01]  /*0f20*/  I2FP.F32.U32 R17, R17 ;  /* 0x0000001100117245 */ /* 0x000fe20000201000 */
[----:B------:R-:W-:Y:S01]  /*0f30*/  FMUL R44, R49, 100000 ;  /* 0x47c35000312c7820 */ /* 0x000fe20000400000 */
[C---:B------:R-:W-:Y:S01]  /*0f40*/  IADD3 R39, PT, PT, R2.reuse, 0x47e501, R39 ;  /* 0x0047e50102277810 */ /* 0x040fe20007ffe027 */
[----:B------:R-:W3:Y:S01]  /*0f50*/  LDC.U8 R49, c[0x3][0x79] ;  /* 0x00c01e40ff317b82 */ /* 0x000ee20000000000 */
[----:B------:R4:W0:Y:S01]  /*0f60*/  F2I.TRUNC.NTZ R42, R11 ;  /* 0x0000000b002a7305 */ /* 0x000822000020f100 */
[C---:B------:R-:W-:Y:S01]  /*0f70*/  IADD3 R3, PT, PT, R2.reuse, 0x587c5, R3 ;  /* 0x000587c502037810 */ /* 0x040fe20007ffe003 */
[----:B------:R-:W-:Y:S01]  /*0f80*/  FFMA R17, R17, R14, 1.1641532182693481445e-10 ;  /* 0x2f00000011117423 */ /* 0x000fe2000000000e */
[C---:B------:R-:W-:Y:S01]  /*0f90*/  IADD3 R15, PT, PT, R2.reuse, 0x161f14, R15 ;  /* 0x00161f14020f7810 */ /* 0x040fe20007ffe00f */
[----:B------:R-:W2:Y:S01]  /*0fa0*/  LDCU.U8 UR7, c[0x3][0x5b] ;  /* 0x00c00b60ff0777ac */ /* 0x000ea20008000000 */
[C---:B------:R-:W-:Y:S01]  /*0fb0*/  IADD3 R19, PT, PT, R2.reuse, 0x212e9e, R19 ;  /* 0x00212e9e02137810 */ /* 0x040fe20007ffe013 */
[----:B------:R-:W-:Y:S01]  /*0fc0*/  FMUL R17, R17, 100000 ;  /* 0x47c3500011117820 */ /* 0x000fe20000400000 */
[C---:B------:R-:W-:Y:S01]  /*0fd0*/  IADD3 R21, PT, PT, R2.reuse, 0x26b663, R21 ;  /* 0x0026b66302157810 */ /* 0x040fe20007ffe015 */
[----:B------:R0:W-:Y:S01]  /*0fe0*/  F2I.TRUNC.NTZ R28, R13 ;  /* 0x0000000d001c7305 */ /* 0x0001e2000020f100 */
[C---:B------:R-:W-:Y:S01]  /*0ff0*/  IADD3 R29, PT, PT, R2.reuse, 0x2c3e28, R29 ;  /* 0x002c3e28021d7810 */ /* 0x040fe20007ffe01d */
[----:B------:R-:W2:Y:S01]  /*1000*/  LDC.U8 R79, c[0x3][0x7a] ;  /* 0x00c01e80ff4f7b82 */ /* 0x000ea20000000000 */
[C---:B------:R-:W-:Y:S01]  /*1010*/  IADD3 R31, PT, PT, R2.reuse, 0x31c5ed, R31 ;  /* 0x0031c5ed021f7810 */ /* 0x040fe20007ffe01f */
[----:B------:R-:W2:Y:S01]  /*1020*/  LDCU.U8 UR9, c[0x3][0x5d] ;  /* 0x00c00ba0ff0977ac */ /* 0x000ea20008000000 */
[----:B------:R-:W-:-:S02]  /*1030*/  IADD3 R33, PT, PT, R2, 0x374db2, R33 ;  /* 0x00374db202217810 */ /* 0x000fc40007ffe021 */
[C---:B------:R-:W-:Y:S01]  /*1040*/  IADD3 R35, PT, PT, R2.reuse, 0x3cd577, R35 ;  /* 0x003cd57702237810 */ /* 0x040fe20007ffe023 */
[----:B------:R-:W-:Y:S01]  /*1050*/  F2I.TRUNC.NTZ R23, R17 ;  /* 0x0000001100177305 */ /* 0x000fe2000020f100 */
[C---:B------:R-:W-:Y:S01]  /*1060*/  IADD3 R37, PT, PT, R2.reuse, 0x425d3c, R37 ;  /* 0x00425d3c02257810 */ /* 0x040fe20007ffe025 */
[----:B------:R-:W2:Y:S01]  /*1070*/  LDC.U8 R83, c[0x3][0x7b] ;  /* 0x00c01ec0ff537b82 */ /* 0x000ea20000000000 */
[C---:B------:R-:W-:Y:S01]  /*1080*/  IADD3 R51, PT, PT, R2.reuse, 0x52f48b, R51 ;  /* 0x0052f48b02337810 */ /* 0x040fe20007ffe033 */
[----:B------:R-:W2:Y:S01]  /*1090*/  LDCU.U8 UR8, c[0x3][0x5c] ;  /* 0x00c00b80ff0877ac */ /* 0x000ea20008000000 */
[C---:B------:R-:W-:Y:S02]  /*10a0*/  IADD3 R53, PT, PT, R2.reuse, 0x587c50, R53 ;  /* 0x00587c5002357810 */ /* 0x040fe40007ffe035 */
[C---:B------:R-:W-:Y:S01]  /*10b0*/  IADD3 R55, PT, PT, R2.reuse, 0x5e0415, R55 ;  /* 0x005e041502377810 */ /* 0x040fe20007ffe037 */
[----:B------:R-:W-:Y:S01]  /*10c0*/  F2I.TRUNC.NTZ R44, R44 ;  /* 0x0000002c002c7305 */ /* 0x000fe2000020f100 */
[----:B------:R-:W-:Y:S01]  /*10d0*/  I2FP.F32.U32 R57, R57 ;  /* 0x0000003900397245 */ /* 0x000fe20000201000 */
[----:B------:R-:W2:Y:S01]  /*10e0*/  LDC.U8 R143, c[0x3][0x82] ;  /* 0x00c02080ff8f7b82 */ /* 0x000ea20000000000 */
[C---:B------:R-:W-:Y:S01]  /*10f0*/  IADD3 R59, PT, PT, R2.reuse, 0x69139f, R59 ;  /* 0x0069139f023b7810 */ /* 0x040fe20007ffe03b */
[----:B------:R-:W2:Y:S01]  /*1100*/  LDCU.U8 UR47, c[0x3][0x75] ;  /* 0x00c00ea0ff2f77ac */ /* 0x000ea20008000000 */
[C---:B------:R-:W-:Y:S01]  /*1110*/  IADD3 R61, PT, PT, R2.reuse, 0x6e9b64, R61 ;  /* 0x006e9b64023d7810 */ /* 0x040fe20007ffe03d */
[----:B------:R-:W-:Y:S01]  /*1120*/  FFMA R57, R57, R14, 1.1641532182693481445e-10 ;  /* 0x2f00000039397423 */ /* 0x000fe2000000000e */
[C---:B------:R-:W-:Y:S01]  /*1130*/  IADD3 R63, PT, PT, R2.reuse, 0x742329, R63 ;  /* 0x00742329023f7810 */ /* 0x040fe20007ffe03f */
[----:B------:R-:W2:Y:S01]  /*1140*/  LDCU.U8 UR16, c[0x3][0x64] ;  /* 0x00c00c80ff1077ac */ /* 0x000ea20008000000 */
[C---:B------:R-:W-:Y:S01]  /*1150*/  IADD3 R65, PT, PT, R2.reuse, 0x79aaee, R65 ;  /* 0x0079aaee02417810 */ /* 0x040fe20007ffe041 */
[----:B------:R-:W-:Y:S01]  /*1160*/  FMUL R57, R57, 100000 ;  /* 0x47c3500039397820 */ /* 0x000fe20000400000 */
[C---:B------:R-:W-:Y:S01]  /*1170*/  IADD3 R67, PT, PT, R2.reuse, 0x7f32b3, R67 ;  /* 0x007f32b302437810 */ /* 0x040fe20007ffe043 */
[----:B------:R-:W2:Y:S01]  /*1180*/  LDC.U8 R141, c[0x3][0x92] ;  /* 0x00c02480ff8d7b82 */ /* 0x000ea20000000000 */
[C---:B------:R-:W-:Y:S01]  /*1190*/  IADD3 R69, PT, PT, R2.reuse, 0x84ba78, R69 ;  /* 0x0084ba7802457810 */ /* 0x040fe20007ffe045 */
[----:B------:R-:W1:Y:S01]  /*11a0*/  F2I.TRUNC.NTZ R91, R57 ;  /* 0x00000039005b7305 */ /* 0x000e62000020f100 */
[C---:B------:R-:W-:Y:S01]  /*11b0*/  IADD3 R8, PT, PT, R2.reuse, 0x8a423d, R71 ;  /* 0x008a423d02087810 */ /* 0x040fe20007ffe047 */
[----:B------:R-:W2:Y:S01]  /*11c0*/  LDCU.U8 UR26, c[0x3][0x6c] ;  /* 0x00c00d80ff1a77ac */ /* 0x000ea20008000000 */
[----:B------:R-:W-:-:S02]  /*11d0*/  IADD3 R9, PT, PT, R2, 0x8fca02, R73 ;  /* 0x008fca0202097810 */ /* 0x000fc40007ffe049 */
[C---:B------:R-:W-:Y:S01]  /*11e0*/  IADD3 R75, PT, PT, R2.reuse, 0x9551c7, R75 ;  /* 0x009551c7024b7810 */ /* 0x040fe20007ffe04b */
[----:B------:R-:W2:Y:S01]  /*11f0*/  LDC.U8 R137, c[0x3][0x8b] ;  /* 0x00c022c0ff897b82 */ /* 0x000ea20000000000 */
[C---:B------:R-:W-:Y:S01]  /*1200*/  IADD3 R10, PT, PT, R2.reuse, 0x9ad98c, R7 ;  /* 0x009ad98c020a7810 */ /* 0x040fe20007ffe007 */
[----:B------:R-:W2:Y:S01]  /*1210*/  LDCU.U8 UR46, c[0x3][0x74] ;  /* 0x00c00e80ff2e77ac */ /* 0x000ea20008000000 */
[C---:B----4-:R-:W-:Y:S02]  /*1220*/  IADD3 R11, PT, PT, R2.reuse, 0xa06151, R4 ;  /* 0x00a06151020b7810 */ /* 0x050fe40007ffe004 */
[C---:B------:R-:W-:Y:S01]  /*1230*/  IADD3 R12, PT, PT, R2.reuse, 0xa5e916, R5 ;  /* 0x00a5e916020c7810 */ /* 0x040fe20007ffe005 */
[----:B------:R-:W4:Y:S01]  /*1240*/  LDCU.U8 UR4, c[0x3][0x58] ;  /* 0x00c00b00ff0477ac */ /* 0x000f220008000000 */
[----:B0-----:R-:W-:Y:S01]  /*1250*/  IADD3 R13, PT, PT, R2, 0xab70db, R24 ;  /* 0x00ab70db020d7810 */ /* 0x001fe20007ffe018 */
[----:B------:R-:W-:Y:S01]  /*1260*/  IMAD.MOV.U32 R2, RZ, RZ, R6 ;  /* 0x000000ffff027224 */ /* 0x000fe200078e0006 */
[----:B------:R-:W-:Y:S01]  /*1270*/  I2FP.F32.U32 R39, R39 ;  /* 0x0000002700277245 */ /* 0x000fe20000201000 */
[----:B------:R-:W0:Y:S01]  /*1280*/  LDC.U8 R135, c[0x3][0x83] ;  /* 0x00c020c0ff877b82 */ /* 0x000e220000000000 */
[----:B------:R-:W-:Y:S01]  /*1290*/  I2FP.F32.U32 R15, R15 ;  /* 0x0000000f000f7245 */ /* 0x000fe20000201000 */
[----:B------:R-:W-:Y:S01]  /*12a0*/  IMAD.IADD R6, R25, 0x1, R2 ;  /* 0x0000000119067824 */ /* 0x000fe200078e0202 */
[----:B------:R-:W-:Y:S01]  /*12b0*/  I2FP.F32.U32 R29, R29 ;  /* 0x0000001d001d7245 */ /* 0x000fe20000201000 */
[-C--:B------:R-:W-:Y:S01]  /*12c0*/  FFMA R39, R39, R14.reuse, 1.1641532182693481445e-10 ;  /* 0x2f00000027277423 */ /* 0x080fe2000000000e */
[----:B------:R-:W-:Y:S01]  /*12d0*/  I2FP.F32.U32 R35, R35 ;  /* 0x0000002300237245 */ /* 0x000fe20000201000 */
[----:B------:R-:W-:Y:S01]  /*12e0*/  FFMA R15, R15, R14, 1.1641532182693481445e-10 ;  /* 0x2f0000000f0f7423 */ /* 0x000fe2000000000e */
[----:B------:R-:W-:Y:S01]  /*12f0*/  I2FP.F32.U32 R63, R63 ;  /* 0x0000003f003f7245 */ /* 0x000fe20000201000 */
[----:B------:R-:W-:Y:S01]  /*1300*/  FMUL R39, R39, 100000 ;  /* 0x47c3500027277820 */ /* 0x000fe20000400000 */
[----:B------:R-:W-:Y:S01]  /*1310*/  I2FP.F32.U32 R6, R6 ;  /* 0x0000000600067245 */ /* 0x000fe20000201000 */
[-C--:B------:R-:W-:Y:S01]  /*1320*/  FFMA R29, R29, R14.reuse, 1.1641532182693481445e-10 ;  /* 0x2f0000001d1d7423 */ /* 0x080fe2000000000e */
[-C--:B------:R-:W-:Y:S01]  /*1330*/  FFMA R35, R35, R14.reuse, 1.1641532182693481445e-10 ;  /* 0x2f00000023237423 */ /* 0x080fe2000000000e */
[----:B------:R-:W-:Y:S01]  /*1340*/  I2FP.F32.U32 R61, R61 ;  /* 0x0000003d003d7245 */ /* 0x000fe20000201000 */
[-C--:B------:R-:W-:Y:S01]  /*1350*/  FFMA R63, R63, R14.reuse, 1.1641532182693481445e-10 ;  /* 0x2f0000003f3f7423 */ /* 0x080fe2000000000e */
[----:B------:R-:W-:Y:S01]  /*1360*/  I2FP.F32.U32 R75, R75 ;  /* 0x0000004b004b7245 */ /* 0x000fe20000201000 */
[----:B------:R-:W-:Y:S01]  /*1370*/  FMUL R15, R15, 100000 ;  /* 0x47c350000f0f7820 */ /* 0x000fe20000400000 */
[----:B------:R-:W-:Y:S01]  /*1380*/  I2FP.F32.U32 R11, R11 ;  /* 0x0000000b000b7245 */ /* 0x000fe20000201000 */
[----:B------:R-:W-:Y:S01]  /*1390*/  F2I.TRUNC.NTZ R46, R39 ;  /* 0x00000027002e7305 */ /* 0x000fe2000020f100 */
[-C--:B------:R-:W-:Y:S01]  /*13a0*/  FFMA R6, R6, R14.reuse, 1.1641532182693481445e-10 ;  /* 0x2f00000006067423 */ /* 0x080fe2000000000e */
[----:B------:R-:W-:Y:S01]  /*13b0*/  FMUL R29, R29, 100000 ;  /* 0x47c350001d1d7820 */ /* 0x000fe20000400000 */
[----:B------:R-:W-:Y:S01]  /*13c0*/  FMUL R35, R35, 100000 ;  /* 0x47c3500023237820 */ /* 0x000fe20000400000 */
[----:B------:R-:W-:Y:S01]  /*13d0*/  FMUL R63, R63, 100000 ;  /* 0x47c350003f3f7820 */ /* 0x000fe20000400000 */
[----:B------:R-:W-:Y:S01]  /*13e0*/  I2FP.F32.U32 R3, R3 ;  /* 0x0000000300037245 */ /* 0x000fe20000201000 */
[-C--:B------:R-:W-:Y:S01]  /*13f0*/  FFMA R61, R61, R14.reuse, 1.1641532182693481445e-10 ;  /* 0x2f0000003d3d7423 */ /* 0x080fe2000000000e */
[-C--:B------:R-:W-:Y:S01]  /*1400*/  FFMA R75, R75, R14.reuse, 1.1641532182693481445e-10 ;  /* 0x2f0000004b4b7423 */ /* 0x080fe2000000000e */
[----:B------:R-:W4:Y:S01]  /*1410*/  F2I.TRUNC.NTZ R22, R15 ;  /* 0x0000000f00167305 */ /* 0x000f22000020f100 */
[----:B------:R-:W-:Y:S01]  /*1420*/  I2FP.F32.U32 R37, R37 ;  /* 0x0000002500257245 */ /* 0x000fe20000201000 */
[-C--:B------:R-:W-:Y:S01]  /*1430*/  FFMA R11, R11, R14.reuse, 1.1641532182693481445e-10 ;  /* 0x2f0000000b0b7423 */ /* 0x080fe2000000000e */
[----:B------:R-:W-:Y:S01]  /*1440*/  FMUL R6, R6, 100000 ;  /* 0x47c3500006067820 */ /* 0x000fe20000400000 */
[----:B------:R-:W-:Y:S01]  /*1450*/  I2FP.F32.U32 R19, R19 ;  /* 0x0000001300137245 */ /* 0x000fe20000201000 */
[----:B------:R-:W-:Y:S01]  /*1460*/  FMUL R61, R61, 100000 ;  /* 0x47c350003d3d7820 */ /* 0x000fe20000400000 */
[----:B------:R-:W-:Y:S01]  /*1470*/  I2FP.F32.U32 R33, R33 ;  /* 0x0000002100217245 */ /* 0x000fe20000201000 */
[----:B------:R-:W-:Y:S01]  /*1480*/  FMUL R75, R75, 100000 ;  /* 0x47c350004b4b7820 */ /* 0x000fe20000400000 */
[----:B------:R1:W-:Y:S01]  /*1490*/  F2I.TRUNC.NTZ R167, R29 ;  /* 0x0000001d00a77305 */ /* 0x0003e2000020f100 */
[----:B------:R-:W-:Y:S01]  /*14a0*/  I2FP.F32.U32 R53, R53 ;  /* 0x0000003500357245 */ /* 0x000fe20000201000 */
[-C--:B------:R-:W-:Y:S01]  /*14b0*/  FFMA R3, R3, R14.reuse, 1.1641532182693481445e-10 ;  /* 0x2f00000003037423 */ /* 0x080fe2000000000e */
[C---:B------:R-:W-:Y:S01]  /*14c0*/  LOP3.LUT R138, R42.reuse, 0xf0, RZ, 0xc0, !PT ;  /* 0x000000f02a8a7812 */ /* 0x040fe200078ec0ff */
[----:B------:R-:W-:Y:S01]  /*14d0*/  FMUL R11, R11, 100000 ;  /* 0x47c350000b0b7820 */ /* 0x000fe20000400000 */
[C---:B------:R-:W-:Y:S01]  /*14e0*/  LOP3.LUT R78, R42.reuse, UR5, RZ, 0x3c, !PT ;  /* 0x000000052a4e7c12 */ /* 0x040fe2000f8e3cff */
[----:B------:R-:W0:Y:S01]  /*14f0*/  LDC.U8 R128, c[0x3][0x7c] ;  /* 0x00c01f00ff807b82 */ /* 0x000e220000000000 */
[--C-:B---3--:R-:W-:Y:S01]  /*1500*/  LOP3.LUT R122, R49, 0xf0, R42.reuse, 0x48, !PT ;  /* 0x000000f0317a7812 */ /* 0x108fe200078e482a */
[----:B------:R-:W-:Y:S01]  /*1510*/  F2I.TRUNC.NTZ R50, R35 ;  /* 0x0000002300327305 */ /* 0x000fe2000020f100 */
[----:B-1----:R-:W-:Y:S01]  /*1520*/  LOP3.LUT R29, R42, 0xf, RZ, 0xc0, !PT ;  /* 0x0000000f2a1d7812 */ /* 0x002fe200078ec0ff */
[-C--:B------:R-:W-:Y:S01]  /*1530*/  FFMA R37, R37, R14.reuse, 1.1641532182693481445e-10 ;  /* 0x2f00000025257423 */ /* 0x080fe2000000000e */
[----:B------:R-:W-:Y:S01]  /*1540*/  LOP3.LUT R42, R49, 0xf, R42, 0x48, !PT ;  /* 0x0000000f312a7812 */ /* 0x000fe200078e482a */
[-C--:B------:R-:W-:Y:S01]  /*1550*/  FFMA R19, R19, R14.reuse, 1.1641532182693481445e-10 ;  /* 0x2f00000013137423 */ /* 0x080fe2000000000e */
[-C--:B------:R-:W-:Y:S01]  /*1560*/  FFMA R33, R33, R14.reuse, 1.1641532182693481445e-10 ;  /* 0x2f00000021217423 */ /* 0x080fe2000000000e */
[----:B------:R-:W-:Y:S01]  /*1570*/  FFMA R53, R53, R14, 1.1641532182693481445e-10 ;  /* 0x2f00000035357423 */ /* 0x000fe2000000000e */
[----:B------:R-:W-:Y:S01]  /*1580*/  I2FP.F32.U32 R10, R10 ;  /* 0x0000000a000a7245 */ /* 0x000fe20000201000 */
[----:B------:R-:W1:Y:S01]  /*1590*/  F2I.TRUNC.NTZ R73, R63 ;  /* 0x0000003f00497305 */ /* 0x000e62000020f100 */
[----:B------:R-:W-:Y:S01]  /*15a0*/  FMUL R3, R3, 100000 ;  /* 0x47c3500003037820 */ /* 0x000fe20000400000 */
[----:B------:R-:W-:Y:S01]  /*15b0*/  I2FP.F32.U32 R21, R21 ;  /* 0x0000001500157245 */ /* 0x000fe20000201000 */
[----:B------:R3:W-:Y:S01]  /*15c0*/  STL [R1+0xdc], R42 ;  /* 0x0000dc2a01007387 */ /* 0x0007e20000100800 */
[----:B------:R-:W-:Y:S01]  /*15d0*/  FMUL R37, R37, 100000 ;  /* 0x47c3500025257820 */ /* 0x000fe20000400000 */
[----:B------:R-:W-:Y:S01]  /*15e0*/  FMUL R19, R19, 100000 ;  /* 0x47c3500013137820 */ /* 0x000fe20000400000 */
[----:B------:R-:W-:Y:S01]  /*15f0*/  FMUL R33, R33, 100000 ;  /* 0x47c3500021217820 */ /* 0x000fe20000400000 */
[----:B------:R-:W-:Y:S01]  /*1600*/  FMUL R53, R53, 100000 ;  /* 0x47c3500035357820 */ /* 0x000fe20000400000 */
[----:B------:R2:W-:Y:S01]  /*1610*/  F2I.TRUNC.NTZ R97, R6 ;  /* 0x0000000600617305 */ /* 0x0005e2000020f100 */
[----:B------:R-:W0:Y:S01]  /*1620*/  LDC.U8 R133, c[0x3][0x93] ;  /* 0x00c024c0ff857b82 */ /* 0x000e220000000000 */
[-C--:B------:R-:W-:Y:S01]  /*1630*/  FFMA R10, R10, R14.reuse, 1.1641532182693481445e-10 ;  /* 0x2f0000000a0a7423 */ /* 0x080fe2000000000e */
[----:B------:R-:W-:Y:S01]  /*1640*/  I2FP.F32.U32 R59, R59 ;  /* 0x0000003b003b7245 */ /* 0x000fe20000201000 */
[----:B------:R-:W0:Y:S01]  /*1650*/  LDCU.U8 UR17, c[0x3][0x65] ;  /* 0x00c00ca0ff1177ac */ /* 0x000e220008000000 */
[----:B---3--:R-:W-:Y:S01]  /*1660*/  LOP3.LUT R42, R150, 0xf, R91, 0x48, !PT ;  /* 0x0000000f962a7812 */ /* 0x008fe200078e485b */
[----:B------:R-:W-:Y:S01]  /*1670*/  FMUL R10, R10, 100000 ;  /* 0x47c350000a0a7820 */ /* 0x000fe20000400000 */
[----:B------:R-:W-:Y:S01]  /*1680*/  I2FP.F32.U32 R65, R65 ;  /* 0x0000004100417245 */ /* 0x000fe20000201000 */
[----:B------:R3:W-:Y:S01]  /*1690*/  F2I.TRUNC.NTZ R70, R61 ;  /* 0x0000003d00467305 */ /* 0x0007e2000020f100 */
[----:B--2---:R-:W-:Y:S01]  /*16a0*/  LOP3.LUT R6, R23, 0xf, RZ, 0xc0, !PT ;  /* 0x0000000f17067812 */ /* 0x004fe200078ec0ff */
[----:B------:R-:W2:Y:S01]  /*16b0*/  LDC.U8 R126, c[0x3][0x8c] ;  /* 0x00c02300ff7e7b82 */ /* 0x000ea20000000000 */
[----:B------:R1:W-:Y:S01]  /*16c0*/  STL [R1+0xd4], R42 ;  /* 0x0000d42a01007387 */ /* 0x0003e20000100800 */
[----:B------:R-:W-:Y:S01]  /*16d0*/  LOP3.LUT R54, R28, UR6, RZ, 0x3c, !PT ;  /* 0x000000061c367c12 */ /* 0x000fe2000f8e3cff */
[-C--:B------:R-:W-:Y:S01]  /*16e0*/  FFMA R59, R59, R14.reuse, 1.1641532182693481445e-10 ;  /* 0x2f0000003b3b7423 */ /* 0x080fe2000000000e */
[C---:B----4-:R-:W-:Y:S01]  /*16f0*/  LOP3.LUT R62, R22.reuse, UR7, RZ, 0x3c, !PT ;  /* 0x00000007163e7c12 */ /* 0x050fe2000f8e3cff */
[----:B------:R4:W-:Y:S01]  /*1700*/  STL [R1+0x1ec], R6 ;  /* 0x0001ec0601007387 */ /* 0x0009e20000100800 */
[----:B------:R-:W-:Y:S01]  /*1710*/  F2I.TRUNC.NTZ R84, R75 ;  /* 0x0000004b00547305 */ /* 0x000fe2000020f100 */
[----:B---3--:R-:W-:Y:S01]  /*1720*/  LOP3.LUT R61, R22, 0xf0, RZ, 0xc0, !PT ;  /* 0x000000f0163d7812 */ /* 0x008fe200078ec0ff */
[----:B------:R-:W3:Y:S01]  /*1730*/  LDC.U8 R120, c[0x3][0x7d] ;  /* 0x00c01f40ff787b82 */ /* 0x000ee20000000000 */
[--C-:B------:R-:W-:Y:S01]  /*1740*/  LOP3.LUT R114, R79, 0xf0, R28.reuse, 0x48, !PT ;  /* 0x000000f04f727812 */ /* 0x100fe200078e481c */
[----:B------:R-:W-:Y:S01]  /*1750*/  FFMA R65, R65, R14, 1.1641532182693481445e-10 ;  /* 0x2f00000041417423 */ /* 0x000fe2000000000e */
[----:B-1----:R-:W-:Y:S01]  /*1760*/  LOP3.LUT R42, R79, 0xf, R28, 0x48, !PT ;  /* 0x0000000f4f2a7812 */ /* 0x002fe200078e481c */
[----:B------:R-:W-:Y:S01]  /*1770*/  FMUL R59, R59, 100000 ;  /* 0x47c350003b3b7820 */ /* 0x000fe20000400000 */
[--C-:B------:R-:W-:Y:S01]  /*1780*/  LOP3.LUT R106, R83, 0xf0, R22.reuse, 0x48, !PT ;  /* 0x000000f0536a7812 */ /* 0x100fe200078e4816 */
[----:B------:R-:W1:Y:S01]  /*1790*/  F2I.TRUNC.NTZ R92, R11 ;  /* 0x0000000b005c7305 */ /* 0x000e62000020f100 */
[----:B----4-:R-:W-:Y:S01]  /*17a0*/  LOP3.LUT R6, R46, 0xf, RZ, 0xc0, !PT ;  /* 0x0000000f2e067812 */ /* 0x010fe200078ec0ff */
[----:B------:R-:W4:Y:S01]  /*17b0*/  LDC.U8 R81, c[0x3][0x8a] ;  /* 0x00c02280ff517b82 */ /* 0x000f220000000000 */
[----:B------:R-:W-:Y:S01]  /*17c0*/  I2FP.F32.U32 R12, R12 ;  /* 0x0000000c000c7245 */ /* 0x000fe20000201000 */
[----:B------:R-:W-:Y:S01]  /*17d0*/  FMUL R65, R65, 100000 ;  /* 0x47c3500041417820 */ /* 0x000fe20000400000 */
[----:B------:R-:W-:Y:S01]  /*17e0*/  I2FP.F32.U32 R69, R69 ;  /* 0x0000004500457245 */ /* 0x000fe20000201000 */
[----:B------:R1:W-:Y:S01]  /*17f0*/  STL [R1+0x1e8], R6 ;  /* 0x0001e80601007387 */ /* 0x0003e20000100800 */
[----:B------:R-:W-:Y:S01]  /*1800*/  I2FP.F32.U32 R13, R13 ;  /* 0x0000000d000d7245 */ /* 0x000fe20000201000 */
[----:B------:R1:W-:Y:S01]  /*1810*/  F2I.TRUNC.NTZ R43, R3 ;  /* 0x00000003002b7305 */ /* 0x0003e2000020f100 */
[-C--:B------:R-:W-:Y:S01]  /*1820*/  FFMA R12, R12, R14.reuse, 1.1641532182693481445e-10 ;  /* 0x2f0000000c0c7423 */ /* 0x080fe2000000000e */
[----:B------:R-:W3:Y:S01]  /*1830*/  LDC.U8 R119, c[0x3][0x85] ;  /* 0x00c02140ff777b82 */ /* 0x000ee20000000000 */
[----:B------:R-:W-:Y:S01]  /*1840*/  STL [R1+0xbc], R42 ;  /* 0x0000bc2a01007387 */ /* 0x000fe20000100800 */
[-C--:B------:R-:W-:Y:S01]  /*1850*/  FFMA R13, R13, R14.reuse, 1.1641532182693481445e-10 ;  /* 0x2f0000000d0d7423 */ /* 0x080fe2000000000e */
[----:B------:R-:W-:Y:S01]  /*1860*/  FMUL R12, R12, 100000 ;  /* 0x47c350000c0c7820 */ /* 0x000fe20000400000 */
[----:B------:R-:W-:Y:S01]  /*1870*/  I2FP.F32.U32 R31, R31 ;  /* 0x0000001f001f7245 */ /* 0x000fe20000201000 */
[----:B------:R-:W3:Y:S01]  /*1880*/  LDCU.U8 UR27, c[0x3][0x6d] ;  /* 0x00c00da0ff1b77ac */ /* 0x000ee20008000000 */
[----:B------:R0:W-:Y:S01]  /*1890*/  F2I.TRUNC.NTZ R48, R37 ;  /* 0x0000002500307305 */ /* 0x0001e2000020f100 */
[-C--:B-1----:R-:W-:Y:S01]  /*18a0*/  FFMA R3, R21, R14.reuse, 1.1641532182693481445e-10 ;  /* 0x2f00000015037423 */ /* 0x082fe2000000000e */
[----:B------:R-:W-:Y:S01]  /*18b0*/  LOP3.LUT R6, R73, 0xf, RZ, 0xc0, !PT ;  /* 0x0000000f49067812 */ /* 0x000fe200078ec0ff */
[----:B------:R-:W1:Y:S01]  /*18c0*/  LDC.U8 R117, c[0x3][0x95] ;  /* 0x00c02540ff757b82 */ /* 0x000e620000000000 */
[----:B------:R-:W-:Y:S01]  /*18d0*/  FMUL R13, R13, 100000 ;  /* 0x47c350000d0d7820 */ /* 0x000fe20000400000 */
[----:B------:R-:W-:Y:S01]  /*18e0*/  FMUL R3, R3, 100000 ;  /* 0x47c3500003037820 */ /* 0x000fe20000400000 */
[----:B------:R-:W-:Y:S01]  /*18f0*/  LOP3.LUT R20, R23, 0xf0, RZ, 0xc0, !PT ;  /* 0x000000f017147812 */ /* 0x000fe200078ec0ff */
[----:B------:R2:W-:Y:S01]  /*1900*/  STL [R1+0x1e4], R6 ;  /* 0x0001e40601007387 */ /* 0x0005e20000100800 */
[----:B------:R-:W2:Y:S01]  /*1910*/  F2I.TRUNC.NTZ R21, R19 ;  /* 0x0000001300157305 */ /* 0x000ea2000020f100 */
[----:B0-----:R-:W-:Y:S01]  /*1920*/  LOP3.LUT R37, R22, 0xf, RZ, 0xc0, !PT ;  /* 0x0000000f16257812 */ /* 0x001fe200078ec0ff */
[----:B------:R-:W-:Y:S01]  /*1930*/  FFMA R31, R31, R14, 1.1641532182693481445e-10 ;  /* 0x2f0000001f1f7423 */ /* 0x000fe2000000000e */
[----:B------:R-:W-:Y:S01]  /*1940*/  LOP3.LUT R22, R83, 0xf, R22, 0x48, !PT ;  /* 0x0000000f53167812 */ /* 0x000fe200078e4816 */
[----:B------:R-:W0:Y:S01]  /*1950*/  LDC.U8 R127, c[0x3][0x84] ;  /* 0x00c02100ff7f7b82 */ /* 0x000e220000000000 */
[----:B------:R-:W-:Y:S01]  /*1960*/  LOP3.LUT R131, R23, UR8, RZ, 0x3c, !PT ;  /* 0x0000000817837c12 */ /* 0x000fe2000f8e3cff */
[----:B------:R-:W-:Y:S01]  /*1970*/  FMUL R31, R31, 100000 ;  /* 0x47c350001f1f7820 */ /* 0x000fe20000400000 */
[----:B------:R-:W-:Y:S01]  /*1980*/  LOP3.LUT R99, R128, 0xf0, R23, 0x48, !PT ;  /* 0x000000f080637812 */ /* 0x000fe200078e4817 */
[----:B------:R2:W-:Y:S01]  /*1990*/  F2I.TRUNC.NTZ R45, R33 ;  /* 0x00000021002d7305 */ /* 0x0005e2000020f100 */
[----:B------:R4:W-:Y:S01]  /*19a0*/  STL [R1+0x9c], R22 ;  /* 0x00009c1601007387 */ /* 0x0009e20000100800 */
[----:B--2---:R-:W-:Y:S01]  /*19b0*/  LOP3.LUT R6, R92, 0xf, RZ, 0xc0, !PT ;  /* 0x0000000f5c067812 */ /* 0x004fe200078ec0ff */
[----:B------:R-:W2:Y:S01]  /*19c0*/  LDCU.U8 UR10, c[0x3][0x5e] ;  /* 0x00c00bc0ff0a77ac */ /* 0x000ea20008000000 */
[----:B------:R-:W2:Y:S01]  /*19d0*/  LDC.U8 R160, c[0x3][0x78] ;  /* 0x00c01e00ffa07b82 */ /* 0x000ea20000000000 */
[----:B------:R-:W-:-:S02]  /*19e0*/  SHF.R.U32.HI R183, RZ, 0x4, R20 ;  /* 0x00000004ffb77819 */ /* 0x000fc40000011614 */
[----:B------:R3:W-:Y:S01]  /*19f0*/  STL [R1+0x1e0], R6 ;  /* 0x0001e00601007387 */ /* 0x0007e20000100800 */
[----:B------:R3:W-:Y:S01]  /*1a00*/  F2I.TRUNC.NTZ R166, R53 ;  /* 0x0000003500a67305 */ /* 0x0007e2000020f100 */
[C---:B------:R-:W-:Y:S01]  /*1a10*/  LOP3.LUT R33, R28.reuse, 0xf, RZ, 0xc0, !PT ;  /* 0x0000000f1c217812 */ /* 0x040fe200078ec0ff */
[----:B------:R-:W2:Y:S01]  /*1a20*/  LDCU.U8 UR18, c[0x3][0x66] ;  /* 0x00c00cc0ff1277ac */ /* 0x000ea20008000000 */
[----:B----4-:R-:W-:Y:S01]  /*1a30*/  LOP3.LUT R22, R137, 0xf, R70, 0x48, !PT ;  /* 0x0000000f89167812 */ /* 0x010fe200078e4846 */
[----:B------:R-:W4:Y:S01]  /*1a40*/  LDC.U8 R159, c[0x3][0x80] ;  /* 0x00c02000ff9f7b82 */ /* 0x000f220000000000 */
[C---:B------:R-:W-:Y:S01]  /*1a50*/  LOP3.LUT R16, R21.reuse, 0xf0, RZ, 0xc0, !PT ;  /* 0x000000f015107812 */ /* 0x040fe200078ec0ff */
[----:B------:R-:W-:Y:S01]  /*1a60*/  STL [R1+0x1fc], R183 ;  /* 0x0001fcb701007387 */ /* 0x000fe20000100800 */
[----:B------:R-:W-:Y:S01]  /*1a70*/  LOP3.LUT R123, R21, UR9, RZ, 0x3c, !PT ;  /* 0x00000009157b7c12 */ /* 0x000fe2000f8e3cff */
[----:B------:R-:W-:Y:S01]  /*1a80*/  F2I.TRUNC.NTZ R90, R10 ;  /* 0x0000000a005a7305 */ /* 0x000fe2000020f100 */
[----:B---3--:R-:W-:Y:S01]  /*1a90*/  LOP3.LUT R53, R28, 0xf0, RZ, 0xc0, !PT ;  /* 0x000000f01c357812 */ /* 0x008fe200078ec0ff */
[----:B------:R3:W-:Y:S01]  /*1aa0*/  STL [R1+0x94], R22 ;  /* 0x0000941601007387 */ /* 0x0007e20000100800 */
[----:B------:R-:W-:Y:S01]  /*1ab0*/  LOP3.LUT R28, R143, 0xf, R50, 0x48, !PT ;  /* 0x0000000f8f1c7812 */ /* 0x000fe200078e4832 */
[----:B------:R-:W4:Y:S01]  /*1ac0*/  LDC.U8 R125, c[0x3][0x94] ;  /* 0x00c02500ff7d7b82 */ /* 0x000f220000000000 */
[----:B------:R-:W-:Y:S01]  /*1ad0*/  LOP3.LUT R6, R21, 0xf, RZ, 0xc0, !PT ;  /* 0x0000000f15067812 */ /* 0x000fe200078ec0ff */
[----:B------:R-:W4:Y:S01]  /*1ae0*/  LDCU.U8 UR28, c[0x3][0x6e] ;  /* 0x00c00dc0ff1c77ac */ /* 0x000f220008000000 */
[----:B------:R-:W-:Y:S01]  /*1af0*/  LOP3.LUT R20, R131, 0xf0, RZ, 0xc0, !PT ;  /* 0x000000f083147812 */ /* 0x000fe200078ec0ff */
[----:B------:R1:W-:Y:S01]  /*1b00*/  STL [R1+0xb8], R28 ;  /* 0x0000b81c01007387 */ /* 0x0003e20000100800 */
[----:B------:R-:W0:Y:S01]  /*1b10*/  F2I.TRUNC.NTZ R72, R59 ;  /* 0x0000003b00487305 */ /* 0x000e22000020f100 */
[----:B------:R-:W-:Y:S01]  /*1b20*/  I2FP.F32.U32 R8, R8 ;  /* 0x0000000800087245 */ /* 0x000fe20000201000 */
[----:B------:R-:W4:Y:S01]  /*1b30*/  LDCU.U8 UR48, c[0x3][0x76] ;  /* 0x00c00ec0ff3077ac */ /* 0x000f220008000000 */
[----:B---3--:R-:W-:Y:S01]  /*1b40*/  LOP3.LUT R22, R128, 0xf, R23, 0x48, !PT ;  /* 0x0000000f80167812 */ /* 0x008fe200078e4817 */
[----:B------:R3:W-:Y:S01]  /*1b50*/  STL [R1+0x1cc], R6 ;  /* 0x0001cc0601007387 */ /* 0x0007e20000100800 */
[C---:B------:R-:W-:Y:S01]  /*1b60*/  LOP3.LUT R19, R46.reuse, 0xf0, RZ, 0xc0, !PT ;  /* 0x000000f02e137812 */ /* 0x040fe200078ec0ff */
[----:B------:R-:W4:Y:S01]  /*1b70*/  LDC.U8 R157, c[0x3][0x90] ;  /* 0x00c02400ff9d7b82 */ /* 0x000f220000000000 */
[----:B------:R-:W-:Y:S01]  /*1b80*/  LOP3.LUT R130, R46, UR16, RZ, 0x3c, !PT ;  /* 0x000000102e827c12 */ /* 0x000fe2000f8e3cff */
[----:B------:R-:W2:Y:S01]  /*1b90*/  F2I.TRUNC.NTZ R71, R65 ;  /* 0x0000004100477305 */ /* 0x000ea2000020f100 */
[----:B-1----:R-:W-:Y:S01]  /*1ba0*/  LOP3.LUT R28, R141, 0xf, R84, 0x48, !PT ;  /* 0x0000000f8d1c7812 */ /* 0x002fe200078e4854 */
[----:B------:R1:W-:Y:S01]  /*1bb0*/  STL [R1+0x7c], R22 ;  /* 0x00007c1601007387 */ /* 0x0003e20000100800 */
[-C--:B------:R-:W-:Y:S01]  /*1bc0*/  FFMA R8, R8, R14.reuse, 1.1641532182693481445e-10 ;  /* 0x2f00000008087423 */ /* 0x080fe2000000000e */
[----:B0-----:R-:W-:Y:S01]  /*1bd0*/  LOP3.LUT R98, R127, 0xf0, R46, 0x48, !PT ;  /* 0x000000f07f627812 */ /* 0x001fe200078e482e */
[----:B------:R-:W0:Y:S01]  /*1be0*/  LDCU.U8 UR11, c[0x3][0x5f] ;  /* 0x00c00be0ff0b77ac */ /* 0x000e220008000000 */
[----:B------:R2:W-:Y:S01]  /*1bf0*/  STL [R1+0xb0], R28 ;  /* 0x0000b01c01007387 */ /* 0x0005e20000100800 */
[----:B---3--:R-:W-:Y:S01]  /*1c00*/  LOP3.LUT R6, R44, 0xf, RZ, 0xc0, !PT ;  /* 0x0000000f2c067812 */ /* 0x008fe200078ec0ff */
[----:B------:R-:W3:Y:S01]  /*1c10*/  F2I.TRUNC.NTZ R132, R12 ;  /* 0x0000000c00847305 */ /* 0x000ee2000020f100 */
[----:B------:R-:W-:Y:S01]  /*1c20*/  LOP3.LUT R42, R81, 0xf, R72, 0x48, !PT ;  /* 0x0000000f512a7812 */ /* 0x000fe200078e4848 */
[----:B------:R-:W-:Y:S01]  /*1c30*/  FMUL R8, R8, 100000 ;  /* 0x47c3500008087820 */ /* 0x000fe20000400000 */
[----:B------:R-:W-:Y:S01]  /*1c40*/  LOP3.LUT R23, R127, 0xf, R46, 0x48, !PT ;  /* 0x0000000f7f177812 */ /* 0x000fe200078e482e */
[----:B------:R0:W-:Y:S01]  /*1c50*/  STL [R1+0x1c8], R6 ;  /* 0x0001c80601007387 */ /* 0x0001e20000100800 */
[----:B-1----:R-:W-:Y:S01]  /*1c60*/  LOP3.LUT R22, R126, 0xf, R73, 0x48, !PT ;  /* 0x0000000f7e167812 */ /* 0x002fe200078e4849 */
[----:B------:R-:W1:Y:S01]  /*1c70*/  LDC.U8 R76, c[0x3][0x81] ;  /* 0x00c02040ff4c7b82 */ /* 0x000e620000000000 */
[----:B------:R-:W-:Y:S01]  /*1c80*/  SHF.R.U32.HI R183, RZ, 0x4, R19 ;  /* 0x00000004ffb77819 */ /* 0x000fe20000011613 */
[----:B------:R3:W-:Y:S01]  /*1c90*/  F2I.TRUNC.NTZ R41, R3 ;  /* 0x0000000300297305 */ /* 0x0007e2000020f100 */
[----:B--2---:R-:W-:Y:S01]  /*1ca0*/  LOP3.LUT R28, R135, 0xf, R48, 0x48, !PT ;  /* 0x0000000f871c7812 */ /* 0x004fe200078e4830 */
[----:B------:R2:W-:Y:S01]  /*1cb0*/  STL [R1+0x74], R22 ;  /* 0x0000741601007387 */ /* 0x0005e20000100800 */
[----:B------:R-:W-:Y:S01]  /*1cc0*/  LOP3.LUT R19, R130, 0xf0, RZ, 0xc0, !PT ;  /* 0x000000f082137812 */ /* 0x000fe200078ec0ff */
[----:B------:R-:W1:Y:S01]  /*1cd0*/  LDCU.U8 UR19, c[0x3][0x67] ;  /* 0x00c00ce0ff1377ac */ /* 0x000e620008000000 */
[----:B------:R-:W-:Y:S01]  /*1ce0*/  LOP3.LUT R18, R73, 0xf0, RZ, 0xc0, !PT ;  /* 0x000000f049127812 */ /* 0x000fe200078ec0ff */
[----:B------:R2:W-:Y:S01]  /*1cf0*/  STL [R1+0x98], R28 ;  /* 0x0000981c01007387 */ /* 0x0005e20000100800 */
[----:B0-----:R-:W-:Y:S01]  /*1d00*/  LOP3.LUT R6, R71, 0xf, RZ, 0xc0, !PT ;  /* 0x0000000f47067812 */ /* 0x001fe200078ec0ff */
[----:B------:R0:W-:Y:S01]  /*1d10*/  F2I.TRUNC.NTZ R134, R13 ;  /* 0x0000000d00867305 */ /* 0x0001e2000020f100 */
[-C--:B---3--:R-:W-:Y:S01]  /*1d20*/  FFMA R3, R69, R14.reuse, 1.1641532182693481445e-10 ;  /* 0x2f00000045037423 */ /* 0x088fe2000000000e */
[----:B------:R3:W-:Y:S01]  /*1d30*/  STL [R1+0xb4], R42 ;  /* 0x0000b42a01007387 */ /* 0x0007e20000100800 */
[----:B------:R-:W-:Y:S01]  /*1d40*/  LOP3.LUT R182, R132, UR47, RZ, 0x3c, !PT ;  /* 0x0000002f84b67c12 */ /* 0x000fe2000f8e3cff */
[----:B------:R-:W1:Y:S01]  /*1d50*/  LDC.U8 R149, c[0x3][0x91] ;  /* 0x00c02440ff957b82 */ /* 0x000e620000000000 */
[----:B------:R-:W-:Y:S01]  /*1d60*/  FMUL R3, R3, 100000 ;  /* 0x47c3500003037820 */ /* 0x000fe20000400000 */
[--C-:B--2---:R-:W-:Y:S01]  /*1d70*/  LOP3.LUT R22, R120, 0xf, R21.reuse, 0x48, !PT ;  /* 0x0000000f78167812 */ /* 0x104fe200078e4815 */
[----:B------:R2:W-:Y:S01]  /*1d80*/  STL [R1+0x1c4], R6 ;  /* 0x0001c40601007387 */ /* 0x0005e20000100800 */
[----:B------:R-:W-:Y:S01]  /*1d90*/  LOP3.LUT R28, R133, 0xf, R90, 0x48, !PT ;  /* 0x0000000f851c7812 */ /* 0x000fe200078e485a */
[----:B------:R-:W4:Y:S01]  /*1da0*/  F2I.TRUNC.NTZ R165, R3 ;  /* 0x0000000300a57305 */ /* 0x000f22000020f100 */
[----:B0-----:R-:W-:Y:S01]  /*1db0*/  LOP3.LUT R13, R132, 0xf0, RZ, 0xc0, !PT ;  /* 0x000000f0840d7812 */ /* 0x001fe200078ec0ff */
[----:B------:R0:W-:Y:S01]  /*1dc0*/  STL [R1+0x1f8], R183 ;  /* 0x0001f8b701007387 */ /* 0x0001e20000100800 */
[----:B---3--:R-:W-:Y:S01]  /*1dd0*/  LOP3.LUT R42, R117, 0xf, R132, 0x48, !PT ;  /* 0x0000000f752a7812 */ /* 0x008fe200078e4884 */
[----:B------:R-:W3:Y:S01]  /*1de0*/  LDC.U8 R118, c[0x3][0x8d] ;  /* 0x00c02340ff767b82 */ /* 0x000ee20000000000 */
[----:B------:R-:W-:Y:S01]  /*1df0*/  LOP3.LUT R129, R73, UR26, RZ, 0x3c, !PT ;  /* 0x0000001a49817c12 */ /* 0x000fe2000f8e3cff */
[----:B------:R4:W-:Y:S01]  /*1e00*/  STL [R1+0x90], R28 ;  /* 0x0000901c01007387 */ /* 0x0009e20000100800 */
[----:B------:R-:W-:Y:S01]  /*1e10*/  LOP3.LUT R93, R166, 0xf, RZ, 0xc0, !PT ;  /* 0x0000000fa65d7812 */ /* 0x000fe200078ec0ff */
[----:B------:R-:W1:Y:S01]  /*1e20*/  F2I.TRUNC.NTZ R47, R31 ;  /* 0x0000001f002f7305 */ /* 0x000e62000020f100 */
[----:B--2---:R-:W-:Y:S01]  /*1e30*/  LOP3.LUT R6, R132, 0xf, RZ, 0xc0, !PT ;  /* 0x0000000f84067812 */ /* 0x004fe200078ec0ff */
[----:B------:R-:W-:Y:S01]  /*1e40*/  STL [R1+0x78], R23 ;  /* 0x0000781701007387 */ /* 0x000fe20000100800 */
[----:B------:R-:W-:Y:S01]  /*1e50*/  I2FP.F32.U32 R9, R9 ;  /* 0x0000000900097245 */ /* 0x000fe20000201000 */
[----:B------:R-:W2:Y:S01]  /*1e60*/  LDC.U8 R112, c[0x3][0x7e] ;  /* 0x00c01f80ff707b82 */ /* 0x000ea20000000000 */
[----:B0-----:R-:W-:Y:S01]  /*1e70*/  SHF.R.U32.HI R183, RZ, 0x4, R18 ;  /* 0x00000004ffb77819 */ /* 0x001fe20000011612 */
[----:B------:R0:W-:Y:S01]  /*1e80*/  STL [R1+0x18c], R93 ;  /* 0x00018c5d01007387 */ /* 0x0001e20000100800 */
[----:B----4-:R-:W-:Y:S01]  /*1e90*/  LOP3.LUT R96, R165, 0xf, RZ, 0xc0, !PT ;  /* 0x0000000fa5607812 */ /* 0x010fe200078ec0ff */
[----:B------:R-:W4:Y:S01]  /*1ea0*/  F2I.TRUNC.NTZ R80, R8 ;  /* 0x0000000800507305 */ /* 0x000f22000020f100 */
[----:B------:R-:W-:Y:S01]  /*1eb0*/  LOP3.LUT R28, R120, 0xf0, R21, 0x48, !PT ;  /* 0x000000f0781c7812 */ /* 0x000fe200078e4815 */
[-C--:B------:R-:W-:Y:S01]  /*1ec0*/  FFMA R9, R9, R14.reuse, 1.1641532182693481445e-10 ;  /* 0x2f00000009097423 */ /* 0x080fe2000000000e */
[----:B------:R-:W-:Y:S01]  /*1ed0*/  LOP3.LUT R21, R119, 0xf, R44, 0x48, !PT ;  /* 0x0000000f77157812 */ /* 0x000fe200078e482c */
[----:B------:R4:W-:Y:S01]  /*1ee0*/  STL [R1+0x188], R96 ;  /* 0x0001886001007387 */ /* 0x0009e20000100800 */
[----:B------:R-:W-:Y:S01]  /*1ef0*/  LOP3.LUT R18, R129, 0xf0, RZ, 0xc0, !PT ;  /* 0x000000f081127812 */ /* 0x000fe200078ec0ff */
[----:B------:R-:W-:Y:S01]  /*1f00*/  FMUL R9, R9, 100000 ;  /* 0x47c3500009097820 */ /* 0x000fe20000400000 */
[----:B------:R-:W-:Y:S01]  /*1f10*/  LOP3.LUT R17, R92, 0xf0, RZ, 0xc0, !PT ;  /* 0x000000f05c117812 */ /* 0x000fe200078ec0ff */
[----:B------:R4:W-:Y:S01]  /*1f20*/  STL [R1+0x58], R21 ;  /* 0x0000581501007387 */ /* 0x0009e20000100800 */
[----:B0-----:R-:W-:Y:S01]  /*1f30*/  LOP3.LUT R93, R160, 0xf, R43, 0x48, !PT ;  /* 0x0000000fa05d7812 */ /* 0x001fe200078e482b */
[----:B------:R-:W0:Y:S01]  /*1f40*/  F2I.TRUNC.NTZ R82, R9 ;  /* 0x0000000900527305 */ /* 0x000e22000020f100 */
[----:B------:R-:W-:Y:S01]  /*1f50*/  LOP3.LUT R124, R92, UR46, RZ, 0x3c, !PT ;  /* 0x0000002e5c7c7c12 */ /* 0x000fe2000f8e3cff */
[----:B------:R-:W-:Y:S01]  /*1f60*/  STL [R1+0x1f4], R183 ;  /* 0x0001f4b701007387 */ /* 0x000fe20000100800 */
[C---:B------:R-:W-:Y:S01]  /*1f70*/  LOP3.LUT R136, R43.reuse, 0xf0, RZ, 0xc0, !PT ;  /* 0x000000f02b887812 */ /* 0x040fe200078ec0ff */
[----:B------:R-:W2:Y:S01]  /*1f80*/  LDC.U8 R188, c[0x3][0x86] ;  /* 0x00c02180ffbc7b82 */ /* 0x000ea20000000000 */
[----:B----4-:R-:W-:Y:S01]  /*1f90*/  LOP3.LUT R96, R126, 0xf0, R73, 0x48, !PT ;  /* 0x000000f07e607812 */ /* 0x010fe200078e4849 */
[----:B------:R4:W-:Y:S01]  /*1fa0*/  STL [R1+0xfc], R93 ;  /* 0x0000fc5d01007387 */ /* 0x0009e20000100800 */
[----:B------:R-:W-:Y:S01]  /*1fb0*/  LOP3.LUT R145, R43, UR4, RZ, 0x3c, !PT ;  /* 0x000000042b917c12 */ /* 0x000fe2000f8e3cff */
[----:B------:R-:W2:Y:S01]  /*1fc0*/  LDCU.U8 UR29, c[0x3][0x6f] ;  /* 0x00c00de0ff1d77ac */ /* 0x000ea20008000000 */
[----:B------:R-:W-:Y:S01]  /*1fd0*/  LOP3.LUT R21, R117, 0xf0, R132, 0x48, !PT ;  /* 0x000000f075157812 */ /* 0x000fe200078e4884 */
[----:B------:R-:W-:Y:S01]  /*1fe0*/  STL [R1+0x5c], R22 ;  /* 0x00005c1601007387 */ /* 0x000fe20000100800 */
[C-C-:B------:R-:W-:Y:S01]  /*1ff0*/  LOP3.LUT R132, R128.reuse, 0xf0, R131.reuse, 0x48, !PT ;  /* 0x000000f080847812 */ /* 0x140fe200078e4883 */
[----:B------:R-:W2:Y:S01]  /*2000*/  LDC.U8 R110, c[0x3][0x8e] ;  /* 0x00c02380ff6e7b82 */ /* 0x000ea20000000000 */
[----:B------:R-:W-:Y:S01]  /*2010*/  LOP3.LUT R128, R128, 0xf, R131, 0x48, !PT ;  /* 0x0000000f80807812 */ /* 0x000fe200078e4883 */
[----:B------:R-:W-:Y:S01]  /*2020*/  STL [R1+0x1c0], R6 ;  /* 0x0001c00601007387 */ /* 0x000fe20000100800 */
[----:B------:R-:W-:Y:S01]  /*2030*/  LOP3.LUT R131, R131, 0xf, RZ, 0xc0, !PT ;  /* 0x0000000f83837812 */ /* 0x000fe200078ec0ff */
[----:B------:R-:W-:Y:S01]  /*2040*/  IMAD.MOV.U32 R3, RZ, RZ, R7 ;  /* 0x000000ffff037224 */ /* 0x000fe200078e0007 */
[----:B------:R-:W-:Y:S01]  /*2050*/  LOP3.LUT R88, R43, 0xf, RZ, 0xc0, !PT ;  /* 0x0000000f2b587812 */ /* 0x000fe200078ec0ff */
[----:B------:R-:W2:Y:S01]  /*2060*/  LDCU.U8 UR12, c[0x3][0x60] ;  /* 0x00c00c00ff0c77ac */ /* 0x000ea20008000000 */
[----:B------:R-:W-:Y:S01]  /*2070*/  LOP3.LUT R178, R160, 0xf0, R43, 0x48, !PT ;  /* 0x000000f0a0b27812 */ /* 0x000fe200078e482b */
[----:B------:R0:W-:Y:S01]  /*2080*/  STL [R1+0x174], R131 ;  /* 0x0001748301007387 */ /* 0x0001e20000100800 */
[----:B-1----:R-:W-:Y:S01]  /*2090*/  LOP3.LUT R43, R159, 0xf, R47, 0x48, !PT ;  /* 0x0000000f9f2b7812 */ /* 0x002fe200078e482f */
[----:B------:R-:W1:Y:S01]  /*20a0*/  LDC.U8 R109, c[0x3][0x96] ;  /* 0x00c02580ff6d7b82 */ /* 0x000e620000000000 */
[C-C-:B----4-:R-:W-:Y:S01]  /*20b0*/  LOP3.LUT R93, R125.reuse, 0xf0, R92.reuse, 0x48, !PT ;  /* 0x000000f07d5d7812 */ /* 0x150fe200078e485c */
[----:B------:R-:W4:Y:S01]  /*20c0*/  LDCU.U8 UR30, c[0x3][0x70] ;  /* 0x00c00e00ff1e77ac */ /* 0x000f220008000000 */
[----:B------:R-:W-:Y:S01]  /*20d0*/  LOP3.LUT R23, R125, 0xf, R92, 0x48, !PT ;  /* 0x0000000f7d177812 */ /* 0x000fe200078e485c */
[----:B------:R3:W-:Y:S01]  /*20e0*/  STL [R1+0xf8], R43 ;  /* 0x0000f82b01007387 */ /* 0x0007e20000100800 */
[----:B------:R-:W-:Y:S01]  /*20f0*/  SHF.R.U32.HI R183, RZ, 0x4, R17 ;  /* 0x00000004ffb77819 */ /* 0x000fe20000011611 */
[----:B------:R-:W4:Y:S01]  /*2100*/  LDCU.U8 UR20, c[0x3][0x68] ;  /* 0x00c00d00ff1477ac */ /* 0x000f220008000000 */
[----:B------:R-:W-:Y:S01]  /*2110*/  LOP3.LUT R17, R124, 0xf0, RZ, 0xc0, !PT ;  /* 0x000000f07c117812 */ /* 0x000fe200078ec0ff */
[----:B------:R-:W-:Y:S01]  /*2120*/  STL [R1+0x70], R23 ;  /* 0x0000701701007387 */ /* 0x000fe20000100800 */
[C-C-:B0-----:R-:W-:Y:S01]  /*2130*/  LOP3.LUT R131, R127.reuse, 0xf0, R130.reuse, 0x48, !PT ;  /* 0x000000f07f837812 */ /* 0x141fe200078e4882 */
[----:B------:R-:W0:Y:S01]  /*2140*/  LDC.U8 R184, c[0x3][0x7f] ;  /* 0x00c01fc0ffb87b82 */ /* 0x000e220000000000 */
[----:B------:R-:W-:Y:S01]  /*2150*/  LOP3.LUT R127, R127, 0xf, R130, 0x48, !PT ;  /* 0x0000000f7f7f7812 */ /* 0x000fe200078e4882 */
[----:B------:R4:W-:Y:S01]  /*2160*/  STL [R1+0x1f0], R183 ;  /* 0x0001f0b701007387 */ /* 0x0009e20000100800 */
[----:B------:R-:W-:Y:S01]  /*2170*/  LOP3.LUT R130, R130, 0xf, RZ, 0xc0, !PT ;  /* 0x0000000f82827812 */ /* 0x000fe200078ec0ff */
[----:B------:R-:W0:Y:S01]  /*2180*/  LDCU.U8 UR21, c[0x3][0x69] ;  /* 0x00c00d20ff1577ac */ /* 0x000e220008000000 */
[----:B---3--:R-:W-:Y:S01]  /*2190*/  LOP3.LUT R43, R157, 0xf, R80, 0x48, !PT ;  /* 0x0000000f9d2b7812 */ /* 0x008fe200078e4850 */
[----:B------:R-:W-:Y:S01]  /*21a0*/  STL [R1+0x50], R42 ;  /* 0x0000502a01007387 */ /* 0x000fe20000100800 */
[----:B------:R-:W-:Y:S01]  /*21b0*/  I2FP.F32.U32 R51, R51 ;  /* 0x0000003300337245 */ /* 0x000fe20000201000 */
[----:B------:R-:W3:Y:S01]  /*21c0*/  LDC.U8 R189, c[0x3][0x87] ;  /* 0x00c021c0ffbd7b82 */ /* 0x000ee20000000000 */
[C---:B------:R-:W-:Y:S01]  /*21d0*/  LOP3.LUT R15, R44.reuse, 0xf0, RZ, 0xc0, !PT ;  /* 0x000000f02c0f7812 */ /* 0x040fe200078ec0ff */
[----:B------:R2:W-:Y:S01]  /*21e0*/  STL [R1+0x170], R130 ;  /* 0x0001708201007387 */ /* 0x0005e20000100800 */
[----:B------:R-:W-:Y:S01]  /*21f0*/  LOP3.LUT R180, R44, UR17, RZ, 0x3c, !PT ;  /* 0x000000112cb47c12 */ /* 0x000fe2000f8e3cff */
[-C--:B------:R-:W-:Y:S01]  /*2200*/  FFMA R51, R51, R14.reuse, 1.1641532182693481445e-10 ;  /* 0x2f00000033337423 */ /* 0x080fe2000000000e */
[----:B----4-:R-:W-:Y:S01]  /*2210*/  SHF.R.U32.HI R183, RZ, 0x4, R16 ;  /* 0x00000004ffb77819 */ /* 0x010fe20000011610 */
[----:B------:R4:W-:Y:S01]  /*2220*/  STL [R1+0xf0], R43 ;  /* 0x0000f02b01007387 */ /* 0x0009e20000100800 */
[----:B------:R-:W-:Y:S01]  /*2230*/  LOP3.LUT R16, R123, 0xf0, RZ, 0xc0, !PT ;  /* 0x000000f07b107812 */ /* 0x000fe200078ec0ff */
[----:B------:R-:W-:Y:S01]  /*2240*/  FMUL R51, R51, 100000 ;  /* 0x47c3500033337820 */ /* 0x000fe20000400000 */
[----:B------:R-:W-:Y:S01]  /*2250*/  I2FP.F32.U32 R55, R55 ;  /* 0x0000003700377245 */ /* 0x000fe20000201000 */
[----:B------:R4:W-:Y:S01]  /*2260*/  STL [R1+0x1dc], R183 ;  /* 0x0001dcb701007387 */ /* 0x0009e20000100800 */
[----:B------:R-:W-:Y:S01]  /*2270*/  I2FP.F32.U32 R67, R67 ;  /* 0x0000004300437245 */ /* 0x000fe20000201000 */
[----:B------:R-:W1:Y:S01]  /*2280*/  F2I.TRUNC.NTZ R173, R51 ;  /* 0x0000003300ad7305 */ /* 0x000e62000020f100 */
[C-C-:B--2---:R-:W-:Y:S01]  /*2290*/  LOP3.LUT R130, R126.reuse, 0xf0, R129.reuse, 0x48, !PT ;  /* 0x000000f07e827812 */ /* 0x144fe200078e4881 */
[-C--:B------:R-:W-:Y:S01]  /*22a0*/  FFMA R55, R55, R14.reuse, 1.1641532182693481445e-10 ;  /* 0x2f00000037377423 */ /* 0x080fe2000000000e */
[----:B------:R-:W-:Y:S01]  /*22b0*/  LOP3.LUT R126, R126, 0xf, R129, 0x48, !PT ;  /* 0x0000000f7e7e7812 */ /* 0x000fe200078e4881 */
[----:B------:R-:W-:Y:S01]  /*22c0*/  FFMA R67, R67, R14, 1.1641532182693481445e-10 ;  /* 0x2f00000043437423 */ /* 0x000fe2000000000e */
[----:B------:R-:W-:Y:S01]  /*22d0*/  LOP3.LUT R129, R129, 0xf, RZ, 0xc0, !PT ;  /* 0x0000000f81817812 */ /* 0x000fe200078ec0ff */
[----:B------:R-:W2:Y:S01]  /*22e0*/  LDC.U8 R158, c[0x3][0x88] ;  /* 0x00c02200ff9e7b82 */ /* 0x000ea20000000000 */
[----:B----4-:R-:W-:Y:S01]  /*22f0*/  LOP3.LUT R43, R76, 0xf, R45, 0x48, !PT ;  /* 0x0000000f4c2b7812 */ /* 0x010fe200078e482d */
[----:B------:R-:W-:Y:S01]  /*2300*/  FMUL R67, R67, 100000 ;  /* 0x47c3500043437820 */ /* 0x000fe20000400000 */
[----:B------:R-:W-:Y:S01]  /*2310*/  LOP3.LUT R23, R119, 0xf0, R44, 0x48, !PT ;  /* 0x000000f077177812 */ /* 0x000fe200078e482c */
[----:B------:R4:W-:Y:S01]  /*2320*/  STL [R1+0x16c], R129 ;  /* 0x00016c8101007387 */ /* 0x0009e20000100800 */
[----:B------:R-:W-:Y:S01]  /*2330*/  SHF.R.U32.HI R183, RZ, 0x4, R15 ;  /* 0x00000004ffb77819 */ /* 0x000fe2000001160f */
[----:B------:R-:W0:Y:S01]  /*2340*/  F2I.TRUNC.NTZ R69, R67 ;  /* 0x0000004300457305 */ /* 0x000e22000020f100 */
[----:B------:R-:W-:Y:S01]  /*2350*/  LOP3.LUT R15, R180, 0xf0, RZ, 0xc0, !PT ;  /* 0x000000f0b40f7812 */ /* 0x000fe200078ec0ff */
[----:B------:R1:W-:Y:S01]  /*2360*/  STL [R1+0xd8], R43 ;  /* 0x0000d82b01007387 */ /* 0x0003e20000100800 */
[C---:B------:R-:W-:Y:S01]  /*2370*/  LOP3.LUT R14, R71.reuse, 0xf0, RZ, 0xc0, !PT ;  /* 0x000000f0470e7812 */ /* 0x040fe200078ec0ff */
[----:B------:R-:W2:Y:S01]  /*2380*/  LDC.U8 R190, c[0x3][0x8f] ;  /* 0x00c023c0ffbe7b82 */ /* 0x000ea20000000000 */
[----:B------:R-:W-:Y:S01]  /*2390*/  LOP3.LUT R181, R71, UR27, RZ, 0x3c, !PT ;  /* 0x0000001b47b57c12 */ /* 0x000fe2000f8e3cff */
[----:B------:R0:W-:Y:S01]  /*23a0*/  STL [R1+0x1d8], R183 ;  /* 0x0001d8b701007387 */ /* 0x0001e20000100800 */
[----:B------:R-:W-:Y:S01]  /*23b0*/  LOP3.LUT R22, R118, 0xf0, R71, 0x48, !PT ;  /* 0x000000f076167812 */ /* 0x000fe200078e4847 */
[----:B------:R-:W-:Y:S01]  /*23c0*/  FMUL R55, R55, 100000 ;  /* 0x47c3500037377820 */ /* 0x000fe20000400000 */
[C-C-:B----4-:R-:W-:Y:S01]  /*23d0*/  LOP3.LUT R129, R125.reuse, 0xf0, R124.reuse, 0x48, !PT ;  /* 0x000000f07d817812 */ /* 0x150fe200078e487c */
[----:B------:R-:W4:Y:S01]  /*23e0*/  LDCU.U8 UR13, c[0x3][0x61] ;  /* 0x00c00c20ff0d77ac */ /* 0x000f220008000000 */
[----:B------:R-:W-:Y:S01]  /*23f0*/  LOP3.LUT R125, R125, 0xf, R124, 0x48, !PT ;  /* 0x0000000f7d7d7812 */ /* 0x000fe200078e487c */
[----:B------:R-:W2:Y:S01]  /*2400*/  F2I.TRUNC.NTZ R89, R55 ;  /* 0x0000003700597305 */ /* 0x000ea2000020f100 */
[----:B------:R-:W-:Y:S01]  /*2410*/  LOP3.LUT R124, R124, 0xf, RZ, 0xc0, !PT ;  /* 0x0000000f7c7c7812 */ /* 0x000fe200078ec0ff */
[----:B------:R-:W4:Y:S01]  /*2420*/  LDCU.U8 UR22, c[0x3][0x6a] ;  /* 0x00c00d40ff1677ac */ /* 0x000f220008000000 */
[----:B-1----:R-:W-:-:S02]  /*2430*/  LOP3.LUT R43, R149, 0xf, R82, 0x48, !PT ;  /* 0x0000000f952b7812 */ /* 0x002fc400078e4852 */
[----:B0-----:R-:W-:Y:S01]  /*2440*/  SHF.R.U32.HI R183, RZ, 0x4, R14 ;  /* 0x00000004ffb77819 */ /* 0x001fe2000001160e */
[----:B------:R0:W-:Y:S01]  /*2450*/  STL [R1+0x168], R124 ;  /* 0x0001687c01007387 */ /* 0x0001e20000100800 */
[----:B------:R-:W-:Y:S01]  /*2460*/  LOP3.LUT R14, R181, 0xf0, RZ, 0xc0, !PT ;  /* 0x000000f0b50e7812 */ /* 0x000fe200078ec0ff */
[----:B------:R-:W1:Y:S01]  /*2470*/  LDCU.U8 UR23, c[0x3][0x6b] ;  /* 0x00c00d60ff1777ac */ /* 0x000e620008000000 */
[C---:B------:R-:W-:Y:S01]  /*2480*/  LOP3.LUT R12, R41.reuse, 0xf0, RZ, 0xc0, !PT ;  /* 0x000000f0290c7812 */ /* 0x040fe200078ec0ff */
[----:B------:R3:W-:Y:S01]  /*2490*/  STL [R1+0xd0], R43 ;  /* 0x0000d02b01007387 */ /* 0x0007e20000100800 */
[----:B------:R-:W-:Y:S01]  /*24a0*/  LOP3.LUT R111, R41, UR10, RZ, 0x3c, !PT ;  /* 0x0000000a296f7c12 */ /* 0x000fe2000f8e3cff */
[----:B------:R-:W1:Y:S01]  /*24b0*/  LDCU.U8 UR14, c[0x3][0x62] ;  /* 0x00c00c40ff0e77ac */ /* 0x000e620008000000 */
[----:B------:R-:W-:Y:S01]  /*24c0*/  LOP3.LUT R11, R173, 0xf0, RZ, 0xc0, !PT ;  /* 0x000000f0ad0b7812 */ /* 0x000fe200078ec0ff */
[----:B------:R4:W-:Y:S01]  /*24d0*/  STL [R1+0x1d4], R183 ;  /* 0x0001d4b701007387 */ /* 0x0009e20000100800 */
[----:B------:R-:W-:Y:S01]  /*24e0*/  LOP3.LUT R6, R41, 0xf, RZ, 0xc0, !PT ;  /* 0x0000000f29067812 */ /* 0x000fe200078ec0ff */
[----:B------:R-:W1:Y:S01]  /*24f0*/  LDCU.U8 UR15, c[0x3][0x63] ;  /* 0x00c00c60ff0f77ac */ /* 0x000e620008000000 */
[----:B0-----:R-:W-:-:S02]  /*2500*/  LOP3.LUT R124, R120, 0xf0, R123, 0x48, !PT ;  /* 0x000000f0787c7812 */ /* 0x001fc400078e487b */
[----:B------:R-:W-:Y:S01]  /*2510*/  LOP3.LUT R120, R120, 0xf, R123, 0x48, !PT ;  /* 0x0000000f78787812 */ /* 0x000fe200078e487b */
[----:B------:R0:W-:Y:S01]  /*2520*/  STL [R1+0x1ac], R6 ;  /* 0x0001ac0601007387 */ /* 0x0001e20000100800 */
[----:B------:R-:W-:Y:S01]  /*2530*/  LOP3.LUT R123, R123, 0xf, RZ, 0xc0, !PT ;  /* 0x0000000f7b7b7812 */ /* 0x000fe200078ec0ff */
[----:B------:R-:W1:Y:S01]  /*2540*/  LDCU.U8 UR31, c[0x3][0x71] ;  /* 0x00c00e20ff1f77ac */ /* 0x000e620008000000 */
[----:B---3--:R-:W-:Y:S02]  /*2550*/  LOP3.LUT R43, R118, 0xf, R71, 0x48, !PT ;  /* 0x0000000f762b7812 */ /* 0x008fe400078e4847 */
[----:B----4-:R-:W-:Y:S01]  /*2560*/  SHF.R.U32.HI R183, RZ, 0x4, R13 ;  /* 0x00000004ffb77819 */ /* 0x010fe2000001160d */
[----:B------:R3:W-:Y:S01]  /*2570*/  STL [R1+0x154], R123 ;  /* 0x0001547b01007387 */ /* 0x0007e20000100800 */
[----:B------:R-:W-:Y:S01]  /*2580*/  LOP3.LUT R13, R182, 0xf0, RZ, 0xc0, !PT ;  /* 0x000000f0b60d7812 */ /* 0x000fe200078ec0ff */
[----:B------:R-:W4:Y:S01]  /*2590*/  LDCU.U8 UR44, c[0x3][0x72] ;  /* 0x00c00e40ff2c77ac */ /* 0x000f220008000000 */
[C-C-:B------:R-:W-:Y:S01]  /*25a0*/  LOP3.LUT R251, R112.reuse, 0xf0, R41.reuse, 0x48, !PT ;  /* 0x000000f070fb7812 */ /* 0x140fe200078e4829 */
[----:B------:R1:W-:Y:S01]  /*25b0*/  STL [R1+0x1d0], R183 ;  /* 0x0001d0b701007387 */ /* 0x0003e20000100800 */
[----:B------:R-:W-:Y:S01]  /*25c0*/  LOP3.LUT R174, R112, 0xf, R41, 0x48, !PT ;  /* 0x0000000f70ae7812 */ /* 0x000fe200078e4829 */
[----:B------:R-:W4:Y:S01]  /*25d0*/  LDCU.U8 UR45, c[0x3][0x73] ;  /* 0x00c00e60ff2d77ac */ /* 0x000f220008000000 */
[C---:B------:R-:W-:Y:S01]  /*25e0*/  LOP3.LUT R185, R173.reuse, UR18, RZ, 0x3c, !PT ;  /* 0x00000012adb97c12 */ /* 0x040fe2000f8e3cff */
[----:B------:R-:W-:Y:S01]  /*25f0*/  STL [R1+0x54], R43 ;  /* 0x0000542b01007387 */ /* 0x000fe20000100800 */
[----:B0-----:R-:W-:Y:S01]  /*2600*/  LOP3.LUT R6, R173, 0xf, RZ, 0xc0, !PT ;  /* 0x0000000fad067812 */ /* 0x001fe200078ec0ff */
[----:B------:R-:W0:Y:S01]  /*2610*/  LDCU.U8 UR49, c[0x3][0x77] ;  /* 0x00c00ee0ff3177ac */ /* 0x000e220008000000 */
[----:B---3--:R-:W-:-:S02]  /*2620*/  LOP3.LUT R123, R119, 0xf0, R180, 0x48, !PT ;  /* 0x000000f0777b7812 */ /* 0x008fc400078e48b4 */
[----:B------:R-:W-:Y:S01]  /*2630*/  LOP3.LUT R119, R119, 0xf, R180, 0x48, !PT ;  /* 0x0000000f77777812 */ /* 0x000fe200078e48b4 */
[----:B------:R3:W-:Y:S01]  /*2640*/  STL [R1+0x1a8], R6 ;  /* 0x0001a80601007387 */ /* 0x0007e20000100800 */
[----:B------:R-:W-:Y:S01]  /*2650*/  LOP3.LUT R180, R180, 0xf, RZ, 0xc0, !PT ;  /* 0x0000000fb4b47812 */ /* 0x000fe200078ec0ff */
[----:B------:R-:W0:Y:S01]  /*2660*/  LDCU.U8 UR33, c[0x3][0x98] ;  /* 0x00c01300ff2177ac */ /* 0x000e220008000000 */
[----:B-1----:R-:W-:Y:S02]  /*2670*/  SHF.R.U32.HI R183, RZ, 0x4, R12 ;  /* 0x00000004ffb77819 */ /* 0x002fe4000001160c */
[----:B------:R-:W-:Y:S01]  /*2680*/  LOP3.LUT R12, R111, 0xf0, RZ, 0xc0, !PT ;  /* 0x000000f06f0c7812 */ /* 0x000fe200078ec0ff */
[----:B------:R1:W-:Y:S01]  /*2690*/  STL [R1+0x150], R180 ;  /* 0x000150b401007387 */ /* 0x0003e20000100800 */
[C---:B------:R-:W-:Y:S01]  /*26a0*/  LOP3.LUT R10, R69.reuse, 0xf0, RZ, 0xc0, !PT ;  /* 0x000000f0450a7812 */ /* 0x040fe200078ec0ff */
[----:B------:R-:W0:Y:S01]  /*26b0*/  LDCU.U8 UR34, c[0x3][0x9c] ;  /* 0x00c01380ff2277ac */ /* 0x000e220008000000 */
[----:B------:R-:W-:Y:S01]  /*26c0*/  LOP3.LUT R9, R134, 0xf0, RZ, 0xc0, !PT ;  /* 0x000000f086097812 */ /* 0x000fe200078ec0ff */
[----:B------:R2:W-:Y:S01]  /*26d0*/  STL [R1+0x1bc], R183 ;  /* 0x0001bcb701007387 */ /* 0x0005e20000100800 */
[----:B------:R-:W-:Y:S01]  /*26e0*/  SHF.R.U32.HI R187, RZ, 0x4, R10 ;  /* 0x00000004ffbb7819 */ /* 0x000fe2000001160a */
[----:B------:R-:W0:Y:S01]  /*26f0*/  LDCU.U8 UR35, c[0x3][0xa0] ;  /* 0x00c01400ff2377ac */ /* 0x000e220008000000 */
[----:B------:R-:W-:-:S02]  /*2700*/  LOP3.LUT R186, R69, UR28, RZ, 0x3c, !PT ;  /* 0x0000001c45ba7c12 */ /* 0x000fc4000f8e3cff */
[----:B---3--:R-:W-:Y:S01]  /*2710*/  LOP3.LUT R6, R69, 0xf, RZ, 0xc0, !PT ;  /* 0x0000000f45067812 */ /* 0x008fe200078ec0ff */
[----:B------:R-:W-:Y:S01]  /*2720*/  STL [R1+0x1b4], R187 ;  /* 0x0001b4bb01007387 */ /* 0x000fe20000100800 */
[C-C-:B-1----:R-:W-:Y:S01]  /*2730*/  LOP3.LUT R180, R118.reuse, 0xf0, R181.reuse, 0x48, !PT ;  /* 0x000000f076b47812 */ /* 0x142fe200078e48b5 */
[----:B------:R-:W1:Y:S01]  /*2740*/  LDCU.U8 UR36, c[0x3][0xa1] ;  /* 0x00c01420ff2477ac */ /* 0x000e620008000000 */
[----:B------:R-:W-:Y:S01]  /*2750*/  LOP3.LUT R118, R118, 0xf, R181, 0x48, !PT ;  /* 0x0000000f76767812 */ /* 0x000fe200078e48b5 */
[----:B------:R-:W-:Y:S01]  /*2760*/  STL [R1+0x1a4], R6 ;  /* 0x0001a40601007387 */ /* 0x000fe20000100800 */
[----:B------:R-:W-:Y:S01]  /*2770*/  LOP3.LUT R181, R181, 0xf, RZ, 0xc0, !PT ;  /* 0x0000000fb5b57812 */ /* 0x000fe200078ec0ff */
[----:B------:R-:W3:Y:S01]  /*2780*/  LDCU.U8 UR37, c[0x3][0xa2] ;  /* 0x00c01440ff2577ac */ /* 0x000ee20008000000 */
[----:B--2---:R-:W-:Y:S02]  /*2790*/  LOP3.LUT R183, R111, 0xf, RZ, 0xc0, !PT ;  /* 0x0000000f6fb77812 */ /* 0x004fe400078ec0ff */
[----:B------:R-:W-:Y:S01]  /*27a0*/  SHF.R.U32.HI R9, RZ, 0x4, R9 ;  /* 0x00000004ff097819 */ /* 0x000fe20000011609 */
[----:B------:R2:W-:Y:S01]  /*27b0*/  STL [R1+0x14c], R181 ;  /* 0x00014cb501007387 */ /* 0x0005e20000100800 */
[----:B------:R-:W-:Y:S01]  /*27c0*/  LOP3.LUT R105, R134, UR48, RZ, 0x3c, !PT ;  /* 0x0000003086697c12 */ /* 0x000fe2000f8e3cff */
[----:B------:R-:W0:Y:S01]  /*27d0*/  LDCU.U8 UR38, c[0x3][0xa3] ;  /* 0x00c01460ff2677ac */ /* 0x000e220008000000 */
[----:B------:R-:W-:Y:S01]  /*27e0*/  LOP3.LUT R8, R167, 0xf0, RZ, 0xc0, !PT ;  /* 0x000000f0a7087812 */ /* 0x000fe200078ec0ff */
[----:B------:R4:W-:Y:S01]  /*27f0*/  STL [R1+0x134], R183 ;  /* 0x000134b701007387 */ /* 0x0009e20000100800 */
[C-C-:B------:R-:W-:Y:S01]  /*2800*/  LOP3.LUT R249, R110.reuse, 0xf0, R69.reuse, 0x48, !PT ;  /* 0x000000f06ef97812 */ /* 0x140fe200078e4845 */
[----:B------:R-:W0:Y:S01]  /*2810*/  LDCU.U8 UR39, c[0x3][0xa4] ;  /* 0x00c01480ff2777ac */ /* 0x000e220008000000 */
[----:B------:R-:W-:Y:S01]  /*2820*/  LOP3.LUT R172, R110, 0xf, R69, 0x48, !PT ;  /* 0x0000000f6eac7812 */ /* 0x000fe200078e4845 */
[----:B------:R1:W-:Y:S01]  /*2830*/  STL [R1+0x1b0], R9 ;  /* 0x0001b00901007387 */ /* 0x0003e20000100800 */
[----:B------:R-:W-:Y:S01]  /*2840*/  LOP3.LUT R10, R186, 0xf0, RZ, 0xc0, !PT ;  /* 0x000000f0ba0a7812 */ /* 0x000fe200078ec0ff */
[----:B------:R-:W0:Y:S01]  /*2850*/  LDCU.U8 UR40, c[0x3][0xa5] ;  /* 0x00c014a0ff2877ac */ /* 0x000e220008000000 */
[----:B--2---:R-:W-:-:S02]  /*2860*/  LOP3.LUT R181, R117, 0xf0, R182, 0x48, !PT ;  /* 0x000000f075b57812 */ /* 0x004fc400078e48b6 */
[----:B------:R-:W-:Y:S01]  /*2870*/  LOP3.LUT R117, R117, 0xf, R182, 0x48, !PT ;  /* 0x0000000f75757812 */ /* 0x000fe200078e48b6 */
[----:B------:R-:W2:Y:S01]  /*2880*/  LDCU.U8 UR41, c[0x3][0xa6] ;  /* 0x00c014c0ff2977ac */ /* 0x000ea20008000000 */
[----:B------:R-:W-:Y:S02]  /*2890*/  LOP3.LUT R182, R182, 0xf, RZ, 0xc0, !PT ;  /* 0x0000000fb6b67812 */ /* 0x000fe400078ec0ff */
[----:B----4-:R-:W-:Y:S01]  /*28a0*/  LOP3.LUT R183, R188, 0xf0, R185, 0x48, !PT ;  /* 0x000000f0bcb77812 */ /* 0x010fe200078e48b9 */
[----:B------:R-:W4:Y:S01]  /*28b0*/  LDCU.U8 UR42, c[0x3][0xa7] ;  /* 0x00c014e0ff2a77ac */ /* 0x000f220008000000 */
[----:B------:R-:W-:Y:S01]  /*28c0*/  LOP3.LUT R187, R186, 0xf, RZ, 0xc0, !PT ;  /* 0x0000000fbabb7812 */ /* 0x000fe200078ec0ff */
[----:B------:R3:W-:Y:S01]  /*28d0*/  STL [R1+0x148], R182 ;  /* 0x000148b601007387 */ /* 0x0007e20000100800 */
[----:B------:R-:W-:Y:S01]  /*28e0*/  LOP3.LUT R6, R134, 0xf, RZ, 0xc0, !PT ;  /* 0x0000000f86067812 */ /* 0x000fe200078ec0ff */
[----:B------:R-:W-:Y:S01]  /*28f0*/  UIADD3 UR43, UPT, UPT, UR32, 0x10, URZ ;  /* 0x00000010202b7890 */ /* 0x000fe2000fffe0ff */
[C-C-:B------:R-:W-:Y:S01]  /*2900*/  LOP3.LUT R248, R109.reuse, 0xf0, R134.reuse, 0x48, !PT ;  /* 0x000000f06df87812 */ /* 0x140fe200078e4886 */
[----:B------:R-:W-:Y:S01]  /*2910*/  STL [R1+0x12c], R187 ;  /* 0x00012cbb01007387 */ /* 0x000fe20000100800 */
[----:B------:R-:W-:Y:S01]  /*2920*/  LOP3.LUT R171, R109, 0xf, R134, 0x48, !PT ;  /* 0x0000000f6dab7812 */ /* 0x000fe200078e4886 */
[----:B------:R-:W-:Y:S01]  /*2930*/  UMOV UR4, URZ ;  /* 0x000000ff00047c82 */ /* 0x000fe20008000000 */
[----:B-1----:R-:W-:Y:S01]  /*2940*/  LOP3.LUT R9, R105, 0xf0, RZ, 0xc0, !PT ;  /* 0x000000f069097812 */ /* 0x002fe200078ec0ff */
[----:B------:R1:W-:Y:S01]  /*2950*/  STL [R1+0x1a0], R6 ;  /* 0x0001a00601007387 */ /* 0x0003e20000100800 */
[----:B------:R-:W-:-:S02]  /*2960*/  SHF.R.U32.HI R8, RZ, 0x4, R8 ;  /* 0x00000004ff087819 */ /* 0x000fc40000011608 */
[C-C-:B---3--:R-:W-:Y:S02]  /*2970*/  LOP3.LUT R182, R112.reuse, 0xf0, R111.reuse, 0x48, !PT ;  /* 0x000000f070b67812 */ /* 0x148fe400078e486f */
[----:B------:R-:W-:Y:S01]  /*2980*/  LOP3.LUT R112, R112, 0xf, R111, 0x48, !PT ;  /* 0x0000000f70707812 */ /* 0x000fe200078e486f */
[----:B------:R3:W-:Y:S01]  /*2990*/  STL [R1+0x19c], R8 ;  /* 0x00019c0801007387 */ /* 0x0007e20000100800 */
[----:B------:R-:W-:Y:S02]  /*29a0*/  SHF.R.U32.HI R111, RZ, 0x4, R11 ;  /* 0x00000004ff6f7819 */ /* 0x000fe4000001160b */
[----:B------:R-:W-:Y:S02]  /*29b0*/  LOP3.LUT R11, R185, 0xf0, RZ, 0xc0, !PT ;  /* 0x000000f0b90b7812 */ /* 0x000fe400078ec0ff */
[----:B------:R-:W-:Y:S01]  /*29c0*/  LOP3.LUT R104, R167, UR11, RZ, 0x3c, !PT ;  /* 0x0000000ba7687c12 */ /* 0x000fe2000f8e3cff */
[----:B------:R0:W-:Y:S01]  /*29d0*/  STL [R1+0x1b8], R111 ;  /* 0x0001b86f01007387 */ /* 0x0001e20000100800 */
[----:B------:R-:W-:-:S02]  /*29e0*/  LOP3.LUT R7, R166, 0xf0, RZ, 0xc0, !PT ;  /* 0x000000f0a6077812 */ /* 0x000fc400078ec0ff */
[----:B-1----:R-:W-:Y:S02]  /*29f0*/  LOP3.LUT R6, R167, 0xf, RZ, 0xc0, !PT ;  /* 0x0000000fa7067812 */ /* 0x002fe400078ec0ff */
[C-C-:B------:R-:W-:Y:S02]  /*2a00*/  LOP3.LUT R250, R188.reuse, 0xf0, R173.reuse, 0x48, !PT ;  /* 0x000000f0bcfa7812 */ /* 0x140fe400078e48ad */
[----:B------:R-:W-:Y:S01]  /*2a10*/  LOP3.LUT R173, R188, 0xf, R173, 0x48, !PT ;  /* 0x0000000fbcad7812 */ /* 0x000fe200078e48ad */
[----:B------:R1:W-:Y:S01]  /*2a20*/  STL [R1+0x190], R6 ;  /* 0x0001900601007387 */ /* 0x0003e20000100800 */
[----:B---3--:R-:W-:Y:S02]  /*2a30*/  LOP3.LUT R8, R104, 0xf0, RZ, 0xc0, !PT ;  /* 0x000000f068087812 */ /* 0x008fe400078ec0ff */
[----:B0-----:R-:W-:Y:S02]  /*2a40*/  LOP3.LUT R111, R188, 0xf, R185, 0x48, !PT ;  /* 0x0000000fbc6f7812 */ /* 0x001fe400078e48b9 */
[----:B------:R-:W-:-:S02]  /*2a50*/  LOP3.LUT R185, R185, 0xf, RZ, 0xc0, !PT ;  /* 0x0000000fb9b97812 */ /* 0x000fc400078ec0ff */
[----:B------:R-:W-:Y:S02]  /*2a60*/  LOP3.LUT R188, R184, 0xf0, R104, 0x48, !PT ;  /* 0x000000f0b8bc7812 */ /* 0x000fe400078e4868 */
[----:B------:R-:W-:Y:S01]  /*2a70*/  SHF.R.U32.HI R7, RZ, 0x4, R7 ;  /* 0x00000004ff077819 */ /* 0x000fe20000011607 */
[----:B------:R0:W-:Y:S01]  /*2a80*/  STL [R1+0x130], R185 ;  /* 0x000130b901007387 */ /* 0x0001e20000100800 */
[----:B------:R-:W-:Y:S02]  /*2a90*/  LOP3.LUT R103, R166, UR19, RZ, 0x3c, !PT ;  /* 0x00000013a6677c12 */ /* 0x000fe4000f8e3cff */
[----:B-1----:R-:W-:Y:S01]  /*2aa0*/  LOP3.LUT R6, R165, 0xf0, RZ, 0xc0, !PT ;  /* 0x000000f0a5067812 */ /* 0x002fe200078ec0ff */
[----:B------:R1:W-:Y:S01]  /*2ab0*/  STL [R1+0x198], R7 ;  /* 0x0001980701007387 */ /* 0x0003e20000100800 */
[----:B------:R-:W-:Y:S02]  /*2ac0*/  LOP3.LUT R187, R189, 0xf0, R103, 0x48, !PT ;  /* 0x000000f0bdbb7812 */ /* 0x000fe400078e4867 */
[----:B------:R-:W-:-:S02]  /*2ad0*/  SHF.R.U32.HI R6, RZ, 0x4, R6 ;  /* 0x00000004ff067819 */ /* 0x000fc40000011606 */
[----:B------:R-:W-:Y:S02]  /*2ae0*/  LOP3.LUT R179, R165, UR29, RZ, 0x3c, !PT ;  /* 0x0000001da5b37c12 */ /* 0x000fe4000f8e3cff */
[C-C-:B0-----:R-:W-:Y:S01]  /*2af0*/  LOP3.LUT R185, R110.reuse, 0xf0, R186.reuse, 0x48, !PT ;  /* 0x000000f06eb97812 */ /* 0x141fe200078e48ba */
[----:B------:R-:W-:Y:S01]  /*2b00*/  STL [R1+0x194], R6 ;  /* 0x0001940601007387 */ /* 0x000fe20000100800 */
[----:B------:R-:W-:Y:S02]  /*2b10*/  LOP3.LUT R110, R110, 0xf, R186, 0x48, !PT ;  /* 0x0000000f6e6e7812 */ /* 0x000fe400078e48ba */
[C-C-:B------:R-:W-:Y:S02]  /*2b20*/  LOP3.LUT R186, R109.reuse, 0xf0, R105.reuse, 0x48, !PT ;  /* 0x000000f06dba7812 */ /* 0x140fe400078e4869 */
[----:B------:R-:W-:Y:S02]  /*2b30*/  LOP3.LUT R109, R109, 0xf, R105, 0x48, !PT ;  /* 0x0000000f6d6d7812 */ /* 0x000fe400078e4869 */
[----:B------:R-:W-:-:S02]  /*2b40*/  LOP3.LUT R105, R105, 0xf, RZ, 0xc0, !PT ;  /* 0x0000000f69697812 */ /* 0x000fc400078ec0ff */
[----:B-1----:R-:W-:Y:S02]  /*2b50*/  LOP3.LUT R7, R103, 0xf0, RZ, 0xc0, !PT ;  /* 0x000000f067077812 */ /* 0x002fe400078ec0ff */
[----:B------:R-:W-:Y:S01]  /*2b60*/  LOP3.LUT R177, R159, 0xf0, R47, 0x48, !PT ;  /* 0x000000f09fb17812 */ /* 0x000fe200078e482f */
[----:B------:R0:W-:Y:S01]  /*2b70*/  STL [R1+0x128], R105 ;  /* 0x0001286901007387 */ /* 0x0001e20000100800 */
[----:B------:R-:W-:Y:S02]  /*2b80*/  LOP3.LUT R170, R184, 0xf0, R167, 0x48, !PT ;  /* 0x000000f0b8aa7812 */ /* 0x000fe400078e48a7 */
[----:B------:R-:W-:Y:S02]  /*2b90*/  LOP3.LUT R169, R189, 0xf0, R166, 0x48, !PT ;  /* 0x000000f0bda97812 */ /* 0x000fe400078e48a6 */
[----:B------:R-:W-:Y:S02]  /*2ba0*/  LOP3.LUT R176, R158, 0xf0, R89, 0x48, !PT ;  /* 0x000000f09eb07812 */ /* 0x000fe400078e4859 */
[----:B------:R-:W-:-:S02]  /*2bb0*/  LOP3.LUT R167, R184, 0xf, R167, 0x48, !PT ;  /* 0x0000000fb8a77812 */ /* 0x000fc400078e48a7 */
[----:B------:R-:W-:Y:S02]  /*2bc0*/  LOP3.LUT R166, R189, 0xf, R166, 0x48, !PT ;  /* 0x0000000fbda67812 */ /* 0x000fe400078e48a6 */
[----:B0-----:R-:W-:Y:S02]  /*2bd0*/  LOP3.LUT R105, R184, 0xf, R104, 0x48, !PT ;  /* 0x0000000fb8697812 */ /* 0x001fe400078e4868 */
[----:B------:R-:W-:Y:S02]  /*2be0*/  LOP3.LUT R104, R104, 0xf, RZ, 0xc0, !PT ;  /* 0x0000000f68687812 */ /* 0x000fe400078ec0ff */
[----:B------:R-:W-:Y:S02]  /*2bf0*/  LOP3.LUT R175, R157, 0xf0, R80, 0x48, !PT ;  /* 0x000000f09daf7812 */ /* 0x000fe400078e4850 */
[----:B------:R-:W-:Y:S01]  /*2c00*/  LOP3.LUT R184, R190, 0xf0, R179, 0x48, !PT ;  /* 0x000000f0beb87812 */ /* 0x000fe200078e48b3 */
[----:B------:R0:W-:Y:S01]  /*2c10*/  STL [R1+0x118], R104 ;  /* 0x0001186801007387 */ /* 0x0001e20000100800 */
[----:B------:R-:W-:-:S02]  /*2c20*/  LOP3.LUT R6, R179, 0xf0, RZ, 0xc0, !PT ;  /* 0x000000f0b3067812 */ /* 0x000fc400078ec0ff */
[----:B------:R-:W-:Y:S02]  /*2c30*/  LOP3.LUT R121, R76, 0xf0, R45, 0x48, !PT ;  /* 0x000000f04c797812 */ /* 0x000fe400078e482d */
[----:B------:R-:W-:Y:S02]  /*2c40*/  LOP3.LUT R116, R150, 0xf0, R91, 0x48, !PT ;  /* 0x000000f096747812 */ /* 0x000fe400078e485b */
[----:B------:R-:W-:Y:S02]  /*2c50*/  LOP3.LUT R115, R149, 0xf0, R82, 0x48, !PT ;  /* 0x000000f095737812 */ /* 0x000fe400078e4852 */
[----:B------:R-:W-:Y:S02]  /*2c60*/  LOP3.LUT R113, R143, 0xf0, R50, 0x48, !PT ;  /* 0x000000f08f717812 */ /* 0x000fe400078e4832 */
[----:B0-----:R-:W-:Y:S02]  /*2c70*/  LOP3.LUT R104, R189, 0xf, R103, 0x48, !PT ;  /* 0x0000000fbd687812 */ /* 0x001fe400078e4867 */
[----:B------:R-:W-:-:S02]  /*2c80*/  LOP3.LUT R103, R103, 0xf, RZ, 0xc0, !PT ;  /* 0x0000000f67677812 */ /* 0x000fc400078ec0ff */
[----:B------:R-:W-:Y:S02]  /*2c90*/  LOP3.LUT R189, R179, 0xf, RZ, 0xc0, !PT ;  /* 0x0000000fb3bd7812 */ /* 0x000fe400078ec0ff */
[----:B------:R-:W-:Y:S01]  /*2ca0*/  LOP3.LUT R108, R81, 0xf0, R72, 0x48, !PT ;  /* 0x000000f0516c7812 */ /* 0x000fe200078e4848 */
[----:B------:R0:W-:Y:S01]  /*2cb0*/  STL [R1+0x114], R103 ;  /* 0x0001146701007387 */ /* 0x0001e20000100800 */
[----:B------:R-:W-:Y:S02]  /*2cc0*/  SHF.R.U32.HI R23, RZ, 0x4, R23 ;  /* 0x00000004ff177819 */ /* 0x000fe40000011617 */
[----:B------:R-:W-:Y:S01]  /*2cd0*/  SHF.R.U32.HI R22, RZ, 0x4, R22 ;  /* 0x00000004ff167819 */ /* 0x000fe20000011616 */
[----:B------:R-:W-:Y:S01]  /*2ce0*/  STL [R1+0x110], R189 ;  /* 0x000110bd01007387 */ /* 0x000fe20000100800 */
[----:B------:R-:W-:Y:S02]  /*2cf0*/  SHF.R.U32.HI R21, RZ, 0x4, R21 ;  /* 0x00000004ff157819 */ /* 0x000fe40000011615 */
[----:B------:R-:W-:Y:S01]  /*2d00*/  SHF.R.U32.HI R20, RZ, 0x4, R20 ;  /* 0x00000004ff147819 */ /* 0x000fe20000011614 */
[----:B------:R-:W-:Y:S01]  /*2d10*/  STL [R1+0x68], R23 ;  /* 0x0000681701007387 */ /* 0x000fe20000100800 */
[----:B------:R-:W-:-:S02]  /*2d20*/  SHF.R.U32.HI R19, RZ, 0x4, R19 ;  /* 0x00000004ff137819 */ /* 0x000fc40000011613 */
[----:B0-----:R-:W-:Y:S01]  /*2d30*/  LOP3.LUT R103, R190, 0xf, R179, 0x48, !PT ;  /* 0x0000000fbe677812 */ /* 0x001fe200078e48b3 */
[----:B------:R-:W-:Y:S01]  /*2d40*/  STL [R1+0x64], R22 ;  /* 0x0000641601007387 */ /* 0x000fe20000100800 */
[----:B------:R-:W-:Y:S02]  /*2d50*/  SHF.R.U32.HI R179, RZ, 0x4, R178 ;  /* 0x00000004ffb37819 */ /* 0x000fe400000116b2 */
[----:B------:R-:W-:Y:S01]  /*2d60*/  SHF.R.U32.HI R178, RZ, 0x4, R177 ;  /* 0x00000004ffb27819 */ /* 0x000fe200000116b1 */
[----:B------:R-:W-:Y:S01]  /*2d70*/  STL [R1+0x60], R21 ;  /* 0x0000601501007387 */ /* 0x000fe20000100800 */
[----:B------:R-:W-:Y:S02]  /*2d80*/  SHF.R.U32.HI R177, RZ, 0x4, R176 ;  /* 0x00000004ffb17819 */ /* 0x000fe400000116b0 */
[----:B------:R-:W-:Y:S01]  /*2d90*/  SHF.R.U32.HI R176, RZ, 0x4, R175 ;  /* 0x00000004ffb07819 */ /* 0x000fe200000116af */
[----:B------:R-:W-:Y:S01]  /*2da0*/  STL [R1+0x10c], R179 ;  /* 0x00010cb301007387 */ /* 0x000fe20000100800 */
[----:B------:R-:W-:-:S02]  /*2db0*/  SHF.R.U32.HI R175, RZ, 0x4, R122 ;  /* 0x00000004ffaf7819 */ /* 0x000fc4000001167a */
[----:B------:R-:W-:Y:S01]  /*2dc0*/  SHF.R.U32.HI R122, RZ, 0x4, R121 ;  /* 0x00000004ff7a7819 */ /* 0x000fe20000011679 */
        /* <DEDUP_REMOVED lines=8> */
[----:B------:R-:W0:Y:S01]  /*2e50*/  LDC.U8 R108, c[0x3][0x97] ;  /* 0x00c025c0ff6c7b82 */ /* 0x000e220000000000 */
        /* <DEDUP_REMOVED lines=20> */
[----:B------:R-:W-:Y:S02]  /*2fa0*/  LOP3.LUT R102, R135, 0xf0, R48, 0x48, !PT ;  /* 0x000000f087667812 */ /* 0x000fe400078e4830 */
[----:B------:R-:W-:Y:S01]  /*2fb0*/  LOP3.LUT R100, R133, 0xf0, R90, 0x48, !PT ;  /* 0x000000f085647812 */ /* 0x000fe200078e485a */
[----:B------:R-:W-:Y:S01]  /*2fc0*/  STL [R1+0x15c], R14 ;  /* 0x00015c0e01007387 */ /* 0x000fe20000100800 */
[----:B------:R-:W-:Y:S02]  /*2fd0*/  SHF.R.U32.HI R99, RZ, 0x4, R99 ;  /* 0x00000004ff637819 */ /* 0x000fe40000011663 */
[C---:B------:R-:W-:Y:S01]  /*2fe0*/  LOP3.LUT R140, R47.reuse, 0xf0, RZ, 0xc0, !PT ;  /* 0x000000f02f8c7812 */ /* 0x040fe200078ec0ff */
[----:B------:R-:W-:Y:S01]  /*2ff0*/  STL [R1+0x158], R13 ;  /* 0x0001580d01007387 */ /* 0x000fe20000100800 */
[----:B------:R-:W-:-:S02]  /*3000*/  LOP3.LUT R146, R47, UR12, RZ, 0x3c, !PT ;  /* 0x0000000c2f927c12 */ /* 0x000fc4000f8e3cff */
[----:B------:R-:W-:Y:S01]  /*3010*/  LOP3.LUT R87, R47, 0xf, RZ, 0xc0, !PT ;  /* 0x0000000f2f577812 */ /* 0x000fe200078ec0ff */
[----:B------:R-:W-:Y:S01]  /*3020*/  STL [R1+0x144], R12 ;  /* 0x0001440c01007387 */ /* 0x000fe20000100800 */
[----:B------:R-:W-:Y:S02]  /*3030*/  LOP3.LUT R47, R158, 0xf, R89, 0x48, !PT ;  /* 0x0000000f9e2f7812 */ /* 0x000fe400078e4859 */
[----:B------:R-:W-:Y:S01]  /*3040*/  LOP3.LUT R101, R137, 0xf0, R70, 0x48, !PT ;  /* 0x000000f089657812 */ /* 0x000fe200078e4846 */
[----:B------:R-:W-:Y:S01]  /*3050*/  STL [R1+0x140], R11 ;  /* 0x0001400b01007387 */ /* 0x000fe20000100800 */
[----:B------:R-:W-:Y:S02]  /*3060*/  LOP3.LUT R148, R80, UR30, RZ, 0x3c, !PT ;  /* 0x0000001e50947c12 */ /* 0x000fe4000f8e3cff */
[C---:B------:R-:W-:Y:S01]  /*3070*/  LOP3.LUT R142, R89.reuse, 0xf0, RZ, 0xc0, !PT ;  /* 0x000000f0598e7812 */ /* 0x040fe200078ec0ff */
[----:B------:R-:W-:Y:S01]  /*3080*/  STL [R1+0x13c], R10 ;  /* 0x00013c0a01007387 */ /* 0x000fe20000100800 */
[----:B------:R-:W-:-:S02]  /*3090*/  LOP3.LUT R147, R89, UR20, RZ, 0x3c, !PT ;  /* 0x0000001459937c12 */ /* 0x000fc4000f8e3cff */
[----:B------:R-:W-:Y:S01]  /*30a0*/  LOP3.LUT R144, R80, 0xf0, RZ, 0xc0, !PT ;  /* 0x000000f050907812 */ /* 0x000fe200078ec0ff */
[----:B------:R-:W-:Y:S01]  /*30b0*/  STL [R1+0x138], R9 ;  /* 0x0001380901007387 */ /* 0x000fe20000100800 */
[----:B------:R-:W-:Y:S02]  /*30c0*/  LOP3.LUT R74, R45, 0xf0, RZ, 0xc0, !PT ;  /* 0x000000f02d4a7812 */ /* 0x000fe400078ec0ff */
[C---:B------:R-:W-:Y:S01]  /*30d0*/  LOP3.LUT R75, R91.reuse, 0xf0, RZ, 0xc0, !PT ;  /* 0x000000f05b4b7812 */ /* 0x040fe200078ec0ff */
[----:B------:R-:W-:Y:S01]  /*30e0*/  STL [R1+0x124], R8 ;  /* 0x0001240801007387 */ /* 0x000fe20000100800 */
[----:B------:R-:W-:Y:S02]  /*30f0*/  LOP3.LUT R77, R91, UR21, RZ, 0x3c, !PT ;  /* 0x000000155b4d7c12 */ /* 0x000fe4000f8e3cff */
[----:B------:R-:W-:Y:S01]  /*3100*/  LOP3.LUT R107, R141, 0xf0, R84, 0x48, !PT ;  /* 0x000000f08d6b7812 */ /* 0x000fe200078e4854 */
[----:B------:R-:W-:Y:S01]  /*3110*/  STL [R1+0x120], R7 ;  /* 0x0001200701007387 */ /* 0x000fe20000100800 */
[----:B------:R-:W-:-:S02]  /*3120*/  SHF.R.U32.HI R102, RZ, 0x4, R102 ;  /* 0x00000004ff667819 */ /* 0x000fc40000011666 */
[----:B------:R-:W-:Y:S01]  /*3130*/  SHF.R.U32.HI R100, RZ, 0x4, R100 ;  /* 0x00000004ff647819 */ /* 0x000fe20000011664 */
[----:B------:R-:W-:Y:S01]  /*3140*/  STL [R1+0x11c], R6 ;  /* 0x00011c0601007387 */ /* 0x000fe20000100800 */
[----:B------:R-:W-:Y:S02]  /*3150*/  SHF.R.U32.HI R98, RZ, 0x4, R98 ;  /* 0x00000004ff627819 */ /* 0x000fe40000011662 */
[----:B------:R-:W-:Y:S01]  /*3160*/  SHF.R.U32.HI R96, RZ, 0x4, R96 ;  /* 0x00000004ff607819 */ /* 0x000fe20000011660 */
[----:B------:R1:W-:Y:S01]  /*3170*/  STL [R1+0x8c], R99 ;  /* 0x00008c6301007387 */ /* 0x0003e20000100800 */
[----:B------:R-:W-:Y:S02]  /*3180*/  LOP3.LUT R139, R45, UR13, RZ, 0x3c, !PT ;  /* 0x0000000d2d8b7c12 */ /* 0x000fe4000f8e3cff */
[----:B------:R-:W-:Y:S01]  /*3190*/  LOP3.LUT R58, R72, UR22, RZ, 0x3c, !PT ;  /* 0x00000016483a7c12 */ /* 0x000fe2000f8e3cff */
[----:B------:R3:W-:Y:S01]  /*31a0*/  STL [R1+0xf4], R47 ;  /* 0x0000f42f01007387 */ /* 0x0007e20000100800 */
[----:B------:R-:W-:-:S02]  /*31b0*/  LOP3.LUT R66, R70, UR23, RZ, 0x3c, !PT ;  /* 0x0000001746427c12 */ /* 0x000fc4000f8e3cff */
[----:B------:R-:W-:Y:S01]  /*31c0*/  LOP3.LUT R52, R82, UR31, RZ, 0x3c, !PT ;  /* 0x0000001f52347c12 */ /* 0x000fe2000f8e3cff */
[----:B------:R-:W-:Y:S01]  /*31d0*/  STL [R1+0xa8], R102 ;  /* 0x0000a86601007387 */ /* 0x000fe20000100800 */
[----:B------:R-:W-:Y:S02]  /*31e0*/  LOP3.LUT R56, R50, UR14, RZ, 0x3c, !PT ;  /* 0x0000000e32387c12 */ /* 0x000fe4000f8e3cff */
[----:B------:R-:W-:Y:S01]  /*31f0*/  LOP3.LUT R60, R84, UR44, RZ, 0x3c, !PT ;  /* 0x0000002c543c7c12 */ /* 0x000fe2000f8e3cff */
[----:B------:R-:W-:Y:S01]  /*3200*/  STL [R1+0xa0], R100 ;  /* 0x0000a06401007387 */ /* 0x000fe20000100800 */
[----:B------:R-:W-:Y:S02]  /*3210*/  LOP3.LUT R64, R48, UR15, RZ, 0x3c, !PT ;  /* 0x0000000f30407c12 */ /* 0x000fe4000f8e3cff */
[----:B------:R-:W-:Y:S01]  /*3220*/  LOP3.LUT R68, R90, UR45, RZ, 0x3c, !PT ;  /* 0x0000002d5a447c12 */ /* 0x000fe2000f8e3cff */
[----:B------:R-:W-:Y:S01]  /*3230*/  STL [R1+0x88], R98 ;  /* 0x0000886201007387 */ /* 0x000fe20000100800 */
[----:B------:R-:W-:-:S02]  /*3240*/  SHF.R.U32.HI R101, RZ, 0x4, R101 ;  /* 0x00000004ff657819 */ /* 0x000fc40000011665 */
[----:B-1----:R-:W-:Y:S01]  /*3250*/  LOP3.LUT R99, R97, UR49, RZ, 0x3c, !PT ;  /* 0x0000003161637c12 */ /* 0x002fe2000f8e3cff */
[----:B------:R-:W-:Y:S01]  /*3260*/  STL [R1+0x84], R96 ;  /* 0x0000846001007387 */ /* 0x000fe20000100800 */
[----:B------:R-:W-:Y:S02]  /*3270*/  LOP3.LUT R86, R89, 0xf, RZ, 0xc0, !PT ;  /* 0x0000000f59567812 */ /* 0x000fe400078ec0ff */
[----:B------:R-:W-:Y:S01]  /*3280*/  LOP3.LUT R30, R45, 0xf, RZ, 0xc0, !PT ;  /* 0x0000000f2d1e7812 */ /* 0x000fe200078ec0ff */
[----:B------:R-:W-:Y:S01]  /*3290*/  STL [R1+0xa4], R101 ;  /* 0x0000a46501007387 */ /* 0x000fe20000100800 */
[----:B------:R-:W-:Y:S02]  /*32a0*/  LOP3.LUT R31, R91, 0xf, RZ, 0xc0, !PT ;  /* 0x0000000f5b1f7812 */ /* 0x000fe400078ec0ff */
[C---:B------:R-:W-:Y:S01]  /*32b0*/  LOP3.LUT R57, R72.reuse, 0xf0, RZ, 0xc0, !PT ;  /* 0x000000f048397812 */ /* 0x040fe200078ec0ff */
[----:B------:R-:W-:Y:S01]  /*32c0*/  STL [R1+0xe8], R122 ;  /* 0x0000e87a01007387 */ /* 0x000fe20000100800 */
[----:B------:R-:W-:-:S02]  /*32d0*/  LOP3.LUT R35, R72, 0xf, RZ, 0xc0, !PT ;  /* 0x0000000f48237812 */ /* 0x000fc400078ec0ff */
[C---:B------:R-:W-:Y:S01]  /*32e0*/  LOP3.LUT R65, R70.reuse, 0xf0, RZ, 0xc0, !PT ;  /* 0x000000f046417812 */ /* 0x040fe200078ec0ff */
[----:B------:R-:W-:Y:S01]  /*32f0*/  STL [R1+0xe4], R121 ;  /* 0x0000e47901007387 */ /* 0x000fe20000100800 */
[----:B------:R-:W-:Y:S02]  /*3300*/  LOP3.LUT R39, R70, 0xf, RZ, 0xc0, !PT ;  /* 0x0000000f46277812 */ /* 0x000fe400078ec0ff */
[C---:B------:R-:W-:Y:S01]  /*3310*/  LOP3.LUT R67, R90.reuse, 0xf0, RZ, 0xc0, !PT ;  /* 0x000000f05a437812 */ /* 0x040fe200078ec0ff */
[----:B------:R-:W-:Y:S01]  /*3320*/  STL [R1+0xe0], R116 ;  /* 0x0000e07401007387 */ /* 0x000fe20000100800 */
[----:B------:R-:W-:Y:S02]  /*3330*/  LOP3.LUT R40, R90, 0xf, RZ, 0xc0, !PT ;  /* 0x0000000f5a287812 */ /* 0x000fe400078ec0ff */
[----:B------:R-:W-:Y:S01]  /*3340*/  LOP3.LUT R163, R159, 0xf0, R146, 0x48, !PT ;  /* 0x000000f09fa37812 */ /* 0x000fe200078e4892 */
[----:B------:R-:W-:Y:S01]  /*3350*/  STL [R1+0xcc], R115 ;  /* 0x0000cc7301007387 */ /* 0x000fe20000100800 */
[----:B------:R-:W-:-:S02]  /*3360*/  LOP3.LUT R161, R157, 0xf0, R148, 0x48, !PT ;  /* 0x000000f09da17812 */ /* 0x000fc400078e4894 */
[C-C-:B------:R-:W-:Y:S01]  /*3370*/  LOP3.LUT R156, R49.reuse, 0xf0, R78.reuse, 0x48, !PT ;  /* 0x000000f0319c7812 */ /* 0x140fe200078e484e */
[----:B------:R-:W-:Y:S01]  /*3380*/  STL [R1+0xc8], R114 ;  /* 0x0000c87201007387 */ /* 0x000fe20000100800 */
[----:B------:R-:W-:Y:S02]  /*3390*/  LOP3.LUT R152, R49, 0xf, R78, 0x48, !PT ;  /* 0x0000000f31987812 */ /* 0x000fe400078e484e */
[----:B------:R-:W-:Y:S01]  /*33a0*/  SHF.R.U32.HI R93, RZ, 0x4, R93 ;  /* 0x00000004ff5d7819 */ /* 0x000fe2000001165d */
[----:B------:R-:W-:Y:S01]  /*33b0*/  STL [R1+0xc4], R113 ;  /* 0x0000c47101007387 */ /* 0x000fe20000100800 */
[C---:B------:R-:W-:Y:S02]  /*33c0*/  LOP3.LUT R55, R50.reuse, 0xf0, RZ, 0xc0, !PT ;  /* 0x000000f032377812 */ /* 0x040fe400078ec0ff */
[----:B------:R-:W-:Y:S01]  /*33d0*/  LOP3.LUT R34, R50, 0xf, RZ, 0xc0, !PT ;  /* 0x0000000f32227812 */ /* 0x000fe200078ec0ff */
[----:B------:R-:W-:Y:S01]  /*33e0*/  STL [R1+0x80], R93 ;  /* 0x0000805d01007387 */ /* 0x000fe20000100800 */
[----:B------:R-:W-:-:S02]  /*33f0*/  LOP3.LUT R63, R48, 0xf0, RZ, 0xc0, !PT ;  /* 0x000000f0303f7812 */ /* 0x000fc400078ec0ff */
[----:B------:R-:W-:Y:S02]  /*3400*/  LOP3.LUT R38, R48, 0xf, RZ, 0xc0, !PT ;  /* 0x0000000f30267812 */ /* 0x000fe400078ec0ff */
[----:B------:R-:W-:Y:S02]  /*3410*/  SHF.R.U32.HI R92, RZ, 0x4, R136 ;  /* 0x00000004ff5c7819 */ /* 0x000fe40000011688 */
[----:B------:R-:W-:Y:S02]  /*3420*/  LOP3.LUT R164, R160, 0xf0, R145, 0x48, !PT ;  /* 0x000000f0a0a47812 */ /* 0x000fe400078e4891 */
[----:B------:R-:W-:Y:S02]  /*3430*/  SHF.R.U32.HI R91, RZ, 0x4, R140 ;  /* 0x00000004ff5b7819 */ /* 0x000fe4000001168c */
[----:B------:R-:W-:Y:S02]  /*3440*/  LOP3.LUT R70, R146, 0xf0, RZ, 0xc0, !PT ;  /* 0x000000f092467812 */ /* 0x000fe400078ec0ff */
[----:B------:R-:W-:-:S02]  /*3450*/  LOP3.LUT R159, R159, 0xf, R146, 0x48, !PT ;  /* 0x0000000f9f9f7812 */ /* 0x000fc400078e4892 */
        /* <DEDUP_REMOVED lines=8> */
[----:B---3--:R-:W-:Y:S02]  /*34e0*/  SHF.R.U32.HI R47, RZ, 0x4, R74 ;  /* 0x00000004ff2f7819 */ /* 0x008fe4000001164a */
[----:B------:R-:W-:Y:S02]  /*34f0*/  SHF.R.U32.HI R49, RZ, 0x4, R75 ;  /* 0x00000004ff317819 */ /* 0x000fe4000001164b */
[----:B------:R-:W-:Y:S02]  /*3500*/  LOP3.LUT R154, R150, 0xf0, R77, 0x48, !PT ;  /* 0x000000f0969a7812 */ /* 0x000fe400078e484d */
[----:B------:R-:W-:-:S02]  /*3510*/  SHF.R.U32.HI R107, RZ, 0x4, R107 ;  /* 0x00000004ff6b7819 */ /* 0x000fc4000001166b */
[----:B------:R-:W-:Y:S02]  /*3520*/  SHF.R.U32.HI R106, RZ, 0x4, R106 ;  /* 0x00000004ff6a7819 */ /* 0x000fe4000001166a */
[----:B------:R-:W-:Y:S01]  /*3530*/  SHF.R.U32.HI R28, RZ, 0x4, R28 ;  /* 0x00000004ff1c7819 */ /* 0x000fe2000001161c */
[----:B------:R-:W-:Y:S01]  /*3540*/  STL [R1+0xc0], R107 ;  /* 0x0000c06b01007387 */ /* 0x000fe20000100800 */
[----:B------:R-:W-:Y:S02]  /*3550*/  LOP3.LUT R85, R80, 0xf, RZ, 0xc0, !PT ;  /* 0x0000000f50557812 */ /* 0x000fe400078ec0ff */
[C---:B------:R-:W-:Y:S01]  /*3560*/  LOP3.LUT R51, R82.reuse, 0xf0, RZ, 0xc0, !PT ;  /* 0x000000f052337812 */ /* 0x040fe200078ec0ff */
[----:B------:R-:W-:Y:S01]  /*3570*/  STL [R1+0xac], R106 ;  /* 0x0000ac6a01007387 */ /* 0x000fe20000100800 */
[----:B------:R-:W-:Y:S02]  /*3580*/  LOP3.LUT R32, R82, 0xf, RZ, 0xc0, !PT ;  /* 0x0000000f52207812 */ /* 0x000fe400078ec0ff */
[C---:B------:R-:W-:Y:S01]  /*3590*/  LOP3.LUT R59, R84.reuse, 0xf0, RZ, 0xc0, !PT ;  /* 0x000000f0543b7812 */ /* 0x040fe200078ec0ff */
[----:B------:R1:W-:Y:S01]  /*35a0*/  STL [R1+0x6c], R28 ;  /* 0x00006c1c01007387 */ /* 0x0003e20000100800 */
[----:B------:R-:W-:-:S02]  /*35b0*/  LOP3.LUT R36, R84, 0xf, RZ, 0xc0, !PT ;  /* 0x0000000f54247812 */ /* 0x000fc400078ec0ff */
[C---:B------:R-:W-:Y:S02]  /*35c0*/  LOP3.LUT R69, R145.reuse, 0xf0, RZ, 0xc0, !PT ;  /* 0x000000f091457812 */ /* 0x040fe400078ec0ff */
[----:B------:R-:W-:Y:S02]  /*35d0*/  LOP3.LUT R160, R160, 0xf, R145, 0x48, !PT ;  /* 0x0000000fa0a07812 */ /* 0x000fe400078e4891 */
[----:B------:R-:W-:Y:S02]  /*35e0*/  LOP3.LUT R41, R145, 0xf, RZ, 0xc0, !PT ;  /* 0x0000000f91297812 */ /* 0x000fe400078ec0ff */
[C---:B------:R-:W-:Y:S01]  /*35f0*/  LOP3.LUT R71, R147.reuse, 0xf0, RZ, 0xc0, !PT ;  /* 0x000000f093477812 */ /* 0x040fe200078ec0ff */
[----:B-1----:R-:W-:Y:S01]  /*3600*/  IMAD.MOV.U32 R28, RZ, RZ, RZ ;  /* 0x000000ffff1c7224 */ /* 0x002fe200078e00ff */
[----:B------:R-:W-:Y:S02]  /*3610*/  LOP3.LUT R158, R158, 0xf, R147, 0x48, !PT ;  /* 0x0000000f9e9e7812 */ /* 0x000fe400078e4893 */
[----:B------:R-:W-:-:S02]  /*3620*/  LOP3.LUT R43, R147, 0xf, RZ, 0xc0, !PT ;  /* 0x0000000f932b7812 */ /* 0x000fc400078ec0ff */
[C---:B------:R-:W-:Y:S02]  /*3630*/  LOP3.LUT R73, R78.reuse, 0xf0, RZ, 0xc0, !PT ;  /* 0x000000f04e497812 */ /* 0x040fe400078ec0ff */
[----:B------:R-:W-:Y:S02]  /*3640*/  LOP3.LUT R46, R78, 0xf, RZ, 0xc0, !PT ;  /* 0x0000000f4e2e7812 */ /* 0x000fe400078ec0ff */
[C---:B------:R-:W-:Y:S02]  /*3650*/  LOP3.LUT R74, R139.reuse, 0xf0, RZ, 0xc0, !PT ;  /* 0x000000f08b4a7812 */ /* 0x040fe400078ec0ff */
[C-C-:B------:R-:W-:Y:S02]  /*3660*/  LOP3.LUT R155, R76.reuse, 0xf0, R139.reuse, 0x48, !PT ;  /* 0x000000f04c9b7812 */ /* 0x140fe400078e488b */
[----:B------:R-:W-:Y:S02]  /*3670*/  LOP3.LUT R151, R76, 0xf, R139, 0x48, !PT ;  /* 0x0000000f4c977812 */ /* 0x000fe400078e488b */
[----:B------:R-:W-:-:S02]  /*3680*/  LOP3.LUT R48, R139, 0xf, RZ, 0xc0, !PT ;  /* 0x0000000f8b307812 */ /* 0x000fc400078ec0ff */
[C---:B------:R-:W-:Y:S02]  /*3690*/  LOP3.LUT R75, R77.reuse, 0xf0, RZ, 0xc0, !PT ;  /* 0x000000f04d4b7812 */ /* 0x040fe400078ec0ff */
[----:B------:R-:W-:Y:S02]  /*36a0*/  LOP3.LUT R150, R150, 0xf, R77, 0x48, !PT ;  /* 0x0000000f96967812 */ /* 0x000fe400078e484d */
[----:B------:R-:W-:Y:S02]  /*36b0*/  LOP3.LUT R50, R77, 0xf, RZ, 0xc0, !PT ;  /* 0x0000000f4d327812 */ /* 0x000fe400078ec0ff */
[C-C-:B------:R-:W-:Y:S02]  /*36c0*/  LOP3.LUT R148, R79.reuse, 0xf0, R54.reuse, 0x48, !PT ;  /* 0x000000f04f947812 */ /* 0x140fe400078e4836 */
[----:B------:R-:W-:Y:S02]  /*36d0*/  LOP3.LUT R144, R79, 0xf, R54, 0x48, !PT ;  /* 0x0000000f4f907812 */ /* 0x000fe400078e4836 */
[----:B------:R-:W-:-:S02]  /*36e0*/  LOP3.LUT R146, R81, 0xf0, R58, 0x48, !PT ;  /* 0x000000f051927812 */ /* 0x000fc400078e483a */
[----:B------:R-:W-:Y:S02]  /*36f0*/  LOP3.LUT R142, R81, 0xf, R58, 0x48, !PT ;  /* 0x0000000f518e7812 */ /* 0x000fe400078e483a */
[C-C-:B------:R-:W-:Y:S02]  /*3700*/  LOP3.LUT R140, R83.reuse, 0xf0, R62.reuse, 0x48, !PT ;  /* 0x000000f0538c7812 */ /* 0x140fe400078e483e */
[----:B------:R-:W-:Y:S02]  /*3710*/  LOP3.LUT R136, R83, 0xf, R62, 0x48, !PT ;  /* 0x0000000f53887812 */ /* 0x000fe400078e483e */
[C-C-:B------:R-:W-:Y:S02]  /*3720*/  LOP3.LUT R138, R137.reuse, 0xf0, R66.reuse, 0x48, !PT ;  /* 0x000000f0898a7812 */ /* 0x140fe400078e4842 */
[----:B------:R-:W-:Y:S02]  /*3730*/  LOP3.LUT R134, R137, 0xf, R66, 0x48, !PT ;  /* 0x0000000f89867812 */ /* 0x000fe400078e4842 */
[----:B------:R-:W-:-:S02]  /*3740*/  LOP3.LUT R168, R190, 0xf0, R165, 0x48, !PT ;  /* 0x000000f0bea87812 */ /* 0x000fc400078e48a5 */
[----:B------:R-:W-:Y:S02]  /*3750*/  LOP3.LUT R76, R52, 0xf0, RZ, 0xc0, !PT ;  /* 0x000000f0344c7812 */ /* 0x000fe400078ec0ff */
[----:B------:R-:W-:Y:S02]  /*3760*/  LOP3.LUT R153, R149, 0xf0, R52, 0x48, !PT ;  /* 0x000000f095997812 */ /* 0x000fe400078e4834 */
[----:B------:R-:W-:Y:S02]  /*3770*/  LOP3.LUT R77, R54, 0xf0, RZ, 0xc0, !PT ;  /* 0x000000f0364d7812 */ /* 0x000fe400078ec0ff */
[----:B------:R-:W-:Y:S02]  /*3780*/  LOP3.LUT R78, R56, 0xf0, RZ, 0xc0, !PT ;  /* 0x000000f0384e7812 */ /* 0x000fe400078ec0ff */
[----:B------:R-:W-:Y:S02]  /*3790*/  LOP3.LUT R147, R143, 0xf0, R56, 0x48, !PT ;  /* 0x000000f08f937812 */ /* 0x000fe400078e4838 */
[----:B------:R-:W-:-:S02]  /*37a0*/  LOP3.LUT R79, R58, 0xf0, RZ, 0xc0, !PT ;  /* 0x000000f03a4f7812 */ /* 0x000fc400078ec0ff */
        /* <DEDUP_REMOVED lines=9> */
[C---:B0-----:R-:W-:Y:S02]  /*3840*/  LOP3.LUT R98, R108.reuse, 0xf0, R97, 0x48, !PT ;  /* 0x000000f06c627812 */ /* 0x041fe400078e4861 */
[----:B------:R-:W-:Y:S02]  /*3850*/  LOP3.LUT R96, R108, 0xf0, R99, 0x48, !PT ;  /* 0x000000f06c607812 */ /* 0x000fe400078e4863 */
[----:B------:R-:W-:-:S02]  /*3860*/  LOP3.LUT R100, R99, 0xf0, RZ, 0xc0, !PT ;  /* 0x000000f063647812 */ /* 0x000fc400078ec0ff */
[----:B------:R-:W-:Y:S02]  /*3870*/  LOP3.LUT R101, R97, 0xf, RZ, 0xc0, !PT ;  /* 0x0000000f61657812 */ /* 0x000fe400078ec0ff */
[----:B------:R-:W-:Y:S02]  /*3880*/  LOP3.LUT R149, R149, 0xf, R52, 0x48, !PT ;  /* 0x0000000f95957812 */ /* 0x000fe400078e4834 */
[----:B------:R-:W-:Y:S02]  /*3890*/  LOP3.LUT R143, R143, 0xf, R56, 0x48, !PT ;  /* 0x0000000f8f8f7812 */ /* 0x000fe400078e4838 */
[----:B------:R-:W-:Y:S02]  /*38a0*/  LOP3.LUT R141, R141, 0xf, R60, 0x48, !PT ;  /* 0x0000000f8d8d7812 */ /* 0x000fe400078e483c */
[----:B------:R-:W-:Y:S02]  /*38b0*/  LOP3.LUT R135, R135, 0xf, R64, 0x48, !PT ;  /* 0x0000000f87877812 */ /* 0x000fe400078e4840 */
[----:B------:R-:W-:-:S02]  /*38c0*/  LOP3.LUT R133, R133, 0xf, R68, 0x48, !PT ;  /* 0x0000000f85857812 */ /* 0x000fc400078e4844 */
[C---:B------:R-:W-:Y:S02]  /*38d0*/  LOP3.LUT R97, R108.reuse, 0xf, R97, 0x48, !PT ;  /* 0x0000000f6c617812 */ /* 0x040fe400078e4861 */
[----:B------:R-:W-:Y:S02]  /*38e0*/  LOP3.LUT R93, R108, 0xf, R99, 0x48, !PT ;  /* 0x0000000f6c5d7812 */ /* 0x000fe400078e4863 */
[----:B------:R-:W-:Y:S02]  /*38f0*/  LOP3.LUT R165, R190, 0xf, R165, 0x48, !PT ;  /* 0x0000000fbea57812 */ /* 0x000fe400078e48a5 */
[----:B------:R-:W-:Y:S02]  /*3900*/  SHF.R.U32.HI R51, RZ, 0x4, R51 ;  /* 0x00000004ff337819 */ /* 0x000fe40000011633 */
[----:B------:R-:W-:Y:S02]  /*3910*/  LOP3.LUT R52, R52, 0xf, RZ, 0xc0, !PT ;  /* 0x0000000f34347812 */ /* 0x000fe400078ec0ff */
[----:B------:R-:W-:-:S02]  /*3920*/  SHF.R.U32.HI R53, RZ, 0x4, R53 ;  /* 0x00000004ff357819 */ /* 0x000fc40000011635 */
[----:B------:R-:W-:Y:S02]  /*3930*/  LOP3.LUT R54, R54, 0xf, RZ, 0xc0, !PT ;  /* 0x0000000f36367812 */ /* 0x000fe400078ec0ff */
[----:B------:R-:W-:Y:S02]  /*3940*/  SHF.R.U32.HI R55, RZ, 0x4, R55 ;  /* 0x00000004ff377819 */ /* 0x000fe40000011637 */
[----:B------:R-:W-:Y:S02]  /*3950*/  LOP3.LUT R56, R56, 0xf, RZ, 0xc0, !PT ;  /* 0x0000000f38387812 */ /* 0x000fe400078ec0ff */
        /* <DEDUP_REMOVED lines=13> */
[----:B------:R-:W-:Y:S02]  /*3a30*/  SHF.R.U32.HI R250, RZ, 0x4, R250 ;  /* 0x00000004fffa7819 */ /* 0x000fe400000116fa */
[----:B------:R-:W-:-:S02]  /*3a40*/  SHF.R.U32.HI R249, RZ, 0x4, R249 ;  /* 0x00000004fff97819 */ /* 0x000fc400000116f9 */
[----:B------:R-:W-:Y:S02]  /*3a50*/  SHF.R.U32.HI R248, RZ, 0x4, R248 ;  /* 0x00000004fff87819 */ /* 0x000fe400000116f8 */
[----:B------:R-:W-:Y:S02]  /*3a60*/  SHF.R.U32.HI R170, RZ, 0x4, R170 ;  /* 0x00000004ffaa7819 */ /* 0x000fe400000116aa */
[----:B------:R-:W-:Y:S02]  /*3a70*/  SHF.R.U32.HI R169, RZ, 0x4, R169 ;  /* 0x00000004ffa97819 */ /* 0x000fe400000116a9 */
        /* <DEDUP_REMOVED lines=18> */
[----:B------:R-:W-:Y:S02]  /*3ba0*/  LOP3.LUT R99, R99, 0xf, RZ, 0xc0, !PT ;  /* 0x0000000f63637812 */ /* 0x000fe400078ec0ff */
        /* <DEDUP_REMOVED lines=33> */
[----:B--2-4-:R-:W-:-:S07]  /*3dc0*/  SHF.R.U32.HI R96, RZ, 0x4, R96 ;  /* 0x00000004ff607819 */ /* 0x014fce0000011660 */
.L_x_30:
[----:B------:R-:W0:Y:S01]  /*3dd0*/  LDCU UR5, c[0x3][0x50] ;  /* 0x00c00a00ff0577ac */ /* 0x000e220008000800 */
[----:B------:R-:W-:-:S04]  /*3de0*/  UIADD3 UR4, UPT, UPT, UR4, 0x1, URZ ;  /* 0x0000000104047890 */ /* 0x000fc8000fffe0ff */
[----:B0-----:R-:W-:-:S03]  /*3df0*/  UISETP.NE.AND UP0, UPT, UR4, UR5, UPT ;  /* 0x000000050400728c */ /* 0x001fc6000bf05270 */
[----:B---3--:R-:W-:-:S08]  /*3e00*/  UMOV UR5, URZ ;  /* 0x000000ff00057c82 */ /* 0x008fd00008000000 */
.L_x_29:
[----:B------:R-:W2:Y:S04]  /*3e10*/  LDL R181, [R1+0x190] ;  /* 0x0001900001b57983 */ /* 0x000ea80000100800 */
[----:B------:R-:W2:Y:S04]  /*3e20*/  LDL R180, [R1+0x19c] ;  /* 0x00019c0001b47983 */ /* 0x000ea80000100800 */
[----:B---3--:R-:W3:Y:S04]  /*3e30*/  LDL R179, [R1+0x1ac] ;  /* 0x0001ac0001b37983 */ /* 0x008ee80000100800 */
[----:B------:R-:W3:Y:S04]  /*3e40*/  LDL R9, [R1+0x1bc] ;  /* 0x0001bc0001097983 */ /* 0x000ee80000100800 */
[----:B------:R-:W4:Y:S04]  /*3e50*/  LDL R178, [R1+0x1cc] ;  /* 0x0001cc0001b27983 */ /* 0x000f280000100800 */
        /* <DEDUP_REMOVED lines=8> */
[----:B------:R-:W4:Y:S01]  /*3ee0*/  LDL R19, [R1+0x1d8] ;  /* 0x0001d80001137983 */ /* 0x000f220000100800 */
[----:B------:R-:W-:Y:S01]  /*3ef0*/  SHF.R.U32.HI R6, RZ, 0x2, R3 ;  /* 0x00000002ff067819 */ /* 0x000fe20000011603 */
[----:B------:R-:W-:-:S02]  /*3f00*/  IMAD.SHL.U32 R7, R25, 0x10, RZ ;  /* 0x0000001019077824 */ /* 0x000fc400078e00ff */
[----:B------:R-:W4:Y:S01]  /*3f10*/  LDL R18, [R1+0x1e8] ;  /* 0x0001e80001127983 */ /* 0x000f220000100800 */
[----:B------:R-:W-:Y:S01]  /*3f20*/  LOP3.LUT R3, R6, R3, RZ, 0x3c, !PT ;  /* 0x0000000306037212 */ /* 0x000fe200078e3cff */
[----:B------:R-:W0:Y:S02]  /*3f30*/  LDCU UR6, c[0x3][0x54] ;  /* 0x00c00a80ff0677ac */ /* 0x000e240008000800 */
[----:B------:R-:W4:Y:S01]  /*3f40*/  LDL R12, [R1+0x1f8] ;  /* 0x0001f800010c7983 */ /* 0x000f220000100800 */
[----:B------:R-:W-:Y:S01]  /*3f50*/  SHF.R.U32.HI R6, RZ, 0x2, R4 ;  /* 0x00000002ff067819 */ /* 0x000fe20000011604 */
[----:B------:R-:W-:Y:S01]  /*3f60*/  IMAD.SHL.U32 R8, R3, 0x2, RZ ;  /* 0x0000000203087824 */ /* 0x000fe200078e00ff */
[----:B------:R-:W-:Y:S01]  /*3f70*/  SHF.R.U32.HI R13, RZ, 0x2, R5 ;  /* 0x00000002ff0d7819 */ /* 0x000fe20000011605 */
[----:B------:R-:W4:Y:S01]  /*3f80*/  LDL R207, [R1+0x188] ;  /* 0x0001880001cf7983 */ /* 0x000f220000100800 */
[----:B------:R-:W-:Y:S02]  /*3f90*/  LOP3.LUT R6, R6, R4, RZ, 0x3c, !PT ;  /* 0x0000000406067212 */ /* 0x000fe400078e3cff */
[----:B------:R-:W-:Y:S01]  /*3fa0*/  LOP3.LUT R7, R25, R7, R8, 0x96, !PT ;  /* 0x0000000719077212 */ /* 0x000fe200078e9608 */
[----:B------:R-:W4:Y:S01]  /*3fb0*/  LDL R185, [R1+0x194] ;  /* 0x0001940001b97983 */ /* 0x000f220000100800 */
[----:B------:R-:W-:-:S02]  /*3fc0*/  LOP3.LUT R13, R13, R5, RZ, 0x3c, !PT ;  /* 0x000000050d0d7212 */ /* 0x000fc400078e3cff */
[----:B------:R-:W-:Y:S01]  /*3fd0*/  LOP3.LUT R15, R7, R3, RZ, 0x3c, !PT ;  /* 0x00000003070f7212 */ /* 0x000fe200078e3cff */
[----:B------:R-:W-:Y:S01]  /*3fe0*/  IMAD.SHL.U32 R3, R6, 0x2, RZ ;  /* 0x0000000206037824 */ /* 0x000fe200078e00ff */
[----:B------:R-:W4:Y:S01]  /*3ff0*/  LDL R182, [R1+0x1a4] ;  /* 0x0001a40001b67983 */ /* 0x000f220000100800 */
[----:B------:R-:W-:Y:S02]  /*4000*/  IMAD.SHL.U32 R10, R13, 0x2, RZ ;  /* 0x000000020d0a7824 */ /* 0x000fe400078e00ff */
[C---:B------:R-:W-:Y:S01]  /*4010*/  IMAD.SHL.U32 R4, R15.reuse, 0x10, RZ ;  /* 0x000000100f047824 */ /* 0x040fe200078e00ff */
[----:B------:R-:W4:Y:S04]  /*4020*/  LDL R209, [R1+0x200] ;  /* 0x0002000001d17983 */ /* 0x000f280000100800 */
[----:B------:R-:W-:-:S04]  /*4030*/  LOP3.LUT R3, R15, R4, R3, 0x96, !PT ;  /* 0x000000040f037212 */ /* 0x000fc800078e9603 */
[----:B------:R-:W-:Y:S02]  /*4040*/  LOP3.LUT R14, R3, R6, RZ, 0x3c, !PT ;  /* 0x00000006030e7212 */ /* 0x000fe400078e3cff */
[----:B------:R-:W-:-:S03]  /*4050*/  SHF.R.U32.HI R3, RZ, 0x2, R24 ;  /* 0x00000002ff037819 */ /* 0x000fc60000011618 */
[C---:B------:R-:W-:Y:S01]  /*4060*/  IMAD.SHL.U32 R4, R14.reuse, 0x10, RZ ;  /* 0x000000100e047824 */ /* 0x040fe200078e00ff */
[----:B------:R-:W-:Y:S02]  /*4070*/  LOP3.LUT R3, R3, R24, RZ, 0x3c, !PT ;  /* 0x0000001803037212 */ /* 0x000fe400078e3cff */
[----:B------:R-:W4:Y:S02]  /*4080*/  LDL R24, [R1+0x1c0] ;  /* 0x0001c00001187983 */ /* 0x000f240000100800 */
[----:B------:R-:W-:-:S04]  /*4090*/  LOP3.LUT R10, R14, R4, R10, 0x96, !PT ;  /* 0x000000040e0a7212 */ /* 0x000fc800078e960a */
[----:B------:R-:W-:Y:S02]  /*40a0*/  LOP3.LUT R13, R10, R13, RZ, 0x3c, !PT ;  /* 0x0000000d0a0d7212 */ /* 0x000fe400078e3cff */
[----:B--2---:R-:W-:Y:S02]  /*40b0*/  PRMT R7, R180, 0x3340, R181 ;  /* 0x00003340b4077816 */ /* 0x004fe400000000b5 */
[----:B------:R-:W2:Y:S04]  /*40c0*/  LDL R180, [R1+0x1c4] ;  /* 0x0001c40001b47983 */ /* 0x000ea80000100800 */
[----:B------:R-:W2:Y:S01]  /*40d0*/  LDL R181, [R1+0x1b4] ;  /* 0x0001b40001b57983 */ /* 0x000ea20000100800 */
[----:B---3--:R-:W-:-:S03]  /*40e0*/  PRMT R9, R9, 0x3340, R179 ;  /* 0x0000334009097816 */ /* 0x008fc600000000b3 */
[----:B------:R-:W3:Y:S01]  /*40f0*/  LDL R179, [R1+0x1d4] ;  /* 0x0001d40001b37983 */ /* 0x000ee20000100800 */
[----:B----4-:R-:W-:-:S03]  /*4100*/  PRMT R6, R177, 0x3340, R178 ;  /* 0x00003340b1067816 */ /* 0x010fc600000000b2 */
[----:B------:R-:W4:Y:S04]  /*4110*/  LDL R178, [R1+0x1e4] ;  /* 0x0001e40001b27983 */ /* 0x000f280000100800 */
[----:B------:R-:W4:Y:S01]  /*4120*/  LDL R177, [R1+0x1f4] ;  /* 0x0001f40001b17983 */ /* 0x000f220000100800 */
[----:B------:R-:W-:-:S03]  /*4130*/  PRMT R8, R17, 0x3340, R176 ;  /* 0x0000334011087816 */ /* 0x000fc600000000b0 */
[----:B------:R-:W4:Y:S01]  /*4140*/  LDL R176, [R1+0x1a0] ;  /* 0x0001a00001b07983 */ /* 0x000f220000100800 */
[----:B------:R-:W-:-:S03]  /*4150*/  PRMT R11, R11, 0x3340, R175 ;  /* 0x000033400b0b7816 */ /* 0x000fc600000000af */
[----:B------:R-:W4:Y:S01]  /*4160*/  LDL R175, [R1+0x1b0] ;  /* 0x0001b00001af7983 */ /* 0x000f220000100800 */
[----:B------:R-:W-:-:S03]  /*4170*/  PRMT R16, R16, 0x3340, R21 ;  /* 0x0000334010107816 */ /* 0x000fc60000000015 */
[----:B------:R-:W4:Y:S01]  /*4180*/  LDL R21, [R1+0x1d0] ;  /* 0x0001d00001157983 */ /* 0x000f220000100800 */
[----:B------:R-:W-:-:S03]  /*4190*/  PRMT R10, R19, 0x3340, R20 ;  /* 0x00003340130a7816 */ /* 0x000fc60000000014 */
[----:B------:R-:W4:Y:S04]  /*41a0*/  LDL R20, [R1+0x1e0] ;  /* 0x0001e00001147983 */ /* 0x000f280000100800 */
[----:B------:R-:W4:Y:S01]  /*41b0*/  LDL R19, [R1+0x1f0] ;  /* 0x0001f00001137983 */ /* 0x000f220000100800 */
[----:B------:R-:W-:Y:S02]  /*41c0*/  PRMT R7, R9, 0x5410, R7 ;  /* 0x0000541009077816 */ /* 0x000fe40000000007 */
[----:B------:R-:W-:Y:S02]  /*41d0*/  PRMT R6, R8, 0x5410, R6 ;  /* 0x0000541008067816 */ /* 0x000fe40000000006 */
[----:B------:R-:W-:Y:S02]  /*41e0*/  PRMT R5, R61, 0x3340, R37 ;  /* 0x000033403d057816 */ /* 0x000fe40000000025 */
[----:B------:R-:W-:-:S02]  /*41f0*/  PRMT R4, R53, 0x3340, R33 ;  /* 0x0000334035047816 */ /* 0x000fc40000000021 */
[----:B------:R-:W-:Y:S02]  /*4200*/  PRMT R9, R63, 0x3340, R38 ;  /* 0x000033403f097816 */ /* 0x000fe40000000026 */
[----:B------:R-:W-:Y:S02]  /*4210*/  PRMT R8, R55, 0x3340, R34 ;  /* 0x0000334037087816 */ /* 0x000fe40000000022 */
        /* <DEDUP_REMOVED lines=10> */
[----:B------:R-:W-:Y:S01]  /*42c0*/  PRMT R8, R18, 0x5410, R8 ;  /* 0x0000541012087816 */ /* 0x000fe20000000008 */
[----:B------:R1:W-:Y:S01]  /*42d0*/  STL.128 [R1+0x10], R4 ;  /* 0x0000100401007387 */ /* 0x0003e20000100c00 */
[----:B------:R-:W-:Y:S02]  /*42e0*/  IMAD.SHL.U32 R12, R3, 0x2, RZ ;  /* 0x00000002030c7824 */ /* 0x000fe400078e00ff */
[----:B------:R-:W-:Y:S01]  /*42f0*/  IMAD.SHL.U32 R16, R13, 0x10, RZ ;  /* 0x000000100d107824 */ /* 0x000fe200078e00ff */
[----:B------:R0:W-:Y:S01]  /*4300*/  STL.128 [R1+0x20], R8 ;  /* 0x0000200801007387 */ /* 0x0001e20000100c00 */
[----:B------:R-:W-:-:S03]  /*4310*/  SHF.R.U32.HI R17, RZ, 0x2, R25 ;  /* 0x00000002ff117819 */ /* 0x000fc60000011619 */
[----:B------:R-:W-:Y:S02]  /*4320*/  LOP3.LUT R12, R13, R16, R12, 0x96, !PT ;  /* 0x000000100d0c7212 */ /* 0x000fe400078e960c */
[----:B------:R-:W-:Y:S02]  /*4330*/  LOP3.LUT R25, R17, R25, RZ, 0x3c, !PT ;  /* 0x0000001911197212 */ /* 0x000fe400078e3cff */
[----:B-1----:R-:W-:Y:S02]  /*4340*/  PRMT R7, R185, 0x3340, R207 ;  /* 0x00003340b9077816 */ /* 0x002fe400000000cf */
[----:B------:R-:W-:Y:S02]  /*4350*/  PRMT R5, R65, 0x3340, R39 ;  /* 0x0000334041057816 */ /* 0x000fe40000000027 */
[----:B0-----:R-:W-:Y:S02]  /*4360*/  PRMT R9, R57, 0x3340, R35 ;  /* 0x0000334039097816 */ /* 0x001fe40000000023 */
[----:B------:R-:W-:-:S02]  /*4370*/  PRMT R4, R49, 0x3340, R31 ;  /* 0x0000334031047816 */ /* 0x000fc4000000001f */
[----:B------:R-:W-:Y:S02]  /*4380*/  PRMT R8, R90, 0x3340, R86 ;  /* 0x000033405a087816 */ /* 0x000fe40000000056 */
[----:B------:R-:W-:Y:S02]  /*4390*/  PRMT R5, R9, 0x5410, R5 ;  /* 0x0000541009057816 */ /* 0x000fe40000000005 */
[----:B------:R-:W-:Y:S02]  /*43a0*/  PRMT R4, R8, 0x5410, R4 ;  /* 0x0000541008047816 */ /* 0x000fe40000000004 */
[----:B------:R-:W-:Y:S01]  /*43b0*/  LOP3.LUT R3, R12, R3, RZ, 0x3c, !PT ;  /* 0x000000030c037212 */ /* 0x000fe200078e3cff */
[----:B------:R-:W-:Y:S02]  /*43c0*/  IMAD.MOV.U32 R12, RZ, RZ, 0x2f800000 ;  /* 0x2f800000ff0c7424 */ /* 0x000fe400078e00ff */
[----:B------:R-:W-:Y:S02]  /*43d0*/  IMAD.SHL.U32 R8, R25, 0x2, RZ ;  /* 0x0000000219087824 */ /* 0x000fe400078e00ff */
[----:B------:R-:W-:-:S05]  /*43e0*/  IMAD.SHL.U32 R9, R3, 0x10, RZ ;  /* 0x0000001003097824 */ /* 0x000fca00078e00ff */
[----:B------:R-:W-:Y:S02]  /*43f0*/  LOP3.LUT R8, R3, R9, R8, 0x96, !PT ;  /* 0x0000000903087212 */ /* 0x000fe400078e9608 */
[----:B------:R-:W-:Y:S01]  /*4400*/  PRMT R9, R67, 0x3340, R40 ;  /* 0x0000334043097816 */ /* 0x000fe20000000028 */
[----:B------:R-:W-:Y:S01]  /*4410*/  UISETP.GE.AND UP1, UPT, UR6, 0x1, UPT ;  /* 0x000000010600788c */ /* 0x000fe2000bf26270 */
[----:B--2---:R-:W-:Y:S02]  /*4420*/  PRMT R11, R181, 0x3340, R182 ;  /* 0x00003340b50b7816 */ /* 0x004fe400000000b6 */
[----:B---3--:R-:W-:Y:S02]  /*4430*/  PRMT R6, R179, 0x3340, R180 ;  /* 0x00003340b3067816 */ /* 0x008fe400000000b4 */
[----:B------:R-:W-:Y:S02]  /*4440*/  PRMT R7, R11, 0x5410, R7 ;  /* 0x000054100b077816 */ /* 0x000fe40000000007 */
[----:B----4-:R-:W-:-:S04]  /*4450*/  PRMT R10, R177, 0x3340, R178 ;  /* 0x00003340b10a7816 */ /* 0x010fc800000000b2 */
[----:B------:R-:W-:Y:S02]  /*4460*/  PRMT R6, R10, 0x5410, R6 ;  /* 0x000054100a067816 */ /* 0x000fe40000000006 */
[C-C-:B------:R-:W-:Y:S02]  /*4470*/  IADD3 R10, PT, PT, R2.reuse, 0x587c5, R15.reuse ;  /* 0x000587c5020a7810 */ /* 0x140fe40007ffe00f */
[----:B------:R-:W-:Y:S02]  /*4480*/  IADD3 R177, PT, PT, R2, 0xb0f8a, R14 ;  /* 0x000b0f8a02b17810 */ /* 0x000fe40007ffe00e */
[----:B------:R-:W-:Y:S02]  /*4490*/  SHF.R.U32.HI R11, RZ, 0x2, R15 ;  /* 0x00000002ff0b7819 */ /* 0x000fe4000001160f */
[----:B------:R-:W-:Y:S01]  /*44a0*/  I2FP.F32.U32 R10, R10 ;  /* 0x0000000a000a7245 */ /* 0x000fe20000201000 */
[----:B------:R0:W-:Y:S01]  /*44b0*/  STL.128 [R1+0x30], R4 ;  /* 0x0000300401007387 */ /* 0x0001e20000100c00 */
[----:B------:R-:W-:-:S03]  /*44c0*/  I2FP.F32.U32 R177, R177 ;  /* 0x000000b100b17245 */ /* 0x000fc60000201000 */
[-C--:B------:R-:W-:Y:S02]  /*44d0*/  FFMA R10, R10, R12.reuse, 1.1641532182693481445e-10 ;  /* 0x2f0000000a0a7423 */ /* 0x080fe4000000000c */
[----:B------:R-:W-:Y:S02]  /*44e0*/  FFMA R177, R177, R12, 1.1641532182693481445e-10 ;  /* 0x2f000000b1b17423 */ /* 0x000fe4000000000c */
[----:B------:R-:W-:Y:S01]  /*44f0*/  FMUL R179, R10, 100000 ;  /* 0x47c350000ab37820 */ /* 0x000fe20000400000 */
[----:B------:R-:W-:Y:S02]  /*4500*/  PRMT R10, R21, 0x3340, R24 ;  /* 0x00003340150a7816 */ /* 0x000fe40000000018 */
[----:B0-----:R-:W-:Y:S02]  /*4510*/  LOP3.LUT R5, R11, R15, RZ, 0x3c, !PT ;  /* 0x0000000f0b057212 */ /* 0x001fe400078e3cff */
[----:B------:R-:W-:Y:S02]  /*4520*/  PRMT R11, R102, 0x3340, R101 ;  /* 0x00003340660b7816 */ /* 0x000fe40000000065 */
[----:B------:R-:W-:Y:S01]  /*4530*/  PRMT R6, R175, 0x3340, R176 ;  /* 0x00003340af067816 */ /* 0x000fe200000000b0 */
[----:B------:R-:W-:-:S03]  /*4540*/  FMUL R177, R177, 100000 ;  /* 0x47c35000b1b17820 */ /* 0x000fc60000400000 */
[----:B------:R-:W-:Y:S02]  /*4550*/  PRMT R11, R6, 0x5410, R11 ;  /* 0x00005410060b7816 */ /* 0x000fe4000000000b */
[----:B------:R-:W-:Y:S02]  /*4560*/  PRMT R6, R19, 0x3340, R20 ;  /* 0x0000334013067816 */ /* 0x000fe40000000014 */
[----:B------:R-:W-:Y:S02]  /*4570*/  IADD3 R178, PT, PT, R2, 0x10974f, R13 ;  /* 0x0010974f02b27810 */ /* 0x000fe40007ffe00d */
[----:B------:R-:W-:Y:S02]  /*4580*/  LOP3.LUT R4, R8, R25, RZ, 0x3c, !PT ;  /* 0x0000001908047212 */ /* 0x000fe400078e3cff */
[----:B------:R-:W-:Y:S02]  /*4590*/  PRMT R10, R6, 0x5410, R10 ;  /* 0x00005410060a7816 */ /* 0x000fe4000000000a */
[----:B------:R-:W-:-:S02]  /*45a0*/  PRMT R15, R59, 0x3340, R36 ;  /* 0x000033403b0f7816 */ /* 0x000fc40000000024 */
[----:B------:R-:W-:Y:S02]  /*45b0*/  PRMT R8, R51, 0x3340, R32 ;  /* 0x0000334033087816 */ /* 0x000fe40000000020 */
[----:B------:R-:W-:Y:S02]  /*45c0*/  PRMT R7, R89, 0x3340, R85 ;  /* 0x0000334059077816 */ /* 0x000fe40000000055 */
[----:B------:R-:W-:Y:S01]  /*45d0*/  IADD3 R6, PT, PT, R2, 0x161f14, R3 ;  /* 0x00161f1402067810 */ /* 0x000fe20007ffe003 */
[----:B------:R-:W-:Y:S01]  /*45e0*/  F2I.TRUNC.NTZ R179, R179 ;  /* 0x000000b300b37305 */ /* 0x000fe2000020f100 */
[----:B------:R-:W-:Y:S02]  /*45f0*/  I2FP.F32.U32 R178, R178 ;  /* 0x000000b200b27245 */ /* 0x000fe40000201000 */
[----:B------:R-:W-:Y:S01]  /*4600*/  PRMT R9, R15, 0x5410, R9 ;  /* 0x000054100f097816 */ /* 0x000fe20000000009 */
[----:B------:R-:W-:Y:S01]  /*4610*/  IMAD.SHL.U32 R15, R4, 0x10, RZ ;  /* 0x00000010040f7824 */ /* 0x000fe200078e00ff */
[----:B------:R-:W-:-:S03]  /*4620*/  PRMT R8, R7, 0x5410, R8 ;  /* 0x0000541007087816 */ /* 0x000fc60000000008 */
[----:B------:R-:W0:Y:S01]  /*4630*/  F2I.TRUNC.NTZ R177, R177 ;  /* 0x000000b100b17305 */ /* 0x000e22000020f100 */
[----:B------:R-:W-:Y:S01]  /*4640*/  I2FP.F32.U32 R6, R6 ;  /* 0x0000000600067245 */ /* 0x000fe20000201000 */
[----:B------:R-:W-:Y:S02]  /*4650*/  IMAD.SHL.U32 R7, R5, 0x2, RZ ;  /* 0x0000000205077824 */ /* 0x000fe400078e00ff */
[-C--:B------:R-:W-:Y:S01]  /*4660*/  FFMA R178, R178, R12.reuse, 1.1641532182693481445e-10 ;  /* 0x2f000000b2b27423 */ /* 0x080fe2000000000c */
[----:B------:R-:W-:Y:S01]  /*4670*/  SHF.R.U32.HI R24, RZ, 0x2, R14 ;  /* 0x00000002ff187819 */ /* 0x000fe2000001160e */
[----:B------:R-:W-:Y:S01]  /*4680*/  FFMA R6, R6, R12, 1.1641532182693481445e-10 ;  /* 0x2f00000006067423 */ /* 0x000fe2000000000c */
[----:B------:R-:W-:Y:S01]  /*4690*/  LOP3.LUT R7, R4, R15, R7, 0x96, !PT ;  /* 0x0000000f04077212 */ /* 0x000fe200078e9607 */
[----:B------:R-:W-:Y:S01]  /*46a0*/  FMUL R178, R178, 100000 ;  /* 0x47c35000b2b27820 */ /* 0x000fe20000400000 */
[----:B------:R-:W-:Y:S01]  /*46b0*/  LOP3.LUT R24, R24, R14, RZ, 0x3c, !PT ;  /* 0x0000000e18187212 */ /* 0x000fe200078e3cff */
[----:B------:R-:W-:Y:S01]  /*46c0*/  FMUL R6, R6, 100000 ;  /* 0x47c3500006067820 */ /* 0x000fe20000400000 */
[----:B------:R-:W-:Y:S01]  /*46d0*/  LOP3.LUT R5, R7, R5, RZ, 0x3c, !PT ;  /* 0x0000000507057212 */ /* 0x000fe200078e3cff */
[----:B------:R1:W-:Y:S02]  /*46e0*/  STL.128 [R1+0x40], R8 ;  /* 0x0000400801007387 */ /* 0x0003e40000100c00 */
[----:B------:R-:W2:Y:S01]  /*46f0*/  F2I.TRUNC.NTZ R178, R178 ;  /* 0x000000b200b27305 */ /* 0x000ea2000020f100 */
[----:B0-----:R-:W-:Y:S01]  /*4700*/  LOP3.LUT R17, R177, 0xf0, RZ, 0xc0, !PT ;  /* 0x000000f0b1117812 */ /* 0x001fe200078ec0ff */
[----:B------:R-:W-:Y:S01]  /*4710*/  IMAD.SHL.U32 R7, R24, 0x2, RZ ;  /* 0x0000000218077824 */ /* 0x000fe200078e00ff */
[----:B------:R-:W-:-:S05]  /*4720*/  LOP3.LUT R208, R179, 0xf, RZ, 0xc0, !PT ;  /* 0x0000000fb3d07812 */ /* 0x000fca00078ec0ff */
[----:B------:R0:W3:Y:S01]  /*4730*/  F2I.TRUNC.NTZ R176, R6 ;  /* 0x0000000600b07305 */ /* 0x0000e2000020f100 */
[----:B------:R-:W-:Y:S02]  /*4740*/  LOP3.LUT R214, R177, 0xf, RZ, 0xc0, !PT ;  /* 0x0000000fb1d67812 */ /* 0x000fe400078ec0ff */
[----:B-1----:R-:W-:Y:S02]  /*4750*/  LOP3.LUT R9, R179, 0xf0, RZ, 0xc0, !PT ;  /* 0x000000f0b3097812 */ /* 0x002fe400078ec0ff */
[----:B------:R-:W-:Y:S01]  /*4760*/  SHF.R.U32.HI R8, RZ, 0x2, R13 ;  /* 0x00000002ff087819 */ /* 0x000fe2000001160d */
[----:B0-----:R-:W-:Y:S01]  /*4770*/  IMAD.SHL.U32 R6, R5, 0x10, RZ ;  /* 0x0000001005067824 */ /* 0x001fe200078e00ff */
[----:B------:R-:W-:Y:S02]  /*4780*/  SHF.R.U32.HI R9, RZ, 0x4, R9 ;  /* 0x00000004ff097819 */ /* 0x000fe40000011609 */
[----:B------:R-:W-:Y:S02]  /*4790*/  SHF.R.U32.HI R17, RZ, 0x4, R17 ;  /* 0x00000004ff117819 */ /* 0x000fe40000011611 */
[----:B------:R-:W-:-:S02]  /*47a0*/  LOP3.LUT R13, R8, R13, RZ, 0x3c, !PT ;  /* 0x0000000d080d7212 */ /* 0x000fc400078e3cff */
[----:B------:R-:W-:Y:S02]  /*47b0*/  LOP3.LUT R7, R5, R6, R7, 0x96, !PT ;  /* 0x0000000605077212 */ /* 0x000fe400078e9607 */
[----:B------:R-:W-:Y:S02]  /*47c0*/  PRMT R6, R9, 0x3340, R208 ;  /* 0x0000334009067816 */ /* 0x000fe400000000d0 */
[----:B------:R-:W-:Y:S02]  /*47d0*/  PRMT R8, R17, 0x3340, R214 ;  /* 0x0000334011087816 */ /* 0x000fe400000000d6 */
[----:B------:R-:W-:Y:S02]  /*47e0*/  IADD3 R180, PT, PT, R2, 0x1ba6d9, R4 ;  /* 0x001ba6d902b47810 */ /* 0x000fe40007ffe004 */
[----:B------:R-:W-:Y:S02]  /*47f0*/  PRMT R6, R6, 0x5410, R8 ;  /* 0x0000541006067816 */ /* 0x000fe40000000008 */
[----:B------:R-:W-:-:S02]  /*4800*/  IADD3 R8, PT, PT, R2, 0x212e9e, R5 ;  /* 0x00212e9e02087810 */ /* 0x000fc40007ffe005 */
[----:B--2---:R-:W-:Y:S02]  /*4810*/  LOP3.LUT R18, R178, 0xf0, RZ, 0xc0, !PT ;  /* 0x000000f0b2127812 */ /* 0x004fe400078ec0ff */
[----:B---3--:R-:W-:Y:S02]  /*4820*/  LOP3.LUT R19, R176, 0xf0, RZ, 0xc0, !PT ;  /* 0x000000f0b0137812 */ /* 0x008fe400078ec0ff */
[----:B------:R-:W-:Y:S02]  /*4830*/  I2FP.F32.U32 R180, R180 ;  /* 0x000000b400b47245 */ /* 0x000fe40000201000 */
[----:B------:R-:W-:Y:S02]  /*4840*/  I2FP.F32.U32 R8, R8 ;  /* 0x0000000800087245 */ /* 0x000fe40000201000 */
[----:B------:R-:W-:Y:S01]  /*4850*/  LOP3.LUT R14, R178, 0xf, RZ, 0xc0, !PT ;  /* 0x0000000fb20e7812 */ /* 0x000fe200078ec0ff */
[----:B------:R-:W-:Y:S01]  /*4860*/  FFMA R180, R180, R12, 1.1641532182693481445e-10 ;  /* 0x2f000000b4b47423 */ /* 0x000fe2000000000c */
[----:B------:R-:W-:-:S02]  /*4870*/  SHF.R.U32.HI R18, RZ, 0x4, R18 ;  /* 0x00000004ff127819 */ /* 0x000fc40000011612 */
[----:B------:R-:W-:Y:S02]  /*4880*/  LOP3.LUT R21, R176, 0xf, RZ, 0xc0, !PT ;  /* 0x0000000fb0157812 */ /* 0x000fe400078ec0ff */
[----:B------:R-:W-:Y:S01]  /*4890*/  SHF.R.U32.HI R19, RZ, 0x4, R19 ;  /* 0x00000004ff137819 */ /* 0x000fe20000011613 */
[----:B------:R-:W-:Y:S01]  /*48a0*/  FFMA R8, R8, R12, 1.1641532182693481445e-10 ;  /* 0x2f00000008087423 */ /* 0x000fe2000000000c */
[----:B------:R-:W-:Y:S01]  /*48b0*/  LOP3.LUT R24, R7, R24, RZ, 0x3c, !PT ;  /* 0x0000001807187212 */ /* 0x000fe200078e3cff */
[----:B------:R-:W-:Y:S01]  /*48c0*/  FMUL R180, R180, 100000 ;  /* 0x47c35000b4b47820 */ /* 0x000fe20000400000 */
[----:B------:R-:W-:Y:S02]  /*48d0*/  PRMT R7, R18, 0x3340, R14 ;  /* 0x0000334012077816 */ /* 0x000fe4000000000e */
[----:B------:R-:W-:Y:S01]  /*48e0*/  PRMT R10, R19, 0x3340, R21 ;  /* 0x00003340130a7816 */ /* 0x000fe20000000015 */
[----:B------:R-:W-:Y:S01]  /*48f0*/  FMUL R8, R8, 100000 ;  /* 0x47c3500008087820 */ /* 0x000fe20000400000 */
[----:B------:R-:W-:Y:S01]  /*4900*/  IADD3 R182, PT, PT, R2, 0x26b663, R24 ;  /* 0x0026b66302b67810 */ /* 0x000fe20007ffe018 */
[----:B------:R-:W-:Y:S01]  /*4910*/  IMAD.SHL.U32 R25, R13, 0x2, RZ ;  /* 0x000000020d197824 */ /* 0x000fe200078e00ff */
[----:B------:R-:W-:Y:S01]  /*4920*/  PRMT R7, R7, 0x5410, R10 ;  /* 0x0000541007077816 */ /* 0x000fe2000000000a */
[C---:B------:R-:W-:Y:S01]  /*4930*/  IMAD.SHL.U32 R10, R24.reuse, 0x10, RZ ;  /* 0x00000010180a7824 */ /* 0x040fe200078e00ff */
[----:B------:R-:W-:Y:S01]  /*4940*/  I2FP.F32.U32 R182, R182 ;  /* 0x000000b600b67245 */ /* 0x000fe20000201000 */
[----:B------:R-:W0:Y:S03]  /*4950*/  F2I.TRUNC.NTZ R180, R180 ;  /* 0x000000b400b47305 */ /* 0x000e26000020f100 */
[----:B------:R-:W-:Y:S01]  /*4960*/  LOP3.LUT R25, R24, R10, R25, 0x96, !PT ;  /* 0x0000000a18197212 */ /* 0x000fe200078e9619 */
[----:B------:R-:W-:Y:S01]  /*4970*/  FFMA R182, R182, R12, 1.1641532182693481445e-10 ;  /* 0x2f000000b6b67423 */ /* 0x000fe2000000000c */
[----:B------:R-:W1:Y:S03]  /*4980*/  LDC.64 R10, c[0x0][0x380] ;  /* 0x0000e000ff0a7b82 */ /* 0x000e660000000a00 */
[----:B------:R-:W2:Y:S01]  /*4990*/  F2I.TRUNC.NTZ R175, R8 ;  /* 0x0000000800af7305 */ /* 0x000ea2000020f100 */
[----:B------:R-:W-:Y:S01]  /*49a0*/  FMUL R182, R182, 100000 ;  /* 0x47c35000b6b67820 */ /* 0x000fe20000400000 */
[----:B------:R-:W-:Y:S01]  /*49b0*/  LOP3.LUT R25, R25, R13, RZ, 0x3c, !PT ;  /* 0x0000000d19197212 */ /* 0x000fe200078e3cff */
[----:B------:R-:W-:-:S04]  /*49c0*/  VIADD R2, R2, 0x2c3e28 ;  /* 0x002c3e2802027836 */ /* 0x000fc80000000000 */
[----:B------:R-:W-:Y:S01]  /*49d0*/  IMAD.IADD R181, R25, 0x1, R2 ;  /* 0x0000000119b57824 */ /* 0x000fe200078e0202 */
[----:B------:R-:W3:Y:S01]  /*49e0*/  F2I.TRUNC.NTZ R182, R182 ;  /* 0x000000b600b67305 */ /* 0x000ee2000020f100 */
[C---:B0-----:R-:W-:Y:S02]  /*49f0*/  LOP3.LUT R185, R180.reuse, 0xf0, RZ, 0xc0, !PT ;  /* 0x000000f0b4b97812 */ /* 0x041fe400078ec0ff */
[----:B------:R-:W-:Y:S02]  /*4a00*/  LOP3.LUT R207, R180, 0xf, RZ, 0xc0, !PT ;  /* 0x0000000fb4cf7812 */ /* 0x000fe400078ec0ff */
[----:B--2---:R-:W-:Y:S02]  /*4a10*/  LOP3.LUT R20, R175, 0xf0, RZ, 0xc0, !PT ;  /* 0x000000f0af147812 */ /* 0x004fe400078ec0ff */
[----:B------:R-:W-:Y:S02]  /*4a20*/  SHF.R.U32.HI R185, RZ, 0x4, R185 ;  /* 0x00000004ffb97819 */ /* 0x000fe400000116b9 */
[----:B------:R-:W-:-:S02]  /*4a30*/  SHF.R.U32.HI R20, RZ, 0x4, R20 ;  /* 0x00000004ff147819 */ /* 0x000fc40000011614 */
[----:B------:R-:W-:Y:S02]  /*4a40*/  LOP3.LUT R213, R175, 0xf, RZ, 0xc0, !PT ;  /* 0x0000000fafd57812 */ /* 0x000fe400078ec0ff */
[----:B------:R-:W-:Y:S01]  /*4a50*/  I2FP.F32.U32 R181, R181 ;  /* 0x000000b500b57245 */ /* 0x000fe20000201000 */
[----:B------:R0:W-:Y:S01]  /*4a60*/  STL.64 [R1], R6 ;  /* 0x0000000601007387 */ /* 0x0001e20000100a00 */
[----:B------:R-:W-:-:S03]  /*4a70*/  PRMT R8, R185, 0x3340, R207 ;  /* 0x00003340b9087816 */ /* 0x000fc600000000cf */
[----:B------:R-:W-:Y:S01]  /*4a80*/  FFMA R181, R181, R12, 1.1641532182693481445e-10 ;  /* 0x2f000000b5b57423 */ /* 0x000fe2000000000c */
[----:B0-----:R-:W-:-:S03]  /*4a90*/  PRMT R6, R20, 0x3340, R213 ;  /* 0x0000334014067816 */ /* 0x001fc600000000d5 */
[----:B------:R-:W-:Y:S01]  /*4aa0*/  FMUL R181, R181, 100000 ;  /* 0x47c35000b5b57820 */ /* 0x000fe20000400000 */
[----:B------:R-:W-:Y:S01]  /*4ab0*/  PRMT R8, R8, 0x5410, R6 ;  /* 0x0000541008087816 */ /* 0x000fe20000000006 */
[----:B-1----:R-:W-:Y:S01]  /*4ac0*/  IMAD.WIDE R6, R0, 0x30, R10 ;  /* 0x0000003000067825 */ /* 0x002fe200078e020a */
[----:B---3--:R-:W-:-:S03]  /*4ad0*/  LOP3.LUT R11, R182, 0xf0, RZ, 0xc0, !PT ;  /* 0x000000f0b60b7812 */ /* 0x008fc600078ec0ff */
[----:B------:R-:W0:Y:S01]  /*4ae0*/  F2I.TRUNC.NTZ R181, R181 ;  /* 0x000000b500b57305 */ /* 0x000e22000020f100 */
[----:B------:R-:W-:-:S05]  /*4af0*/  SHF.R.U32.HI R11, RZ, 0x4, R11 ;  /* 0x00000004ff0b7819 */ /* 0x000fca000001160b */
[----:B------:R-:W-:Y:S04]  /*4b00*/  STL.U8 [R1+0xc], R11 ;  /* 0x00000c0b01007387 */ /* 0x000fe80000100000 */
[----:B------:R1:W-:Y:S01]  /*4b10*/  STG.E desc[UR24][R6.64+0x20], R209 ;  /* 0x000020d106007986 */ /* 0x0003e2000c101918 */
[C---:B0-----:R-:W-:Y:S02]  /*4b20*/  LOP3.LUT R10, R181.reuse, 0xf0, RZ, 0xc0, !PT ;  /* 0x000000f0b50a7812 */ /* 0x041fe400078ec0ff */
[----:B------:R-:W-:Y:S02]  /*4b30*/  LOP3.LUT R215, R181, 0xf, RZ, 0xc0, !PT ;  /* 0x0000000fb5d77812 */ /* 0x000fe400078ec0ff */
[----:B------:R-:W-:Y:S01]  /*4b40*/  SHF.R.U32.HI R10, RZ, 0x4, R10 ;  /* 0x00000004ff0a7819 */ /* 0x000fe2000001160a */
[----:B-----5:R-:W-:Y:S01]  /*4b50*/  STG.E.64 desc[UR24][R6.64+0x18], R26 ;  /* 0x0000181a06007986 */ /* 0x020fe2000c101b18 */
[----:B-1----:R-:W-:-:S03]  /*4b60*/  LOP3.LUT R209, R182, 0xf, RZ, 0xc0, !PT ;  /* 0x0000000fb6d17812 */ /* 0x002fc600078ec0ff */
[----:B------:R-:W-:Y:S01]  /*4b70*/  STG.E.64 desc[UR24][R6.64+0x28], R94 ;  /* 0x0000285e06007986 */ /* 0x000fe2000c101b18 */
[----:B------:R-:W-:Y:S02]  /*4b80*/  PRMT R187, R208, 0x7610, R187 ;  /* 0x00007610d0bb7816 */ /* 0x000fe400000000bb */
[----:B------:R-:W-:Y:S01]  /*4b90*/  PRMT R15, R9, 0x7610, R15 ;  /* 0x00007610090f7816 */ /* 0x000fe2000000000f */
[----:B------:R-:W-:Y:S01]  /*4ba0*/  STG.E.64 desc[UR24][R6.64+0x8], R4 ;  /* 0x0000080406007986 */ /* 0x000fe2000c101b18 */
[----:B------:R-:W-:Y:S02]  /*4bb0*/  PRMT R186, R214, 0x7610, R186 ;  /* 0x00007610d6ba7816 */ /* 0x000fe400000000ba */
[----:B------:R-:W-:Y:S01]  /*4bc0*/  PRMT R211, R17, 0x7610, R211 ;  /* 0x0000761011d37816 */ /* 0x000fe200000000d3 */
[----:B------:R-:W-:Y:S01]  /*4bd0*/  STG.E.64 desc[UR24][R6.64], R2 ;  /* 0x0000000206007986 */ /* 0x000fe2000c101b18 */
[----:B------:R-:W-:Y:S02]  /*4be0*/  PRMT R22, R14, 0x7610, R22 ;  /* 0x000076100e167816 */ /* 0x000fe40000000016 */
[----:B------:R-:W-:Y:S01]  /*4bf0*/  PRMT R12, R18, 0x7610, R12 ;  /* 0x00007610120c7816 */ /* 0x000fe2000000000c */
[----:B------:R0:W-:Y:S01]  /*4c00*/  STG.E.64 desc[UR24][R6.64+0x10], R24 ;  /* 0x0000101806007986 */ /* 0x0001e2000c101b18 */
[----:B------:R-:W-:-:S02]  /*4c10*/  PRMT R23, R21, 0x7610, R23 ;  /* 0x0000761015177816 */ /* 0x000fc40000000017 */
[----:B------:R-:W-:Y:S01]  /*4c20*/  PRMT R16, R207, 0x7610, R16 ;  /* 0x00007610cf107816 */ /* 0x000fe20000000010 */
[----:B------:R1:W-:Y:S01]  /*4c30*/  STL [R1+0x8], R8 ;  /* 0x0000080801007387 */ /* 0x0003e20000100800 */
[----:B------:R-:W-:Y:S02]  /*4c40*/  PRMT R184, R213, 0x7610, R184 ;  /* 0x00007610d5b87816 */ /* 0x000fe400000000b8 */
[----:B------:R-:W-:Y:S02]  /*4c50*/  PRMT R210, R20, 0x7610, R210 ;  /* 0x0000761014d27816 */ /* 0x000fe400000000d2 */
[----:B------:R-:W-:Y:S02]  /*4c60*/  PRMT R183, R209, 0x7610, R183 ;  /* 0x00007610d1b77816 */ /* 0x000fe400000000b7 */
[----:B------:R-:W-:Y:S02]  /*4c70*/  PRMT R13, R215, 0x7610, R13 ;  /* 0x00007610d70d7816 */ /* 0x000fe4000000000d */
[----:B------:R-:W-:-:S02]  /*4c80*/  PRMT R212, R10, 0x7610, R212 ;  /* 0x000076100ad47816 */ /* 0x000fc400000000d4 */
[----:B0-----:R-:W-:Y:S02]  /*4c90*/  PRMT R6, R19, 0x7610, R6 ;  /* 0x0000761013067816 */ /* 0x001fe40000000006 */
[----:B-1----:R-:W-:Y:S02]  /*4ca0*/  PRMT R8, R185, 0x7610, R8 ;  /* 0x00007610b9087816 */ /* 0x002fe40000000008 */
[----:B------:R-:W-:Y:S01]  /*4cb0*/  PRMT R7, R11, 0x7610, R7 ;  /* 0x000076100b077816 */ /* 0x000fe20000000007 */
[----:B------:R-:W-:Y:S06]  /*4cc0*/  BRA.U !UP1, `(.L_x_1) ;  /* 0x0000002d09bc7547 */ /* 0x000fec000b800000 */
[----:B------:R-:W-:Y:S01]  /*4cd0*/  PRMT R8, R185, 0x7610, R8 ;  /* 0x00007610b9087816 */ /* 0x000fe20000000008 */
[----:B------:R-:W-:Y:S01]  /*4ce0*/  UMOV UR6, URZ ;  /* 0x000000ff00067c82 */ /* 0x000fe20008000000 */
        /* <DEDUP_REMOVED lines=39> */
[----:B------:R-:W-:-:S07]  /*4f60*/  PRMT R16, R92, 0x7610, R16 ;  /* 0x000076105c107816 */ /* 0x000fce0000000010 */
.L_x_5:
[----:B------:R-:W-:Y:S01]  /*4f70*/  LOP3.LUT R9, R15, 0xff, RZ, 0xc0, !PT ;  /* 0x000000ff0f097812 */ /* 0x000fe200078ec0ff */
[----:B------:R-:W0:Y:S01]  /*4f80*/  LDCU.U8 UR7, c[0x3][UR6+0x108] ;  /* 0x00c02100060777ac */ /* 0x000e220008000000 */
[----:B------:R-:W-:Y:S02]  /*4f90*/  LOP3.LUT R12, R12, 0xff, RZ, 0xc0, !PT ;  /* 0x000000ff0c0c7812 */ /* 0x000fe400078ec0ff */
[----:B------:R-:W-:Y:S01]  /*4fa0*/  LOP3.LUT R208, R208, 0xff, RZ, 0xc0, !PT ;  /* 0x000000ffd0d07812 */ /* 0x000fe200078ec0ff */
[----:B------:R-:W1:Y:S01]  /*4fb0*/  LDCU.U8 UR20, c[0x3][0xf4] ;  /* 0x00c01e80ff1477ac */ /* 0x000e620008000000 */
[----:B------:R-:W2:Y:S01]  /*4fc0*/  LDC.U8 R9, c[0x3][R9+0xa8] ;  /* 0x00c02a0009097b82 */ /* 0x000ea20000000000 */
[----:B------:R-:W-:Y:S02]  /*4fd0*/  LOP3.LUT R211, R211, 0xff, RZ, 0xc0, !PT ;  /* 0x000000ffd3d37812 */ /* 0x000fe400078ec0ff */
[----:B------:R-:W-:Y:S01]  /*4fe0*/  LOP3.LUT R214, R214, 0xff, RZ, 0xc0, !PT ;  /* 0x000000ffd6d67812 */ /* 0x000fe200078ec0ff */
[----:B------:R-:W3:Y:S01]  /*4ff0*/  LDCU.U8 UR21, c[0x3][0xf5] ;  /* 0x00c01ea0ff1577ac */ /* 0x000ee20008000000 */
[----:B------:R-:W-:-:S02]  /*5000*/  LOP3.LUT R14, R14, 0xff, RZ, 0xc0, !PT ;  /* 0x000000ff0e0e7812 */ /* 0x000fc400078ec0ff */
[----:B------:R-:W-:Y:S01]  /*5010*/  LOP3.LUT R6, R6, 0xff, RZ, 0xc0, !PT ;  /* 0x000000ff06067812 */ /* 0x000fe200078ec0ff */
[----:B------:R-:W4:Y:S01]  /*5020*/  LDC.U8 R12, c[0x3][R12+0xa8] ;  /* 0x00c02a000c0c7b82 */ /* 0x000f220000000000 */
[----:B------:R-:W-:Y:S01]  /*5030*/  LOP3.LUT R13, R13, 0xff, RZ, 0xc0, !PT ;  /* 0x000000ff0d0d7812 */ /* 0x000fe200078ec0ff */
[----:B------:R-:W3:Y:S01]  /*5040*/  LDCU.U8 UR8, c[0x3][0xe8] ;  /* 0x00c01d00ff0877ac */ /* 0x000ee20008000000 */
[----:B------:R-:W-:Y:S02]  /*5050*/  LOP3.LUT R8, R8, 0xff, RZ, 0xc0, !PT ;  /* 0x000000ff08087812 */ /* 0x000fe400078ec0ff */
[----:B------:R-:W-:Y:S01]  /*5060*/  LOP3.LUT R207, R207, 0xff, RZ, 0xc0, !PT ;  /* 0x000000ffcfcf7812 */ /* 0x000fe200078ec0ff */
[----:B0-----:R-:W-:Y:S01]  /*5070*/  IMAD.U32 R10, RZ, RZ, UR7 ;  /* 0x00000007ff0a7e24 */ /* 0x001fe2000f8e00ff */
[----:B------:R-:W-:Y:S01]  /*5080*/  LOP3.LUT R210, R210, 0xff, RZ, 0xc0, !PT ;  /* 0x000000ffd2d27812 */ /* 0x000fe200078ec0ff */
[----:B------:R-:W0:Y:S01]  /*5090*/  LDC.U8 R208, c[0x3][R208+0xa8] ;  /* 0x00c02a00d0d07b82 */ /* 0x000e220000000000 */
[----:B------:R-:W-:Y:S01]  /*50a0*/  LOP3.LUT R213, R213, 0xff, RZ, 0xc0, !PT ;  /* 0x000000ffd5d57812 */ /* 0x000fe200078ec0ff */
[----:B------:R-:W-:Y:S01]  /*50b0*/  USHF.R.U32.HI UR7, URZ, 0x4, UR7 ;  /* 0x00000004ff077899 */ /* 0x000fe20008011607 */
[----:B------:R-:W-:Y:S01]  /*50c0*/  LOP3.LUT R7, R7, 0xff, RZ, 0xc0, !PT ;  /* 0x000000ff07077812 */ /* 0x000fe200078ec0ff */
[----:B------:R-:W3:Y:S01]  /*50d0*/  LDCU.U8 UR9, c[0x3][0xe9] ;  /* 0x00c01d20ff0977ac */ /* 0x000ee20008000000 */
[----:B------:R-:W-:-:S02]  /*50e0*/  LOP3.LUT R209, R209, 0xff, RZ, 0xc0, !PT ;  /* 0x000000ffd1d17812 */ /* 0x000fc400078ec0ff */
[----:B------:R-:W-:Y:S01]  /*50f0*/  LOP3.LUT R212, R212, 0xff, RZ, 0xc0, !PT ;  /* 0x000000ffd4d47812 */ /* 0x000fe200078ec0ff */
[----:B------:R-:W1:Y:S01]  /*5100*/  LDC.U8 R211, c[0x3][R211+0xa8] ;  /* 0x00c02a00d3d37b82 */ /* 0x000e620000000000 */
[----:B------:R-:W-:Y:S01]  /*5110*/  LOP3.LUT R215, R215, 0xff, RZ, 0xc0, !PT ;  /* 0x000000ffd7d77812 */ /* 0x000fe200078ec0ff */
[----:B------:R-:W3:Y:S01]  /*5120*/  LDCU.U8 UR10, c[0x3][0xea] ;  /* 0x00c01d40ff0a77ac */ /* 0x000ee20008000000 */
[----:B------:R-:W-:Y:S02]  /*5130*/  LOP3.LUT R183, R185, R184, R183, 0x96, !PT ;  /* 0x000000b8b9b77212 */ /* 0x000fe400078e96b7 */
[----:B------:R-:W-:Y:S01]  /*5140*/  LOP3.LUT R186, R188, R187, R186, 0x96, !PT ;  /* 0x000000bbbcba7212 */ /* 0x000fe200078e96ba */
[----:B------:R-:W3:Y:S01]  /*5150*/  LDCU.U8 UR11, c[0x3][0xeb] ;  /* 0x00c01d60ff0b77ac */ /* 0x000ee20008000000 */
[----:B------:R-:W-:Y:S01]  /*5160*/  LOP3.LUT R189, R191, R190, R189, 0x96, !PT ;  /* 0x000000bebfbd7212 */ /* 0x000fe200078e96bd */
[----:B------:R-:W3:Y:S01]  /*5170*/  LDC.U8 R214, c[0x3][R214+0xa8] ;  /* 0x00c02a00d6d67b82 */ /* 0x000ee20000000000 */
[----:B------:R-:W-:Y:S01]  /*5180*/  LOP3.LUT R192, R194, R193, R192, 0x96, !PT ;  /* 0x000000c1c2c07212 */ /* 0x000fe200078e96c0 */
[----:B------:R-:W3:Y:S01]  /*5190*/  LDCU.U8 UR12, c[0x3][0xec] ;  /* 0x00c01d80ff0c77ac */ /* 0x000ee20008000000 */
[----:B------:R-:W-:-:S02]  /*51a0*/  LOP3.LUT R195, R197, R196, R195, 0x96, !PT ;  /* 0x000000c4c5c37212 */ /* 0x000fc400078e96c3 */
[----:B------:R-:W-:Y:S01]  /*51b0*/  LOP3.LUT R198, R200, R199, R198, 0x96, !PT ;  /* 0x000000c7c8c67212 */ /* 0x000fe200078e96c6 */
[----:B------:R-:W3:Y:S01]  /*51c0*/  LDCU.U8 UR13, c[0x3][0xed] ;  /* 0x00c01da0ff0d77ac */ /* 0x000ee20008000000 */
[----:B------:R-:W-:Y:S01]  /*51d0*/  LOP3.LUT R201, R203, R202, R201, 0x96, !PT ;  /* 0x000000cacbc97212 */ /* 0x000fe200078e96c9 */
[----:B------:R-:W3:Y:S01]  /*51e0*/  LDC.U8 R14, c[0x3][R14+0xa8] ;  /* 0x00c02a000e0e7b82 */ /* 0x000ee20000000000 */
[----:B------:R-:W-:Y:S01]  /*51f0*/  LOP3.LUT R204, R206, R205, R204, 0x96, !PT ;  /* 0x000000cdcecc7212 */ /* 0x000fe200078e96cc */
[----:B------:R-:W3:Y:S01]  /*5200*/  LDCU.U8 UR14, c[0x3][0xee] ;  /* 0x00c01dc0ff0e77ac */ /* 0x000ee20008000000 */
[----:B------:R-:W3:Y:S05]  /*5210*/  LDCU.U8 UR15, c[0x3][0xef] ;  /* 0x00c01de0ff0f77ac */ /* 0x000eea0008000000 */
[----:B------:R-:W3:Y:S01]  /*5220*/  LDC.U8 R6, c[0x3][R6+0xa8] ;  /* 0x00c02a0006067b82 */ /* 0x000ee20000000000 */
[----:B--2---:R-:W-:Y:S01]  /*5230*/  LOP3.LUT R9, R9, 0xf, R10, 0x78, !PT ;  /* 0x0000000f09097812 */ /* 0x004fe200078e780a */
[----:B------:R-:W2:Y:S01]  /*5240*/  LDCU.U8 UR16, c[0x3][0xf0] ;  /* 0x00c01e00ff1077ac */ /* 0x000ea20008000000 */
[----:B------:R-:W-:-:S02]  /*5250*/  IMAD.U32 R10, RZ, RZ, UR7 ;  /* 0x00000007ff0a7e24 */ /* 0x000fc4000f8e00ff */
[----:B------:R-:W-:Y:S01]  /*5260*/  LOP3.LUT R9, R183, R9, R16, 0x96, !PT ;  /* 0x00000009b7097212 */ /* 0x000fe200078e9610 */
[----:B------:R-:W2:Y:S02]  /*5270*/  LDCU.U8 UR17, c[0x3][0xf1] ;  /* 0x00c01e20ff1177ac */ /* 0x000ea40008000000 */
[----:B------:R-:W2:Y:S01]  /*5280*/  LDC.U8 R13, c[0x3][R13+0xa8] ;  /* 0x00c02a000d0d7b82 */ /* 0x000ea20000000000 */
[----:B----4-:R-:W-:Y:S01]  /*5290*/  LOP3.LUT R10, R12, 0x3, R10, 0x78, !PT ;  /* 0x000000030c0a7812 */ /* 0x010fe200078e780a */
[----:B------:R-:W4:Y:S01]  /*52a0*/  LDCU.U8 UR18, c[0x3][0xf2] ;  /* 0x00c01e40ff1277ac */ /* 0x000f220008000000 */
[----:B------:R-:W-:Y:S02]  /*52b0*/  LOP3.LUT R9, R9, 0xffff, RZ, 0xc0, !PT ;  /* 0x0000ffff09097812 */ /* 0x000fe400078ec0ff */
[----:B------:R-:W-:Y:S01]  /*52c0*/  LOP3.LUT R10, R195, R10, R20, 0x96, !PT ;  /* 0x0000000ac30a7212 */ /* 0x000fe200078e9614 */
[----:B------:R-:W4:Y:S02]  /*52d0*/  LDCU.U8 UR19, c[0x3][0xf3] ;  /* 0x00c01e60ff1377ac */ /* 0x000f240008000000 */
[----:B------:R-:W4:Y:S01]  /*52e0*/  LDC.U8 R8, c[0x3][R8+0xa8] ;  /* 0x00c02a0008087b82 */ /* 0x000f220000000000 */
[----:B0-----:R-:W-:Y:S01]  /*52f0*/  LOP3.LUT R186, R186, R208, R17, 0x96, !PT ;  /* 0x000000d0baba7212 */ /* 0x001fe200078e9611 */
[----:B------:R-:W0:Y:S01]  /*5300*/  LDCU.U8 UR22, c[0x3][0xf6] ;  /* 0x00c01ec0ff1677ac */ /* 0x000e220008000000 */
[----:B------:R-:W-:-:S02]  /*5310*/  LOP3.LUT R10, R10, 0xffff, RZ, 0xc0, !PT ;  /* 0x0000ffff0a0a7812 */ /* 0x000fc400078ec0ff */
[----:B------:R-:W-:Y:S01]  /*5320*/  LOP3.LUT R186, R186, 0xffff, RZ, 0xc0, !PT ;  /* 0x0000ffffbaba7812 */ /* 0x000fe200078ec0ff */
[----:B------:R-:W0:Y:S02]  /*5330*/  LDCU.U8 UR53, c[0x3][0xf7] ;  /* 0x00c01ee0ff3577ac */ /* 0x000e240008000000 */
[----:B------:R-:W0:Y:S01]  /*5340*/  LDC.U8 R215, c[0x3][R215+0xa8] ;  /* 0x00c02a00d7d77b82 */ /* 0x000e220000000000 */
[----:B-1----:R-:W-:Y:S01]  /*5350*/  LOP3.LUT R189, R189, R211, R18, 0x96, !PT ;  /* 0x000000d3bdbd7212 */ /* 0x002fe200078e9612 */
[----:B------:R-:W-:Y:S01]  /*5360*/  ULOP3.LUT UR28, UR20, 0xfc, URZ, 0xc0, !UPT ;  /* 0x000000fc141c7892 */ /* 0x000fe2000f8ec0ff */
[----:B------:R-:W-:Y:S01]  /*5370*/  PRMT R9, R9, 0x3340, R186 ;  /* 0x0000334009097816 */ /* 0x000fe200000000ba */
[----:B------:R-:W-:Y:S01]  /*5380*/  ULOP3.LUT UR7, UR20, 0x3, URZ, 0xc0, !UPT ;  /* 0x0000000314077892 */ /* 0x000fe2000f8ec0ff */
[----:B------:R-:W-:Y:S01]  /*5390*/  LOP3.LUT R189, R189, 0xffff, RZ, 0xc0, !PT ;  /* 0x0000ffffbdbd7812 */ /* 0x000fe200078ec0ff */
[----:B---3--:R-:W-:Y:S02]  /*53a0*/  ULOP3.LUT UR27, UR21, 0xfc, URZ, 0xc0, !UPT ;  /* 0x000000fc151b7892 */ /* 0x008fe4000f8ec0ff */
[----:B------:R-:W1:Y:S01]  /*53b0*/  LDC.U8 R212, c[0x3][R212+0xa8] ;  /* 0x00c02a00d4d47b82 */ /* 0x000e620000000000 */
[----:B------:R-:W-:Y:S01]  /*53c0*/  LOP3.LUT R192, R192, R214, R19, 0x96, !PT ;  /* 0x000000d6c0c07212 */ /* 0x000fe200078e9613 */
[----:B------:R-:W-:-:S02]  /*53d0*/  ULOP3.LUT UR20, UR21, 0x3, URZ, 0xc0, !UPT ;  /* 0x0000000315147892 */ /* 0x000fc4000f8ec0ff */
[----:B------:R-:W-:Y:S01]  /*53e0*/  ULOP3.LUT UR52, UR8, 0xfc, URZ, 0xc0, !UPT ;  /* 0x000000fc08347892 */ /* 0x000fe2000f8ec0ff */
[----:B------:R-:W-:Y:S01]  /*53f0*/  LOP3.LUT R192, R192, 0xffff, RZ, 0xc0, !PT ;  /* 0x0000ffffc0c07812 */ /* 0x000fe200078ec0ff */
[----:B------:R-:W-:Y:S02]  /*5400*/  ULOP3.LUT UR51, UR9, 0xfc, URZ, 0xc0, !UPT ;  /* 0x000000fc09337892 */ /* 0x000fe4000f8ec0ff */
[----:B------:R-:W3:Y:S01]  /*5410*/  LDC.U8 R209, c[0x3][R209+0xa8] ;  /* 0x00c02a00d1d17b82 */ /* 0x000ee20000000000 */
[----:B------:R-:W-:Y:S01]  /*5420*/  LOP3.LUT R14, R198, R14, R21, 0x96, !PT ;  /* 0x0000000ec60e7212 */ /* 0x000fe200078e9615 */
[----:B------:R-:W-:Y:S01]  /*5430*/  ULOP3.LUT UR50, UR10, 0xfc, URZ, 0xc0, !UPT ;  /* 0x000000fc0a327892 */ /* 0x000fe2000f8ec0ff */
[----:B------:R-:W-:Y:S01]  /*5440*/  PRMT R189, R189, 0x3340, R192 ;  /* 0x00003340bdbd7816 */ /* 0x000fe200000000c0 */
[----:B------:R-:W-:Y:S01]  /*5450*/  ULOP3.LUT UR49, UR11, 0xfc, URZ, 0xc0, !UPT ;  /* 0x000000fc0b317892 */ /* 0x000fe2000f8ec0ff */
[----:B------:R-:W-:Y:S01]  /*5460*/  LOP3.LUT R14, R14, 0xffff, RZ, 0xc0, !PT ;  /* 0x0000ffff0e0e7812 */ /* 0x000fe200078ec0ff */
[----:B------:R-:W-:-:S02]  /*5470*/  ULOP3.LUT UR48, UR12, 0xfc, URZ, 0xc0, !UPT ;  /* 0x000000fc0c307892 */ /* 0x000fc4000f8ec0ff */
[----:B------:R-:W3:Y:S01]  /*5480*/  LDC.U8 R7, c[0x3][R7+0xa8] ;  /* 0x00c02a0007077b82 */ /* 0x000ee20000000000 */
[----:B------:R-:W-:Y:S01]  /*5490*/  LOP3.LUT R6, R201, R6, R22, 0x96, !PT ;  /* 0x00000006c9067212 */ /* 0x000fe200078e9616 */
[----:B------:R-:W-:Y:S01]  /*54a0*/  ULOP3.LUT UR47, UR13, 0xfc, URZ, 0xc0, !UPT ;  /* 0x000000fc0d2f7892 */ /* 0x000fe2000f8ec0ff */
[----:B------:R-:W-:Y:S01]  /*54b0*/  PRMT R10, R10, 0x3340, R14 ;  /* 0x000033400a0a7816 */ /* 0x000fe2000000000e */
[----:B------:R-:W-:Y:S01]  /*54c0*/  ULOP3.LUT UR46, UR14, 0xfc, URZ, 0xc0, !UPT ;  /* 0x000000fc0e2e7892 */ /* 0x000fe2000f8ec0ff */
[----:B------:R-:W-:Y:S01]  /*54d0*/  LOP3.LUT R6, R6, 0xffff, RZ, 0xc0, !PT ;  /* 0x0000ffff06067812 */ /* 0x000fe200078ec0ff */
[----:B------:R-:W-:Y:S02]  /*54e0*/  ULOP3.LUT UR45, UR15, 0xfc, URZ, 0xc0, !UPT ;  /* 0x000000fc0f2d7892 */ /* 0x000fe4000f8ec0ff */
[----:B------:R-:W3:Y:S01]  /*54f0*/  LDC.U8 R213, c[0x3][R213+0xa8] ;  /* 0x00c02a00d5d57b82 */ /* 0x000ee20000000000 */
[----:B--2---:R-:W-:Y:S01]  /*5500*/  LOP3.LUT R13, R204, R13, R23, 0x96, !PT ;  /* 0x0000000dcc0d7212 */ /* 0x004fe200078e9617 */
[----:B------:R-:W-:-:S02]  /*5510*/  ULOP3.LUT UR44, UR16, 0xfc, URZ, 0xc0, !UPT ;  /* 0x000000fc102c7892 */ /* 0x000fc4000f8ec0ff */
[----:B------:R-:W-:Y:S01]  /*5520*/  ULOP3.LUT UR31, UR17, 0xfc, URZ, 0xc0, !UPT ;  /* 0x000000fc111f7892 */ /* 0x000fe2000f8ec0ff */
[----:B------:R-:W-:Y:S01]  /*5530*/  LOP3.LUT R13, R13, 0xffff, RZ, 0xc0, !PT ;  /* 0x0000ffff0d0d7812 */ /* 0x000fe200078ec0ff */
[----:B----4-:R-:W-:Y:S02]  /*5540*/  ULOP3.LUT UR30, UR18, 0xfc, URZ, 0xc0, !UPT ;  /* 0x000000fc121e7892 */ /* 0x010fe4000f8ec0ff */
[----:B------:R-:W2:Y:S01]  /*5550*/  LDC.U8 R210, c[0x3][R210+0xa8] ;  /* 0x00c02a00d2d27b82 */ /* 0x000ea20000000000 */
[----:B------:R-:W-:Y:S01]  /*5560*/  ULOP3.LUT UR29, UR19, 0xfc, URZ, 0xc0, !UPT ;  /* 0x000000fc131d7892 */ /* 0x000fe2000f8ec0ff */
[----:B------:R-:W-:Y:S01]  /*5570*/  LOP3.LUT R8, R8, 0x2, RZ, 0x3c, !PT ;  /* 0x0000000208087812 */ /* 0x000fe200078e3cff */
[----:B0-----:R-:W-:Y:S01]  /*5580*/  ULOP3.LUT UR26, UR22, 0xfc, URZ, 0xc0, !UPT ;  /* 0x000000fc161a7892 */ /* 0x001fe2000f8ec0ff */
[----:B------:R-:W-:Y:S01]  /*5590*/  PRMT R6, R6, 0x3340, R13 ;  /* 0x0000334006067816 */ /* 0x000fe2000000000d */
[----:B------:R-:W-:Y:S02]  /*55a0*/  ULOP3.LUT UR21, UR22, 0x3, URZ, 0xc0, !UPT ;  /* 0x0000000316157892 */ /* 0x000fe4000f8ec0ff */
[----:B------:R-:W-:Y:S01]  /*55b0*/  ULOP3.LUT UR8, UR8, 0x3, URZ, 0xc0, !UPT ;  /* 0x0000000308087892 */ /* 0x000fe2000f8ec0ff */
[----:B------:R-:W0:Y:S01]  /*55c0*/  LDC.U8 R207, c[0x3][R207+0xa8] ;  /* 0x00c02a00cfcf7b82 */ /* 0x000e220000000000 */
[----:B------:R-:W-:-:S02]  /*55d0*/  ULOP3.LUT UR9, UR9, 0x3, URZ, 0xc0, !UPT ;  /* 0x0000000309097892 */ /* 0x000fc4000f8ec0ff */
[----:B------:R-:W-:Y:S02]  /*55e0*/  ULOP3.LUT UR10, UR10, 0x3, URZ, 0xc0, !UPT ;  /* 0x000000030a0a7892 */ /* 0x000fe4000f8ec0ff */
[----:B------:R-:W-:Y:S02]  /*55f0*/  ULOP3.LUT UR11, UR11, 0x3, URZ, 0xc0, !UPT ;  /* 0x000000030b0b7892 */ /* 0x000fe4000f8ec0ff */
[----:B------:R-:W-:Y:S01]  /*5600*/  ULOP3.LUT UR12, UR12, 0x3, URZ, 0xc0, !UPT ;  /* 0x000000030c0c7892 */ /* 0x000fe2000f8ec0ff */
[----:B-1----:R-:W-:Y:S01]  /*5610*/  PRMT R11, R212, 0x3340, R215 ;  /* 0x00003340d40b7816 */ /* 0x002fe200000000d7 */
[----:B------:R-:W-:Y:S02]  /*5620*/  ULOP3.LUT UR13, UR13, 0x3, URZ, 0xc0, !UPT ;  /* 0x000000030d0d7892 */ /* 0x000fe4000f8ec0ff */
[----:B------:R-:W-:Y:S02]  /*5630*/  ULOP3.LUT UR14, UR14, 0x3, URZ, 0xc0, !UPT ;  /* 0x000000030e0e7892 */ /* 0x000fe4000f8ec0ff */
[----:B------:R-:W-:-:S02]  /*5640*/  ULOP3.LUT UR15, UR15, 0x3, URZ, 0xc0, !UPT ;  /* 0x000000030f0f7892 */ /* 0x000fc4000f8ec0ff */
[----:B------:R-:W-:Y:S02]  /*5650*/  ULOP3.LUT UR16, UR16, 0x3, URZ, 0xc0, !UPT ;  /* 0x0000000310107892 */ /* 0x000fe4000f8ec0ff */
[----:B------:R-:W-:Y:S02]  /*5660*/  ULOP3.LUT UR17, UR17, 0x3, URZ, 0xc0, !UPT ;  /* 0x0000000311117892 */ /* 0x000fe4000f8ec0ff */
[----:B------:R-:W-:Y:S02]  /*5670*/  ULOP3.LUT UR18, UR18, 0x3, URZ, 0xc0, !UPT ;  /* 0x0000000312127892 */ /* 0x000fe4000f8ec0ff */
[----:B------:R-:W-:Y:S02]  /*5680*/  ULOP3.LUT UR19, UR19, 0x3, URZ, 0xc0, !UPT ;  /* 0x0000000313137892 */ /* 0x000fe4000f8ec0ff */
[----:B------:R-:W-:Y:S01]  /*5690*/  ULOP3.LUT UR23, UR53, 0xfc, URZ, 0xc0, !UPT ;  /* 0x000000fc35177892 */ /* 0x000fe2000f8ec0ff */
[----:B---3--:R-:W-:Y:S01]  /*56a0*/  PRMT R7, R7, 0x3340, R209 ;  /* 0x0000334007077816 */ /* 0x008fe200000000d1 */
[----:B------:R-:W-:-:S02]  /*56b0*/  ULOP3.LUT UR22, UR53, 0x3, URZ, 0xc0, !UPT ;  /* 0x0000000335167892 */ /* 0x000fc4000f8ec0ff */
[----:B------:R-:W-:Y:S01]  /*56c0*/  UIADD3 UR8, UPT, UPT, UR8, UR43, UR52 ;  /* 0x0000002b08087290 */ /* 0x000fe2000fffe034 */
[----:B------:R-:W-:Y:S01]  /*56d0*/  PRMT R11, R7, 0x5410, R11 ;  /* 0x00005410070b7816 */ /* 0x000fe2000000000b */
[----:B------:R-:W-:Y:S02]  /*56e0*/  UIADD3 UR9, UPT, UPT, UR9, UR43, UR51 ;  /* 0x0000002b09097290 */ /* 0x000fe4000fffe033 */
[----:B------:R-:W-:Y:S02]  /*56f0*/  UIADD3 UR10, UPT, UPT, UR10, UR43, UR50 ;  /* 0x0000002b0a0a7290 */ /* 0x000fe4000fffe032 */
[----:B------:R-:W-:Y:S02]  /*5700*/  UIADD3 UR11, UPT, UPT, UR11, UR43, UR49 ;  /* 0x0000002b0b0b7290 */ /* 0x000fe4000fffe031 */
[----:B------:R-:W-:Y:S02]  /*5710*/  UIADD3 UR12, UPT, UPT, UR12, UR43, UR48 ;  /* 0x0000002b0c0c7290 */ /* 0x000fe4000fffe030 */
[----:B------:R-:W-:-:S02]  /*5720*/  UIADD3 UR13, UPT, UPT, UR13, UR43, UR47 ;  /* 0x0000002b0d0d7290 */ /* 0x000fc4000fffe02f */
[----:B------:R-:W-:Y:S01]  /*5730*/  UIADD3 UR14, UPT, UPT, UR14, UR43, UR46 ;  /* 0x0000002b0e0e7290 */ /* 0x000fe2000fffe02e */
[----:B--2---:R-:W-:Y:S01]  /*5740*/  PRMT R210, R210, 0x3340, R213 ;  /* 0x00003340d2d27816 */ /* 0x004fe200000000d5 */
[----:B------:R-:W-:Y:S02]  /*5750*/  UIADD3 UR15, UPT, UPT, UR15, UR43, UR45 ;  /* 0x0000002b0f0f7290 */ /* 0x000fe4000fffe02d */
[----:B------:R-:W-:Y:S02]  /*5760*/  UIADD3 UR16, UPT, UPT, UR16, UR43, UR44 ;  /* 0x0000002b10107290 */ /* 0x000fe4000fffe02c */
[----:B------:R-:W-:Y:S02]  /*5770*/  UIADD3 UR17, UPT, UPT, UR17, UR43, UR31 ;  /* 0x0000002b11117290 */ /* 0x000fe4000fffe01f */
[----:B------:R-:W-:Y:S01]  /*5780*/  UIADD3 UR18, UPT, UPT, UR18, UR43, UR30 ;  /* 0x0000002b12127290 */ /* 0x000fe2000fffe01e */
[----:B0-----:R-:W-:Y:S01]  /*5790*/  PRMT R207, R8, 0x3340, R207 ;  /* 0x0000334008cf7816 */ /* 0x001fe200000000cf */
[----:B------:R-:W-:Y:S01]  /*57a0*/  UIADD3 UR19, UPT, UPT, UR19, UR43, UR29 ;  /* 0x0000002b13137290 */ /* 0x000fe2000fffe01d */
[----:B------:R-:W-:Y:S01]  /*57b0*/  PRMT R8, R9, 0x5410, R189 ;  /* 0x0000541009087816 */ /* 0x000fe200000000bd */
[----:B------:R-:W-:Y:S01]  /*57c0*/  UIADD3 UR20, UPT, UPT, UR20, UR43, UR27 ;  /* 0x0000002b14147290 */ /* 0x000fe2000fffe01b */
[----:B------:R-:W-:Y:S01]  /*57d0*/  PRMT R9, R10, 0x5410, R6 ;  /* 0x000054100a097816 */ /* 0x000fe20000000006 */
[----:B------:R-:W-:Y:S01]  /*57e0*/  UIADD3 UR21, UPT, UPT, UR21, UR43, UR26 ;  /* 0x0000002b15157290 */ /* 0x000fe2000fffe01a */
[----:B------:R-:W-:Y:S01]  /*57f0*/  PRMT R10, R207, 0x5410, R210 ;  /* 0x00005410cf0a7816 */ /* 0x000fe200000000d2 */
[----:B------:R-:W-:-:S02]  /*5800*/  UIADD3 UR22, UPT, UPT, UR22, UR43, UR23 ;  /* 0x0000002b16167290 */ /* 0x000fc4000fffe017 */
[----:B------:R-:W-:Y:S02]  /*5810*/  UIADD3 UR7, UPT, UPT, UR7, UR43, UR28 ;  /* 0x0000002b07077290 */ /* 0x000fe4000fffe01c */
[----:B------:R0:W-:Y:S04]  /*5820*/  STL.128 [R1], R8 ;  /* 0x0000000801007387 */ /* 0x0001e80000100c00 */
[----:B------:R-:W5:Y:S04]  /*5830*/  LDL.U8 R16, [UR8] ;  /* 0x00000008ff107983 */ /* 0x000f680008100000 */
[----:B------:R-:W5:Y:S04]  /*5840*/  LDL.U8 R17, [UR9] ;  /* 0x00000009ff117983 */ /* 0x000f680008100000 */
[----:B------:R-:W5:Y:S04]  /*5850*/  LDL.U8 R18, [UR10] ;  /* 0x0000000aff127983 */ /* 0x000f680008100000 */
[----:B------:R-:W5:Y:S04]  /*5860*/  LDL.U8 R19, [UR11] ;  /* 0x0000000bff137983 */ /* 0x000f680008100000 */
[----:B------:R-:W5:Y:S04]  /*5870*/  LDL.U8 R20, [UR12] ;  /* 0x0000000cff147983 */ /* 0x000f680008100000 */
[----:B------:R-:W5:Y:S04]  /*5880*/  LDL.U8 R21, [UR13] ;  /* 0x0000000dff157983 */ /* 0x000f680008100000 */
[----:B------:R-:W5:Y:S04]  /*5890*/  LDL.U8 R22, [UR14] ;  /* 0x0000000eff167983 */ /* 0x000f680008100000 */
[----:B------:R-:W5:Y:S04]  /*58a0*/  LDL.U8 R23, [UR15] ;  /* 0x0000000fff177983 */ /* 0x000f680008100000 */
[----:B0-----:R-:W5:Y:S04]  /*58b0*/  LDL.U8 R8, [UR16] ;  /* 0x00000010ff087983 */ /* 0x001f680008100000 */
[----:B------:R-:W5:Y:S04]  /*58c0*/  LDL.U8 R10, [UR17] ;  /* 0x00000011ff0a7983 */ /* 0x000f680008100000 */
[----:B------:R-:W5:Y:S04]  /*58d0*/  LDL.U8 R11, [UR18] ;  /* 0x00000012ff0b7983 */ /* 0x000f680008100000 */
[----:B------:R-:W5:Y:S04]  /*58e0*/  LDL.U8 R227, [UR19] ;  /* 0x00000013ffe37983 */ /* 0x000f680008100000 */
[----:B------:R-:W5:Y:S04]  /*58f0*/  LDL.U8 R229, [UR20] ;  /* 0x00000014ffe57983 */ /* 0x000f680008100000 */
[----:B------:R-:W5:Y:S04]  /*5900*/  LDL.U8 R230, [UR21] ;  /* 0x00000015ffe67983 */ /* 0x000f680008100000 */
[----:B------:R-:W5:Y:S04]  /*5910*/  LDL.U8 R231, [UR22] ;  /* 0x00000016ffe77983 */ /* 0x000f680008100000 */
[----:B------:R-:W5:Y:S04]  /*5920*/  LDL.U8 R183, [UR8+0x10] ;  /* 0x00001008ffb77983 */ /* 0x000f680008100000 */
        /* <DEDUP_REMOVED lines=43> */
[----:B------:R-:W5:Y:S01]  /*5be0*/  LDL.U8 R226, [UR22+0x30] ;  /* 0x00003016ffe27983 */ /* 0x000f620008100000 */
[----:B------:R-:W-:-:S03]  /*5bf0*/  IMAD.MOV.U32 R9, RZ, RZ, RZ ;  /* 0x000000ffff097224 */ /* 0x000fc600078e00ff */
[----:B------:R-:W5:Y:S04]  /*5c00*/  LDL.U8 R228, [UR7] ;  /* 0x00000007ffe47983 */ /* 0x000f680008100000 */
[----:B------:R-:W5:Y:S04]  /*5c10*/  LDL.U8 R207, [UR7+0x10] ;  /* 0x00001007ffcf7983 */ /* 0x000f680008100000 */
[----:B------:R-:W5:Y:S04]  /*5c20*/  LDL.U8 R215, [UR7+0x20] ;  /* 0x00002007ffd77983 */ /* 0x000f680008100000 */
[----:B------:R-:W5:Y:S01]  /*5c30*/  LDL.U8 R223, [UR7+0x30] ;  /* 0x00003007ffdf7983 */ /* 0x000f620008100000 */
[----:B------:R-:W0:Y:S02]  /*5c40*/  LDCU UR7, c[0x3][0x48] ;  /* 0x00c00900ff0777ac */ /* 0x000e240008000800 */
.L_x_4:
[----:B------:R-:W-:-:S05]  /*5c50*/  IMAD.MOV.U32 R6, RZ, RZ, -0x1 ;  /* 0xffffffffff067424 */ /* 0x000fca00078e00ff */
[C---:B------:R-:W-:Y:S01]  /*5c60*/  VIADDMNMX.U32 R6, R9.reuse, R6, 0x3, PT ;  /* 0x0000000309067446 */ /* 0x040fe20003800006 */
[----:B------:R-:W-:-:S04]  /*5c70*/  VIADD R9, R9, 0x1 ;  /* 0x0000000109097836 */ /* 0x000fc80000000000 */
[----:B------:R-:W-:Y:S01]  /*5c80*/  IMAD.SHL.U32 R6, R6, 0x4, RZ ;  /* 0x0000000406067824 */ /* 0x000fe200078e00ff */
[----:B------:R-:W-:-:S05]  /*5c90*/  ISETP.NE.AND P0, PT, R9, 0x4, PT ;  /* 0x000000040900780c */ /* 0x000fca0003f05270 */
[----:B------:R-:W1:Y:S02]  /*5ca0*/  LDC R6, c[0x2][R6] ;  /* 0x0080000006067b82 */ /* 0x000e640000000800 */
[----:B-1----:R-:W-:-:S04]  /*5cb0*/  SHF.R.S32.HI R7, RZ, 0x1f, R6 ;  /* 0x0000001fff077819 */ /* 0x002fc80000011406 */
.L_x_41:
[----:B0-----:R-:W-:Y:S05]  /*5cc0*/  BRX R6 -0x5cd0                                          (*"BRANCH_TARGETS .L_x_42,.L_x_43,.L_x_44,.L_x_3"*) ;  /* 0xffffffa006cc7949 */ /* 0x001fea000383ffff */
.L_x_44:
[----:B------:R-:W-:-:S09]  /*5cd0*/  UISETP.NE.AND UP2, UPT, UR7, 0x1, UPT ;  /* 0x000000010700788c */ /* 0x000fd2000bf45270 */
[----:B------:R-:W-:Y:S05]  /*5ce0*/  BRA.U UP2, `(.L_x_2) ;  /* 0x0000000502647547 */ /* 0x000fea000b800000 */
[----:B-----5:R-:W-:-:S04]  /*5cf0*/  LOP3.LUT R232, R185, 0xffff, RZ, 0xc0, !PT ;  /* 0x0000ffffb9e87812 */ /* 0x020fc800078ec0ff */
[--C-:B------:R-:W-:Y:S02]  /*5d00*/  SHF.R.U32.HI R6, RZ, 0x2, R232.reuse ;  /* 0x00000002ff067819 */ /* 0x100fe400000116e8 */
[--C-:B------:R-:W-:Y:S02]  /*5d10*/  SHF.R.U32.HI R7, RZ, 0x1, R232.reuse ;  /* 0x00000001ff077819 */ /* 0x100fe400000116e8 */
[----:B------:R-:W-:-:S04]  /*5d20*/  SHF.R.U32.HI R232, RZ, 0x3, R232 ;  /* 0x00000003ffe87819 */ /* 0x000fc800000116e8 */
[C---:B------:R-:W-:Y:S02]  /*5d30*/  LOP3.LUT R7, R6.reuse, R7, R232, 0x96, !PT ;  /* 0x0000000706077212 */ /* 0x040fe400078e96e8 */
[----:B------:R-:W-:Y:S01]  /*5d40*/  LOP3.LUT R6, R6, R185, RZ, 0x3c, !PT ;  /* 0x000000b906067212 */ /* 0x000fe200078e3cff */
[----:B------:R-:W-:Y:S01]  /*5d50*/  IMAD.SHL.U32 R185, R185, 0x2, RZ ;  /* 0x00000002b9b97824 */ /* 0x000fe200078e00ff */
[----:B------:R-:W-:-:S03]  /*5d60*/  LOP3.LUT R232, R188, 0xffff, RZ, 0xc0, !PT ;  /* 0x0000ffffbce87812 */ /* 0x000fc600078ec0ff */
[----:B------:R-:W-:-:S05]  /*5d70*/  IMAD.SHL.U32 R6, R6, 0x2, RZ ;  /* 0x0000000206067824 */ /* 0x000fca00078e00ff */
[----:B------:R-:W-:-:S04]  /*5d80*/  LOP3.LUT R6, R6, 0x2, RZ, 0xc0, !PT ;  /* 0x0000000206067812 */ /* 0x000fc800078ec0ff */
[----:B------:R-:W-:Y:S02]  /*5d90*/  LOP3.LUT R185, R6, 0xc, R185, 0xf8, !PT ;  /* 0x0000000c06b97812 */ /* 0x000fe400078ef8b9 */
[--C-:B------:R-:W-:Y:S02]  /*5da0*/  SHF.R.U32.HI R6, RZ, 0x2, R232.reuse ;  /* 0x00000002ff067819 */ /* 0x100fe400000116e8 */
[----:B------:R-:W-:Y:S02]  /*5db0*/  LOP3.LUT R185, R185, 0x1, R7, 0xf8, !PT ;  /* 0x00000001b9b97812 */ /* 0x000fe400078ef807 */
        /* <DEDUP_REMOVED lines=70> */
[----:B------:R-:W-:-:S04]  /*6220*/  IMAD.SHL.U32 R206, R206, 0x2, RZ ;  /* 0x00000002cece7824 */ /* 0x000fc800078e00ff */
[----:B------:R-:W-:-:S05]  /*6230*/  IMAD.SHL.U32 R6, R6, 0x2, RZ ;  /* 0x0000000206067824 */ /* 0x000fca00078e00ff */
[----:B------:R-:W-:-:S04]  /*6240*/  LOP3.LUT R6, R6, 0x2, RZ, 0xc0, !PT ;  /* 0x0000000206067812 */ /* 0x000fc800078ec0ff */
[----:B------:R-:W-:-:S04]  /*6250*/  LOP3.LUT R206, R6, 0xc, R206, 0xf8, !PT ;  /* 0x0000000c06ce7812 */ /* 0x000fc800078ef8ce */
[----:B------:R-:W-:Y:S01]  /*6260*/  LOP3.LUT R206, R206, 0x1, R7, 0xf8, !PT ;  /* 0x00000001cece7812 */ /* 0x000fe200078ef807 */
[----:B------:R-:W-:Y:S06]  /*6270*/  BRA `(.L_x_3) ;  /* 0x0000000c00107947 */ /* 0x000fec0003800000 */
.L_x_2:
[----:B------:R-:W-:-:S09]  /*6280*/  UISETP.NE.AND UP2, UPT, UR7, 0x2, UPT ;  /* 0x000000020700788c */ /* 0x000fd2000bf45270 */
[----:B------:R-:W-:Y:S05]  /*6290*/  BRA.U UP2, `(.L_x_3) ;  /* 0x0000000d02087547 */ /* 0x000fea000b800000 */
[C---:B-----5:R-:W-:Y:S01]  /*62a0*/  LOP3.LUT R232, R185.reuse, 0xffff, RZ, 0xc0, !PT ;  /* 0x0000ffffb9e87812 */ /* 0x060fe200078ec0ff */
[----:B------:R-:W-:-:S03]  /*62b0*/  IMAD.SHL.U32 R185, R185, 0x4, RZ ;  /* 0x00000004b9b97824 */ /* 0x000fc600078e00ff */
[--C-:B------:R-:W-:Y:S02]  /*62c0*/  SHF.R.U32.HI R6, RZ, 0x3, R232.reuse ;  /* 0x00000003ff067819 */ /* 0x100fe400000116e8 */
[--C-:B------:R-:W-:Y:S02]  /*62d0*/  SHF.R.U32.HI R7, RZ, 0x2, R232.reuse ;  /* 0x00000002ff077819 */ /* 0x100fe400000116e8 */
[----:B------:R-:W-:Y:S02]  /*62e0*/  SHF.R.U32.HI R232, RZ, 0x1, R232 ;  /* 0x00000001ffe87819 */ /* 0x000fe400000116e8 */
[----:B------:R-:W-:Y:S02]  /*62f0*/  LOP3.LUT R6, R6, R7, RZ, 0x3c, !PT ;  /* 0x0000000706067212 */ /* 0x000fe400078e3cff */
[----:B------:R-:W-:-:S03]  /*6300*/  LOP3.LUT R232, R232, 0x1, R7, 0x48, !PT ;  /* 0x00000001e8e87812 */ /* 0x000fc600078e4807 */
[----:B------:R-:W-:-:S05]  /*6310*/  IMAD.SHL.U32 R6, R6, 0x2, RZ ;  /* 0x0000000206067824 */ /* 0x000fca00078e00ff */
[----:B------:R-:W-:-:S04]  /*6320*/  LOP3.LUT R6, R6, 0x2, RZ, 0xc0, !PT ;  /* 0x0000000206067812 */ /* 0x000fc800078ec0ff */
[----:B------:R-:W-:-:S04]  /*6330*/  LOP3.LUT R185, R6, 0xc, R185, 0xf8, !PT ;  /* 0x0000000c06b97812 */ /* 0x000fc800078ef8b9 */
[----:B------:R-:W-:Y:S02]  /*6340*/  LOP3.LUT R185, R185, R232, RZ, 0xfc, !PT ;  /* 0x000000e8b9b97212 */ /* 0x000fe400078efcff */
[C---:B------:R-:W-:Y:S01]  /*6350*/  LOP3.LUT R232, R188.reuse, 0xffff, RZ, 0xc0, !PT ;  /* 0x0000ffffbce87812 */ /* 0x040fe200078ec0ff */
        /* <DEDUP_REMOVED lines=75> */
[----:B------:R-:W-:Y:S01]  /*6810*/  LOP3.LUT R206, R206, R232, RZ, 0xfc, !PT ;  /* 0x000000e8cece7212 */ /* 0x000fe200078efcff */
[----:B------:R-:W-:Y:S06]  /*6820*/  BRA `(.L_x_3) ;  /* 0x0000000400a47947 */ /* 0x000fec0003800000 */
.L_x_42:
[C---:B-----5:R-:W-:Y:S01]  /*6830*/  IMAD.SHL.U32 R6, R183.reuse, 0x2, RZ ;  /* 0x00000002b7067824 */ /* 0x060fe200078e00ff */
[----:B------:R-:W-:-:S04]  /*6840*/  LOP3.LUT R183, R183, 0xffff, RZ, 0xc0, !PT ;  /* 0x0000ffffb7b77812 */ /* 0x000fc800078ec0ff */
[----:B------:R-:W-:Y:S02]  /*6850*/  LOP3.LUT R6, R6, 0xe, RZ, 0xc0, !PT ;  /* 0x0000000e06067812 */ /* 0x000fe400078ec0ff */
[--C-:B------:R-:W-:Y:S02]  /*6860*/  SHF.R.U32.HI R7, RZ, 0x3, R183.reuse ;  /* 0x00000003ff077819 */ /* 0x100fe400000116b7 */
[----:B------:R-:W-:Y:S02]  /*6870*/  SHF.R.U32.HI R183, RZ, 0x2, R183 ;  /* 0x00000002ffb77819 */ /* 0x000fe400000116b7 */
[----:B------:R-:W-:-:S04]  /*6880*/  LOP3.LUT R6, R6, 0x1, R7, 0xf8, !PT ;  /* 0x0000000106067812 */ /* 0x000fc800078ef807 */
[----:B------:R-:W-:Y:S01]  /*6890*/  LOP3.LUT R183, R6, 0x1, R183, 0x78, !PT ;  /* 0x0000000106b77812 */ /* 0x000fe200078e78b7 */
[C---:B------:R-:W-:Y:S01]  /*68a0*/  IMAD.SHL.U32 R6, R186.reuse, 0x2, RZ ;  /* 0x00000002ba067824 */ /* 0x040fe200078e00ff */
        /* <DEDUP_REMOVED lines=48> */
[----:B------:R-:W-:Y:S06]  /*6bb0*/  BRA `(.L_x_3) ;  /* 0x0000000000c07947 */ /* 0x000fec0003800000 */
.L_x_43:
[----:B-----5:R-:W-:-:S04]  /*6bc0*/  LOP3.LUT R6, R184, 0xffff, RZ, 0xc0, !PT ;  /* 0x0000ffffb8067812 */ /* 0x020fc800078ec0ff */
[----:B------:R-:W-:-:S04]  /*6bd0*/  SHF.R.U32.HI R6, RZ, 0x1, R6 ;  /* 0x00000001ff067819 */ /* 0x000fc80000011606 */
[----:B------:R-:W-:-:S04]  /*6be0*/  LOP3.LUT R6, R6, 0x7, RZ, 0xc0, !PT ;  /* 0x0000000706067812 */ /* 0x000fc800078ec0ff */
[----:B------:R-:W-:Y:S01]  /*6bf0*/  LOP3.LUT R6, R6, 0x8, R184, 0xf8, !PT ;  /* 0x0000000806067812 */ /* 0x000fe200078ef8b8 */
[----:B------:R-:W-:-:S05]  /*6c00*/  IMAD.SHL.U32 R184, R184, 0x8, RZ ;  /* 0x00000008b8b87824 */ /* 0x000fca00078e00ff */
[----:B------:R-:W-:Y:S02]  /*6c10*/  LOP3.LUT R184, R6, 0x8, R184, 0x78, !PT ;  /* 0x0000000806b87812 */ /* 0x000fe400078e78b8 */
[----:B------:R-:W-:-:S04]  /*6c20*/  LOP3.LUT R6, R187, 0xffff, RZ, 0xc0, !PT ;  /* 0x0000ffffbb067812 */ /* 0x000fc800078ec0ff */
        /* <DEDUP_REMOVED lines=40> */
[----:B------:R-:W-:-:S07]  /*6eb0*/  LOP3.LUT R205, R6, 0x8, R205, 0x78, !PT ;  /* 0x0000000806cd7812 */ /* 0x000fce00078e78cd */
.L_x_3:
[----:B------:R-:W-:Y:S05]  /*6ec0*/  @P0 BRA `(.L_x_4) ;  /* 0xffffffec00600947 */ /* 0x000fea000383ffff */
[----:B-----5:R-:W-:Y:S01]  /*6ed0*/  LOP3.LUT R9, R23, 0xffff, RZ, 0xc0, !PT ;  /* 0x0000ffff17097812 */ /* 0x020fe200078ec0ff */
[----:B------:R-:W0:Y:S01]  /*6ee0*/  LDCU UR7, c[0x3][0x54] ;  /* 0x00c00a80ff0777ac */ /* 0x000e220008000800 */
[----:B------:R-:W-:Y:S02]  /*6ef0*/  LOP3.LUT R6, R22, 0xffff, RZ, 0xc0, !PT ;  /* 0x0000ffff16067812 */ /* 0x000fe400078ec0ff */
[----:B------:R-:W-:Y:S02]  /*6f00*/  LOP3.LUT R7, R21, 0xffff, RZ, 0xc0, !PT ;  /* 0x0000ffff15077812 */ /* 0x000fe400078ec0ff */
[----:B------:R-:W-:Y:S02]  /*6f10*/  PRMT R9, R6, 0x3340, R9 ;  /* 0x0000334006097816 */ /* 0x000fe40000000009 */
[----:B------:R-:W-:Y:S02]  /*6f20*/  LOP3.LUT R6, R20, 0xffff, RZ, 0xc0, !PT ;  /* 0x0000ffff14067812 */ /* 0x000fe400078ec0ff */
[----:B------:R-:W-:-:S02]  /*6f30*/  PRMT R10, R8, 0x3340, R10 ;  /* 0x00003340080a7816 */ /* 0x000fc4000000000a */
[----:B------:R-:W-:Y:S02]  /*6f40*/  PRMT R7, R6, 0x3340, R7 ;  /* 0x0000334006077816 */ /* 0x000fe40000000007 */
[----:B------:R-:W-:Y:S02]  /*6f50*/  LOP3.LUT R8, R19, 0xffff, RZ, 0xc0, !PT ;  /* 0x0000ffff13087812 */ /* 0x000fe400078ec0ff */
[----:B------:R-:W-:Y:S02]  /*6f60*/  LOP3.LUT R6, R18, 0xffff, RZ, 0xc0, !PT ;  /* 0x0000ffff12067812 */ /* 0x000fe400078ec0ff */
[----:B------:R-:W-:Y:S02]  /*6f70*/  PRMT R227, R11, 0x3340, R227 ;  /* 0x000033400be37816 */ /* 0x000fe400000000e3 */
[----:B------:R-:W-:Y:S02]  /*6f80*/  PRMT R8, R6, 0x3340, R8 ;  /* 0x0000334006087816 */ /* 0x000fe40000000008 */
[----:B------:R-:W-:-:S02]  /*6f90*/  LOP3.LUT R6, R17, 0xffff, RZ, 0xc0, !PT ;  /* 0x0000ffff11067812 */ /* 0x000fc400078ec0ff */
[----:B------:R-:W-:Y:S02]  /*6fa0*/  LOP3.LUT R11, R16, 0xffff, RZ, 0xc0, !PT ;  /* 0x0000ffff100b7812 */ /* 0x000fe400078ec0ff */
[----:B------:R-:W-:Y:S02]  /*6fb0*/  PRMT R230, R230, 0x3340, R231 ;  /* 0x00003340e6e67816 */ /* 0x000fe400000000e7 */
[----:B------:R-:W-:Y:S02]  /*6fc0*/  PRMT R228, R228, 0x3340, R229 ;  /* 0x00003340e4e47816 */ /* 0x000fe400000000e5 */
[----:B------:R-:W-:Y:S02]  /*6fd0*/  PRMT R6, R11, 0x3340, R6 ;  /* 0x000033400b067816 */ /* 0x000fe40000000006 */
[----:B------:R-:W-:Y:S02]  /*6fe0*/  PRMT R11, R228, 0x5410, R230 ;  /* 0x00005410e40b7816 */ /* 0x000fe400000000e6 */
[----:B------:R-:W-:-:S02]  /*6ff0*/  PRMT R10, R10, 0x5410, R227 ;  /* 0x000054100a0a7816 */ /* 0x000fc400000000e3 */
[----:B------:R-:W-:Y:S02]  /*7000*/  PRMT R9, R7, 0x5410, R9 ;  /* 0x0000541007097816 */ /* 0x000fe40000000009 */
[----:B------:R-:W-:Y:S02]  /*7010*/  PRMT R8, R6, 0x5410, R8 ;  /* 0x0000541006087816 */ /* 0x000fe40000000008 */
[----:B------:R-:W-:Y:S02]  /*7020*/  LOP3.LUT R6, R201, 0xffff, RZ, 0xc0, !PT ;  /* 0x0000ffffc9067812 */ /* 0x000fe400078ec0ff */
[----:B------:R-:W-:Y:S01]  /*7030*/  PRMT R12, R12, 0x3340, R13 ;  /* 0x000033400c0c7816 */ /* 0x000fe2000000000d */
[----:B------:R1:W-:Y:S01]  /*7040*/  STL.128 [R1+0x10], R8 ;  /* 0x0000100801007387 */ /* 0x0003e20000100c00 */
[----:B------:R-:W-:Y:S02]  /*7050*/  PRMT R207, R207, 0x3340, R208 ;  /* 0x00003340cfcf7816 */ /* 0x000fe400000000d0 */
[----:B------:R-:W-:-:S02]  /*7060*/  LOP3.LUT R13, R195, 0xffff, RZ, 0xc0, !PT ;  /* 0x0000ffffc30d7812 */ /* 0x000fc400078ec0ff */
[----:B------:R-:W-:Y:S02]  /*7070*/  LOP3.LUT R7, R189, 0xffff, RZ, 0xc0, !PT ;  /* 0x0000ffffbd077812 */ /* 0x000fe400078ec0ff */
[----:B------:R-:W-:Y:S02]  /*7080*/  LOP3.LUT R208, R199, 0xffff, RZ, 0xc0, !PT ;  /* 0x0000ffffc7d07812 */ /* 0x000fe400078ec0ff */
[----:B------:R-:W-:Y:S02]  /*7090*/  PRMT R215, R215, 0x3340, R216 ;  /* 0x00003340d7d77816 */ /* 0x000fe400000000d8 */
[----:B------:R-:W-:Y:S02]  /*70a0*/  PRMT R211, R211, 0x3340, R212 ;  /* 0x00003340d3d37816 */ /* 0x000fe400000000d4 */
[----:B------:R-:W-:Y:S02]  /*70b0*/  PRMT R225, R225, 0x3340, R226 ;  /* 0x00003340e1e17816 */ /* 0x000fe400000000e2 */
[----:B------:R-:W-:-:S02]  /*70c0*/  PRMT R223, R223, 0x3340, R224 ;  /* 0x00003340dfdf7816 */ /* 0x000fc400000000e0 */
[----:B-1----:R-:W-:Y:S02]  /*70d0*/  LOP3.LUT R9, R204, 0xffff, RZ, 0xc0, !PT ;  /* 0x0000ffffcc097812 */ /* 0x002fe400078ec0ff */
[----:B------:R-:W-:Y:S02]  /*70e0*/  PRMT R11, R209, 0x3340, R210 ;  /* 0x00003340d10b7816 */ /* 0x000fe400000000d2 */
[----:B------:R-:W-:Y:S02]  /*70f0*/  PRMT R9, R6, 0x3340, R9 ;  /* 0x0000334006097816 */ /* 0x000fe40000000009 */
[----:B------:R-:W-:Y:S02]  /*7100*/  PRMT R10, R14, 0x3340, R15 ;  /* 0x000033400e0a7816 */ /* 0x000fe4000000000f */
[----:B------:R-:W-:Y:S02]  /*7110*/  LOP3.LUT R6, R198, 0xffff, RZ, 0xc0, !PT ;  /* 0x0000ffffc6067812 */ /* 0x000fe400078ec0ff */
[----:B------:R-:W-:-:S02]  /*7120*/  LOP3.LUT R8, R192, 0xffff, RZ, 0xc0, !PT ;  /* 0x0000ffffc0087812 */ /* 0x000fc400078ec0ff */
[----:B------:R-:W-:Y:S02]  /*7130*/  PRMT R6, R13, 0x3340, R6 ;  /* 0x000033400d067816 */ /* 0x000fe40000000006 */
[----:B------:R-:W-:Y:S02]  /*7140*/  PRMT R8, R7, 0x3340, R8 ;  /* 0x0000334007087816 */ /* 0x000fe40000000008 */
[----:B------:R-:W-:Y:S02]  /*7150*/  PRMT R11, R207, 0x5410, R11 ;  /* 0x00005410cf0b7816 */ /* 0x000fe4000000000b */
[----:B------:R-:W-:Y:S02]  /*7160*/  PRMT R10, R12, 0x5410, R10 ;  /* 0x000054100c0a7816 */ /* 0x000fe4000000000a */
[----:B------:R-:W-:Y:S02]  /*7170*/  LOP3.LUT R7, R186, 0xffff, RZ, 0xc0, !PT ;  /* 0x0000ffffba077812 */ /* 0x000fe400078ec0ff */
[----:B------:R-:W-:-:S02]  /*7180*/  LOP3.LUT R207, R183, 0xffff, RZ, 0xc0, !PT ;  /* 0x0000ffffb7cf7812 */ /* 0x000fc400078ec0ff */
[----:B------:R-:W-:Y:S02]  /*7190*/  LOP3.LUT R13, R205, 0xffff, RZ, 0xc0, !PT ;  /* 0x0000ffffcd0d7812 */ /* 0x000fe400078ec0ff */
[----:B------:R-:W-:Y:S02]  /*71a0*/  LOP3.LUT R12, R202, 0xffff, RZ, 0xc0, !PT ;  /* 0x0000ffffca0c7812 */ /* 0x000fe400078ec0ff */
[----:B------:R-:W-:Y:S02]  /*71b0*/  PRMT R7, R207, 0x3340, R7 ;  /* 0x00003340cf077816 */ /* 0x000fe40000000007 */
[----:B------:R-:W-:Y:S02]  /*71c0*/  PRMT R13, R12, 0x3340, R13 ;  /* 0x000033400c0d7816 */ /* 0x000fe4000000000d */
[----:B------:R-:W-:Y:S02]  /*71d0*/  LOP3.LUT R209, R196, 0xffff, RZ, 0xc0, !PT ;  /* 0x0000ffffc4d17812 */ /* 0x000fe400078ec0ff */
[----:B------:R-:W-:-:S02]  /*71e0*/  LOP3.LUT R12, R193, 0xffff, RZ, 0xc0, !PT ;  /* 0x0000ffffc10c7812 */ /* 0x000fc400078ec0ff */
[----:B------:R-:W-:Y:S02]  /*71f0*/  LOP3.LUT R207, R190, 0xffff, RZ, 0xc0, !PT ;  /* 0x0000ffffbecf7812 */ /* 0x000fe400078ec0ff */
[----:B------:R-:W-:Y:S02]  /*7200*/  PRMT R208, R209, 0x3340, R208 ;  /* 0x00003340d1d07816 */ /* 0x000fe400000000d0 */
[----:B------:R-:W-:Y:S02]  /*7210*/  PRMT R12, R207, 0x3340, R12 ;  /* 0x00003340cf0c7816 */ /* 0x000fe4000000000c */
[----:B------:R-:W-:Y:S02]  /*7220*/  LOP3.LUT R207, R187, 0xffff, RZ, 0xc0, !PT ;  /* 0x0000ffffbbcf7812 */ /* 0x000fe400078ec0ff */
[----:B------:R-:W-:Y:S02]  /*7230*/  LOP3.LUT R209, R184, 0xffff, RZ, 0xc0, !PT ;  /* 0x0000ffffb8d17812 */ /* 0x000fe400078ec0ff */
[----:B------:R-:W-:-:S02]  /*7240*/  PRMT R15, R217, 0x3340, R218 ;  /* 0x00003340d90f7816 */ /* 0x000fc400000000da */
[----:B------:R-:W-:Y:S02]  /*7250*/  PRMT R14, R213, 0x3340, R214 ;  /* 0x00003340d50e7816 */ /* 0x000fe400000000d6 */
[----:B------:R-:W-:Y:S02]  /*7260*/  PRMT R207, R209, 0x3340, R207 ;  /* 0x00003340d1cf7816 */ /* 0x000fe400000000cf */
[----:B------:R-:W-:Y:S01]  /*7270*/  PRMT R15, R215, 0x5410, R15 ;  /* 0x00005410d70f7816 */ /* 0x000fe2000000000f */
[----:B------:R-:W1:Y:S01]  /*7280*/  LDC.U8 R209, c[0x3][0xcf] ;  /* 0x00c033c0ffd17b82 */ /* 0x000e620000000000 */
[----:B------:R-:W-:Y:S02]  /*7290*/  PRMT R14, R211, 0x5410, R14 ;  /* 0x00005410d30e7816 */ /* 0x000fe4000000000e */
[----:B------:R-:W-:Y:S02]  /*72a0*/  PRMT R9, R6, 0x5410, R9 ;  /* 0x0000541006097816 */ /* 0x000fe40000000009 */
[----:B------:R-:W-:-:S02]  /*72b0*/  PRMT R8, R7, 0x5410, R8 ;  /* 0x0000541007087816 */ /* 0x000fc40000000008 */
[----:B------:R-:W-:Y:S01]  /*72c0*/  PRMT R13, R208, 0x5410, R13 ;  /* 0x00005410d00d7816 */ /* 0x000fe2000000000d */
[----:B------:R-:W2:Y:S01]  /*72d0*/  LDC.64 R6, c[0x3][0xc8] ;  /* 0x00c03200ff067b82 */ /* 0x000ea20000000a00 */
[----:B------:R-:W-:Y:S01]  /*72e0*/  PRMT R12, R207, 0x5410, R12 ;  /* 0x00005410cf0c7816 */ /* 0x000fe2000000000c */
[----:B------:R3:W-:Y:S01]  /*72f0*/  STL.128 [R1+0x20], R8 ;  /* 0x0000200801007387 */ /* 0x0007e20000100c00 */
[----:B------:R-:W-:Y:S02]  /*7300*/  LOP3.LUT R207, R206, 0xffff, RZ, 0xc0, !PT ;  /* 0x0000ffffcecf7812 */ /* 0x000fe400078ec0ff */
[----:B------:R-:W-:Y:S01]  /*7310*/  LOP3.LUT R208, R203, 0xffff, RZ, 0xc0, !PT ;  /* 0x0000ffffcbd07812 */ /* 0x000fe200078ec0ff */
[----:B------:R4:W-:Y:S01]  /*7320*/  STL.128 [R1+0x30], R12 ;  /* 0x0000300c01007387 */ /* 0x0009e20000100c00 */
[----:B------:R-:W-:Y:S01]  /*7330*/  PRMT R221, R221, 0x3340, R222 ;  /* 0x00003340dddd7816 */ /* 0x000fe200000000de */
[----:B------:R-:W0:Y:S01]  /*7340*/  LDC.U8 R211, c[0x3][0xd3] ;  /* 0x00c034c0ffd37b82 */ /* 0x000e220000000000 */
[----:B------:R-:W-:-:S02]  /*7350*/  PRMT R219, R219, 0x3340, R220 ;  /* 0x00003340dbdb7816 */ /* 0x000fc400000000dc */
[----:B------:R-:W-:-:S05]  /*7360*/  PRMT R207, R208, 0x3340, R207 ;  /* 0x00003340d0cf7816 */ /* 0x000fca00000000cf */
[----:B------:R-:W0:Y:S01]  /*7370*/  LDC.U8 R208, c[0x3][0xcd] ;  /* 0x00c03340ffd07b82 */ /* 0x000e220000000000 */
[----:B-1----:R-:W-:Y:S02]  /*7380*/  LOP3.LUT R213, R209, 0xfc, RZ, 0xc0, !PT ;  /* 0x000000fcd1d57812 */ /* 0x002fe400078ec0ff */
[----:B---3--:R-:W-:Y:S02]  /*7390*/  LOP3.LUT R9, R200, 0xffff, RZ, 0xc0, !PT ;  /* 0x0000ffffc8097812 */ /* 0x008fe400078ec0ff */
[----:B------:R-:W-:Y:S02]  /*73a0*/  LOP3.LUT R8, R194, 0xffff, RZ, 0xc0, !PT ;  /* 0x0000ffffc2087812 */ /* 0x000fe400078ec0ff */
[----:B----4-:R-:W-:Y:S01]  /*73b0*/  LOP3.LUT R15, R197, 0xffff, RZ, 0xc0, !PT ;  /* 0x0000ffffc50f7812 */ /* 0x010fe200078ec0ff */
[----:B------:R-:W1:Y:S01]  /*73c0*/  LDC.U8 R13, c[0x3][0xc9] ;  /* 0x00c03240ff0d7b82 */ /* 0x000e620000000000 */
[----:B------:R-:W-:Y:S02]  /*73d0*/  LOP3.LUT R11, R191, 0xffff, RZ, 0xc0, !PT ;  /* 0x0000ffffbf0b7812 */ /* 0x000fe400078ec0ff */
[----:B------:R-:W-:-:S02]  /*73e0*/  LOP3.LUT R12, R188, 0xffff, RZ, 0xc0, !PT ;  /* 0x0000ffffbc0c7812 */ /* 0x000fc400078ec0ff */
[----:B------:R-:W-:Y:S02]  /*73f0*/  LOP3.LUT R10, R185, 0xffff, RZ, 0xc0, !PT ;  /* 0x0000ffffb90a7812 */ /* 0x000fe400078ec0ff */
[----:B------:R-:W-:Y:S01]  /*7400*/  PRMT R9, R15, 0x3340, R9 ;  /* 0x000033400f097816 */ /* 0x000fe20000000009 */
[----:B------:R-:W3:Y:S01]  /*7410*/  LDC.U8 R14, c[0x3][0xca] ;  /* 0x00c03280ff0e7b82 */ /* 0x000ee20000000000 */
[----:B------:R-:W-:Y:S02]  /*7420*/  PRMT R8, R11, 0x3340, R8 ;  /* 0x000033400b087816 */ /* 0x000fe40000000008 */
[----:B------:R-:W-:Y:S02]  /*7430*/  PRMT R12, R10, 0x3340, R12 ;  /* 0x000033400a0c7816 */ /* 0x000fe4000000000c */
[----:B------:R-:W-:Y:S02]  /*7440*/  PRMT R11, R223, 0x5410, R225 ;  /* 0x00005410df0b7816 */ /* 0x000fe400000000e1 */
[----:B------:R-:W-:Y:S01]  /*7450*/  PRMT R10, R219, 0x5410, R221 ;  /* 0x00005410db0a7816 */ /* 0x000fe200000000dd */
[----:B------:R-:W4:Y:S01]  /*7460*/  LDC.U8 R15, c[0x3][0xcb] ;  /* 0x00c032c0ff0f7b82 */ /* 0x000f220000000000 */
[----:B------:R-:W-:-:S02]  /*7470*/  PRMT R9, R9, 0x5410, R207 ;  /* 0x0000541009097816 */ /* 0x000fc400000000cf */
[----:B------:R-:W-:Y:S02]  /*7480*/  PRMT R8, R12, 0x5410, R8 ;  /* 0x000054100c087816 */ /* 0x000fe40000000008 */
[----:B--2---:R-:W-:Y:S02]  /*7490*/  LOP3.LUT R6, R6, 0xff, RZ, 0xc0, !PT ;  /* 0x000000ff06067812 */ /* 0x004fe400078ec0ff */
[----:B------:R-:W-:Y:S01]  /*74a0*/  LOP3.LUT R210, R7, 0xff, RZ, 0xc0, !PT ;  /* 0x000000ff07d27812 */ /* 0x000fe200078ec0ff */
[----:B------:R2:W-:Y:S01]  /*74b0*/  STL.128 [R1+0x40], R8 ;  /* 0x0000400801007387 */ /* 0x0005e20000100c00 */
[----:B------:R-:W0:Y:S01]  /*74c0*/  LDC.U8 R207, c[0x3][0xce] ;  /* 0x00c03380ffcf7b82 */ /* 0x000e220000000000 */
[C---:B------:R-:W-:Y:S02]  /*74d0*/  LOP3.LUT R12, R6.reuse, 0xfc, RZ, 0xc0, !PT ;  /* 0x000000fc060c7812 */ /* 0x040fe400078ec0ff */
[----:B------:R-:W-:Y:S02]  /*74e0*/  LOP3.LUT R6, R6, 0x3, RZ, 0xc0, !PT ;  /* 0x0000000306067812 */ /* 0x000fe400078ec0ff */
[----:B------:R-:W-:-:S02]  /*74f0*/  LOP3.LUT R216, R210, 0xfc, RZ, 0xc0, !PT ;  /* 0x000000fcd2d87812 */ /* 0x000fc400078ec0ff */
[----:B------:R-:W-:Y:S02]  /*7500*/  IADD3 R12, PT, PT, R6, R1, R12 ;  /* 0x00000001060c7210 */ /* 0x000fe40007ffe00c */
[C---:B-1----:R-:W-:Y:S02]  /*7510*/  LOP3.LUT R6, R13.reuse, 0xfc, RZ, 0xc0, !PT ;  /* 0x000000fc0d067812 */ /* 0x042fe400078ec0ff */
[----:B---3--:R-:W-:Y:S02]  /*7520*/  LOP3.LUT R7, R14, 0xfc, RZ, 0xc0, !PT ;  /* 0x000000fc0e077812 */ /* 0x008fe400078ec0ff */
[----:B------:R-:W-:Y:S01]  /*7530*/  LOP3.LUT R210, R210, 0x3, RZ, 0xc0, !PT ;  /* 0x00000003d2d27812 */ /* 0x000fe200078ec0ff */
[----:B------:R-:W3:Y:S01]  /*7540*/  LDL.U8 R12, [R12] ;  /* 0x000000000c0c7983 */ /* 0x000ee20000100000 */
[----:B--2---:R-:W1:Y:S01]  /*7550*/  LDC.64 R8, c[0x3][0xd0] ;  /* 0x00c03400ff087b82 */ /* 0x004e620000000a00 */
[----:B------:R-:W-:Y:S02]  /*7560*/  LOP3.LUT R10, R13, 0x3, RZ, 0xc0, !PT ;  /* 0x000000030d0a7812 */ /* 0x000fe400078ec0ff */
[----:B------:R-:W-:-:S02]  /*7570*/  LOP3.LUT R11, R14, 0x3, RZ, 0xc0, !PT ;  /* 0x000000030e0b7812 */ /* 0x000fc400078ec0ff */
[C---:B----4-:R-:W-:Y:S02]  /*7580*/  LOP3.LUT R13, R15.reuse, 0xfc, RZ, 0xc0, !PT ;  /* 0x000000fc0f0d7812 */ /* 0x050fe400078ec0ff */
[-C--:B------:R-:W-:Y:S02]  /*7590*/  IADD3 R14, PT, PT, R10, R1.reuse, R6 ;  /* 0x000000010a0e7210 */ /* 0x080fe40007ffe006 */
[----:B------:R-:W-:Y:S01]  /*75a0*/  LOP3.LUT R15, R15, 0x3, RZ, 0xc0, !PT ;  /* 0x000000030f0f7812 */ /* 0x000fe200078ec0ff */
[----:B------:R-:W2:Y:S01]  /*75b0*/  LDC.U8 R10, c[0x3][0xd2] ;  /* 0x00c03480ff0a7b82 */ /* 0x000ea20000000000 */
[----:B------:R-:W-:Y:S02]  /*75c0*/  IADD3 R6, PT, PT, R11, R1, R7 ;  /* 0x000000010b067210 */ /* 0x000fe40007ffe007 */
[C---:B0-----:R-:W-:Y:S01]  /*75d0*/  LOP3.LUT R7, R208.reuse, 0xfc, RZ, 0xc0, !PT ;  /* 0x000000fcd0077812 */ /* 0x041fe200078ec0ff */
[----:B------:R-:W3:Y:S01]  /*75e0*/  LDL.U8 R14, [R14] ;  /* 0x000000000e0e7983 */ /* 0x000ee20000100000 */
[----:B------:R-:W-:-:S02]  /*75f0*/  LOP3.LUT R208, R208, 0x3, RZ, 0xc0, !PT ;  /* 0x00000003d0d07812 */ /* 0x000fc400078ec0ff */
[-C--:B------:R-:W-:Y:S01]  /*7600*/  IADD3 R216, PT, PT, R210, R1.reuse, R216 ;  /* 0x00000001d2d87210 */ /* 0x080fe20007ffe0d8 */
[----:B------:R-:W0:Y:S01]  /*7610*/  LDC.U8 R11, c[0x3][0xd1] ;  /* 0x00c03440ff0b7b82 */ /* 0x000e220000000000 */
[-C--:B------:R-:W-:Y:S01]  /*7620*/  IADD3 R13, PT, PT, R15, R1.reuse, R13 ;  /* 0x000000010f0d7210 */ /* 0x080fe20007ffe00d */
[----:B------:R-:W4:Y:S01]  /*7630*/  LDL.U8 R6, [R6] ;  /* 0x0000000006067983 */ /* 0x000f220000100000 */
[C---:B------:R-:W-:Y:S02]  /*7640*/  LOP3.LUT R210, R207.reuse, 0xfc, RZ, 0xc0, !PT ;  /* 0x000000fccfd27812 */ /* 0x040fe400078ec0ff */
[----:B------:R-:W-:Y:S01]  /*7650*/  LOP3.LUT R15, R207, 0x3, RZ, 0xc0, !PT ;  /* 0x00000003cf0f7812 */ /* 0x000fe200078ec0ff */
[----:B------:R-:W4:Y:S01]  /*7660*/  LDL.U8 R216, [R216] ;  /* 0x00000000d8d87983 */ /* 0x000f220000100000 */
[----:B-1----:R-:W-:Y:S02]  /*7670*/  LOP3.LUT R8, R8, 0xff, RZ, 0xc0, !PT ;  /* 0x000000ff08087812 */ /* 0x002fe400078ec0ff */
[----:B------:R-:W-:Y:S01]  /*7680*/  IADD3 R207, PT, PT, R208, R1, R7 ;  /* 0x00000001d0cf7210 */ /* 0x000fe20007ffe007 */
[----:B------:R-:W4:Y:S01]  /*7690*/  LDL.U8 R13, [R13] ;  /* 0x000000000d0d7983 */ /* 0x000f220000100000 */
[----:B------:R-:W-:Y:S01]  /*76a0*/  LOP3.LUT R7, R8, 0xfc, RZ, 0xc0, !PT ;  /* 0x000000fc08077812 */ /* 0x000fe200078ec0ff */
[----:B------:R-:W1:Y:S01]  /*76b0*/  LDC.U8 R208, c[0x3][0xd5] ;  /* 0x00c03540ffd07b82 */ /* 0x000e620000000000 */
[----:B------:R-:W-:-:S02]  /*76c0*/  LOP3.LUT R209, R209, 0x3, RZ, 0xc0, !PT ;  /* 0x00000003d1d17812 */ /* 0x000fc400078ec0ff */
[----:B------:R-:W-:Y:S01]  /*76d0*/  LOP3.LUT R8, R8, 0x3, RZ, 0xc0, !PT ;  /* 0x0000000308087812 */ /* 0x000fe200078ec0ff */
[----:B------:R-:W4:Y:S01]  /*76e0*/  LDL.U8 R207, [R207] ;  /* 0x00000000cfcf7983 */ /* 0x000f220000100000 */
[----:B------:R-:W-:Y:S02]  /*76f0*/  LOP3.LUT R9, R9, 0xff, RZ, 0xc0, !PT ;  /* 0x000000ff09097812 */ /* 0x000fe400078ec0ff */
[-C--:B------:R-:W-:Y:S02]  /*7700*/  IADD3 R210, PT, PT, R15, R1.reuse, R210 ;  /* 0x000000010fd27210 */ /* 0x080fe40007ffe0d2 */
[-C--:B------:R-:W-:Y:S02]  /*7710*/  IADD3 R213, PT, PT, R209, R1.reuse, R213 ;  /* 0x00000001d1d57210 */ /* 0x080fe40007ffe0d5 */
[----:B------:R-:W-:Y:S02]  /*7720*/  IADD3 R7, PT, PT, R8, R1, R7 ;  /* 0x0000000108077210 */ /* 0x000fe40007ffe007 */
[C---:B------:R-:W-:Y:S01]  /*7730*/  LOP3.LUT R15, R9.reuse, 0xfc, RZ, 0xc0, !PT ;  /* 0x000000fc090f7812 */ /* 0x040fe200078ec0ff */
[----:B------:R-:W1:Y:S01]  /*7740*/  LDC.U8 R8, c[0x3][0xd6] ;  /* 0x00c03580ff087b82 */ /* 0x000e620000000000 */
[----:B------:R-:W-:Y:S01]  /*7750*/  LOP3.LUT R209, R9, 0x3, RZ, 0xc0, !PT ;  /* 0x0000000309d17812 */ /* 0x000fe200078ec0ff */
[----:B------:R-:W4:Y:S01]  /*7760*/  LDL.U8 R210, [R210] ;  /* 0x00000000d2d27983 */ /* 0x000f220000100000 */
[----:B--2---:R-:W-:-:S02]  /*7770*/  LOP3.LUT R212, R10, 0xfc, RZ, 0xc0, !PT ;  /* 0x000000fc0ad47812 */ /* 0x004fc400078ec0ff */
[C---:B------:R-:W-:Y:S01]  /*7780*/  LOP3.LUT R215, R211.reuse, 0xfc, RZ, 0xc0, !PT ;  /* 0x000000fcd3d77812 */ /* 0x040fe200078ec0ff */
[----:B------:R-:W2:Y:S01]  /*7790*/  LDL.U8 R7, [R7] ;  /* 0x0000000007077983 */ /* 0x000ea20000100000 */
[----:B------:R-:W-:Y:S01]  /*77a0*/  LOP3.LUT R10, R10, 0x3, RZ, 0xc0, !PT ;  /* 0x000000030a0a7812 */ /* 0x000fe200078ec0ff */
[----:B------:R-:W1:Y:S01]  /*77b0*/  LDC.U8 R9, c[0x3][0xd7] ;  /* 0x00c035c0ff097b82 */ /* 0x000e620000000000 */
[----:B------:R-:W-:Y:S01]  /*77c0*/  LOP3.LUT R211, R211, 0x3, RZ, 0xc0, !PT ;  /* 0x00000003d3d37812 */ /* 0x000fe200078ec0ff */
[----:B------:R-:W2:Y:S01]  /*77d0*/  LDL.U8 R213, [R213] ;  /* 0x00000000d5d57983 */ /* 0x000ea20000100000 */
[-C--:B------:R-:W-:Y:S02]  /*77e0*/  IADD3 R15, PT, PT, R209, R1.reuse, R15 ;  /* 0x00000001d10f7210 */ /* 0x080fe40007ffe00f */
[-C--:B------:R-:W-:Y:S02]  /*77f0*/  IADD3 R212, PT, PT, R10, R1.reuse, R212 ;  /* 0x000000010ad47210 */ /* 0x080fe40007ffe0d4 */
[----:B------:R-:W-:-:S02]  /*7800*/  IADD3 R215, PT, PT, R211, R1, R215 ;  /* 0x00000001d3d77210 */ /* 0x000fc40007ffe0d7 */
[C---:B0-----:R-:W-:Y:S01]  /*7810*/  LOP3.LUT R209, R11.reuse, 0xfc, RZ, 0xc0, !PT ;  /* 0x000000fc0bd17812 */ /* 0x041fe200078ec0ff */
[----:B------:R-:W2:Y:S01]  /*7820*/  LDL.U8 R15, [R15] ;  /* 0x000000000f0f7983 */ /* 0x000ea20000100000 */
[C---:B-1----:R-:W-:Y:S02]  /*7830*/  LOP3.LUT R10, R208.reuse, 0xfc, RZ, 0xc0, !PT ;  /* 0x000000fcd00a7812 */ /* 0x042fe400078ec0ff */
[----:B------:R-:W-:Y:S01]  /*7840*/  LOP3.LUT R11, R11, 0x3, RZ, 0xc0, !PT ;  /* 0x000000030b0b7812 */ /* 0x000fe200078ec0ff */
[----:B------:R-:W2:Y:S01]  /*7850*/  LDL.U8 R212, [R212] ;  /* 0x00000000d4d47983 */ /* 0x000ea20000100000 */
[----:B------:R-:W-:Y:S02]  /*7860*/  LOP3.LUT R208, R208, 0x3, RZ, 0xc0, !PT ;  /* 0x00000003d0d07812 */ /* 0x000fe400078ec0ff */
[C---:B------:R-:W-:Y:S01]  /*7870*/  LOP3.LUT R211, R8.reuse, 0xfc, RZ, 0xc0, !PT ;  /* 0x000000fc08d37812 */ /* 0x040fe200078ec0ff */
[----:B------:R-:W2:Y:S01]  /*7880*/  LDL.U8 R215, [R215] ;  /* 0x00000000d7d77983 */ /* 0x000ea20000100000 */
[----:B------:R-:W-:-:S02]  /*7890*/  LOP3.LUT R8, R8, 0x3, RZ, 0xc0, !PT ;  /* 0x0000000308087812 */ /* 0x000fc400078ec0ff */
[-C--:B------:R-:W-:Y:S02]  /*78a0*/  IADD3 R209, PT, PT, R11, R1.reuse, R209 ;  /* 0x000000010bd17210 */ /* 0x080fe40007ffe0d1 */
[-C--:B------:R-:W-:Y:S02]  /*78b0*/  IADD3 R208, PT, PT, R208, R1.reuse, R10 ;  /* 0x00000001d0d07210 */ /* 0x080fe40007ffe00a */
[C---:B------:R-:W-:Y:S02]  /*78c0*/  LOP3.LUT R214, R9.reuse, 0xfc, RZ, 0xc0, !PT ;  /* 0x000000fc09d67812 */ /* 0x040fe400078ec0ff */
[----:B------:R-:W-:Y:S01]  /*78d0*/  LOP3.LUT R9, R9, 0x3, RZ, 0xc0, !PT ;  /* 0x0000000309097812 */ /* 0x000fe200078ec0ff */
[----:B------:R-:W2:Y:S01]  /*78e0*/  LDL.U8 R209, [R209] ;  /* 0x00000000d1d17983 */ /* 0x000ea20000100000 */
[-C--:B------:R-:W-:Y:S02]  /*78f0*/  IADD3 R211, PT, PT, R8, R1.reuse, R211 ;  /* 0x0000000108d37210 */ /* 0x080fe40007ffe0d3 */
[----:B------:R-:W-:Y:S01]  /*7900*/  IADD3 R214, PT, PT, R9, R1, R214 ;  /* 0x0000000109d67210 */ /* 0x000fe20007ffe0d6 */
[----:B------:R-:W2:Y:S04]  /*7910*/  LDL.U8 R208, [R208] ;  /* 0x00000000d0d07983 */ /* 0x000ea80000100000 */
[----:B------:R-:W2:Y:S04]  /*7920*/  LDL.U8 R211, [R211] ;  /* 0x00000000d3d37983 */ /* 0x000ea80000100000 */
[----:B------:R-:W2:Y:S01]  /*7930*/  LDL.U8 R214, [R214] ;  /* 0x00000000d6d67983 */ /* 0x000ea20000100000 */
[----:B------:R-:W-:-:S04]  /*7940*/  UIADD3 UR6, UPT, UPT, UR6, 0x1, URZ ;  /* 0x0000000106067890 */ /* 0x000fc8000fffe0ff */
[----:B------:R-:W-:Y:S01]  /*7950*/  UISETP.NE.AND UP2, UPT, UR6, UR7, UPT ;  /* 0x000000070600728c */ /* 0x000fe2000bf45270 */
[----:B---3--:R-:W-:Y:S02]  /*7960*/  PRMT R9, R12, 0x3340, R14 ;  /* 0x000033400c097816 */ /* 0x008fe4000000000e */
[----:B----4-:R-:W-:-:S04]  /*7970*/  PRMT R8, R6, 0x3340, R13 ;  /* 0x0000334006087816 */ /* 0x010fc8000000000d */
[----:B------:R-:W-:Y:S02]  /*7980*/  PRMT R9, R9, 0x5410, R8 ;  /* 0x0000541009097816 */ /* 0x000fe40000000008 */
[-C--:B--2---:R-:W-:Y:S02]  /*7990*/  LOP3.LUT R216, R216, R7.reuse, RZ, 0x3c, !PT ;  /* 0x00000007d8d87212 */ /* 0x084fe400078e3cff */
[----:B------:R-:W-:Y:S02]  /*79a0*/  LOP3.LUT R15, R15, R7, R12, 0x96, !PT ;  /* 0x000000070f0f7212 */ /* 0x000fe400078e960c */
[----:B------:R-:W-:Y:S02]  /*79b0*/  LOP3.LUT R7, R7, R12, RZ, 0x3c, !PT ;  /* 0x0000000c07077212 */ /* 0x000fe400078e3cff */
[----:B------:R-:W-:Y:S02]  /*79c0*/  LOP3.LUT R210, R210, R212, RZ, 0x3c, !PT ;  /* 0x000000d4d2d27212 */ /* 0x000fe400078e3cff */
[----:B------:R-:W-:-:S02]  /*79d0*/  LOP3.LUT R213, R213, R215, RZ, 0x3c, !PT ;  /* 0x000000d7d5d57212 */ /* 0x000fc400078e3cff */
[-C--:B------:R-:W-:Y:S02]  /*79e0*/  LOP3.LUT R207, R207, R209.reuse, RZ, 0x3c, !PT ;  /* 0x000000d1cfcf7212 */ /* 0x080fe400078e3cff */
[----:B------:R-:W-:Y:S02]  /*79f0*/  LOP3.LUT R208, R208, R209, R14, 0x96, !PT ;  /* 0x000000d1d0d07212 */ /* 0x000fe400078e960e */
[----:B------:R-:W-:Y:S02]  /*7a00*/  LOP3.LUT R209, R209, R14, RZ, 0x3c, !PT ;  /* 0x0000000ed1d17212 */ /* 0x000fe400078e3cff */
[----:B------:R-:W-:Y:S02]  /*7a10*/  LOP3.LUT R211, R211, R212, R6, 0x96, !PT ;  /* 0x000000d4d3d37212 */ /* 0x000fe400078e9606 */
[----:B------:R-:W-:Y:S02]  /*7a20*/  LOP3.LUT R212, R212, R6, RZ, 0x3c, !PT ;  /* 0x00000006d4d47212 */ /* 0x000fe400078e3cff */
[----:B------:R-:W-:-:S02]  /*7a30*/  LOP3.LUT R214, R214, R215, R13, 0x96, !PT ;  /* 0x000000d7d6d67212 */ /* 0x000fc400078e960d */
[----:B------:R-:W-:Y:S02]  /*7a40*/  LOP3.LUT R215, R215, R13, RZ, 0x3c, !PT ;  /* 0x0000000dd7d77212 */ /* 0x000fe400078e3cff */
[----:B------:R-:W-:Y:S02]  /*7a50*/  PRMT R11, R7, 0x3340, R209 ;  /* 0x00003340070b7816 */ /* 0x000fe400000000d1 */
[----:B------:R-:W-:Y:S02]  /*7a60*/  PRMT R8, R212, 0x3340, R215 ;  /* 0x00003340d4087816 */ /* 0x000fe400000000d7 */
[----:B------:R-:W-:Y:S02]  /*7a70*/  PRMT R10, R216, 0x3340, R207 ;  /* 0x00003340d80a7816 */ /* 0x000fe400000000cf */
[----:B------:R-:W-:Y:S02]  /*7a80*/  PRMT R11, R11, 0x5410, R8 ;  /* 0x000054100b0b7816 */ /* 0x000fe40000000008 */
[----:B------:R-:W-:-:S02]  /*7a90*/  PRMT R8, R210, 0x3340, R213 ;  /* 0x00003340d2087816 */ /* 0x000fc400000000d5 */
[----:B------:R-:W-:Y:S02]  /*7aa0*/  PRMT R217, R211, 0x3340, R214 ;  /* 0x00003340d3d97816 */ /* 0x000fe400000000d6 */
[----:B------:R-:W-:Y:S02]  /*7ab0*/  PRMT R10, R10, 0x5410, R8 ;  /* 0x000054100a0a7816 */ /* 0x000fe40000000008 */
[----:B------:R-:W-:-:S04]  /*7ac0*/  PRMT R8, R15, 0x3340, R208 ;  /* 0x000033400f087816 */ /* 0x000fc800000000d0 */
[----:B------:R-:W-:-:S05]  /*7ad0*/  PRMT R8, R8, 0x5410, R217 ;  /* 0x0000541008087816 */ /* 0x000fca00000000d9 */
[----:B------:R0:W-:Y:S02]  /*7ae0*/  STL.128 [R1], R8 ;  /* 0x0000000801007387 */ /* 0x0001e40000100c00 */
[----:B0-----:R-:W-:Y:S01]  /*7af0*/  PRMT R8, R216, 0x7610, R8 ;  /* 0x00007610d8087816 */ /* 0x001fe20000000008 */
[----:B------:R-:W-:Y:S06]  /*7b00*/  BRA.U UP2, `(.L_x_5) ;  /* 0xffffffd502187547 */ /* 0x000fec000b83ffff */
[----:B------:R-:W-:Y:S02]  /*7b10*/  LOP3.LUT R13, R13, 0xf, RZ, 0xc0, !PT ;  /* 0x0000000f0d0d7812 */ /* 0x000fe400078ec0ff */
[----:B------:R-:W-:Y:S02]  /*7b20*/  LOP3.LUT R14, R14, 0xf, RZ, 0xc0, !PT ;  /* 0x0000000f0e0e7812 */ /* 0x000fe400078ec0ff */
[----:B------:R-:W-:Y:S02]  /*7b30*/  LOP3.LUT R215, R215, 0xf, RZ, 0xc0, !PT ;  /* 0x0000000fd7d77812 */ /* 0x000fe400078ec0ff */
[----:B------:R-:W-:Y:S02]  /*7b40*/  PRMT R23, R13, 0x7610, R23 ;  /* 0x000076100d177816 */ /* 0x000fe40000000017 */
[----:B------:R-:W-:Y:S02]  /*7b50*/  LOP3.LUT R187, R208, 0xf, RZ, 0xc0, !PT ;  /* 0x0000000fd0bb7812 */ /* 0x000fe400078ec0ff */
[----:B------:R-:W-:-:S02]  /*7b60*/  LOP3.LUT R186, R214, 0xf, RZ, 0xc0, !PT ;  /* 0x0000000fd6ba7812 */ /* 0x000fc400078ec0ff */
[----:B------:R-:W-:Y:S02]  /*7b70*/  LOP3.LUT R16, R207, 0xf, RZ, 0xc0, !PT ;  /* 0x0000000fcf107812 */ /* 0x000fe400078ec0ff */
[----:B------:R-:W-:Y:S02]  /*7b80*/  LOP3.LUT R184, R213, 0xf, RZ, 0xc0, !PT ;  /* 0x0000000fd5b87812 */ /* 0x000fe400078ec0ff */
[----:B------:R-:W-:Y:S02]  /*7b90*/  LOP3.LUT R183, R209, 0xf, RZ, 0xc0, !PT ;  /* 0x0000000fd1b77812 */ /* 0x000fe400078ec0ff */
[----:B------:R-:W-:Y:S02]  /*7ba0*/  PRMT R22, R14, 0x7610, R22 ;  /* 0x000076100e167816 */ /* 0x000fe40000000016 */
[----:B------:R-:W-:-:S07]  /*7bb0*/  PRMT R13, R215, 0x7610, R13 ;  /* 0x00007610d70d7816 */ /* 0x000fce000000000d */
.L_x_1:
[----:B------:R-:W2:Y:S04]  /*7bc0*/  LDL R214, [R1+0x118] ;  /* 0x0001180001d67983 */ /* 0x000ea80000100800 */
[----:B------:R-:W2:Y:S04]  /*7bd0*/  LDL R11, [R1+0x124] ;  /* 0x00012400010b7983 */ /* 0x000ea80000100800 */
[----:B------:R-:W3:Y:S04]  /*7be0*/  LDL R213, [R1+0x134] ;  /* 0x0001340001d57983 */ /* 0x000ee80000100800 */
[----:B------:R-:W3:Y:S04]  /*7bf0*/  LDL R209, [R1+0x144] ;  /* 0x0001440001d17983 */ /* 0x000ee80000100800 */
[----:B------:R-:W4:Y:S04]  /*7c00*/  LDL R208, [R1+0x154] ;  /* 0x0001540001d07983 */ /* 0x000f280000100800 */
[----:B------:R-:W4:Y:S04]  /*7c10*/  LDL R10, [R1+0x164] ;  /* 0x00016400010a7983 */ /* 0x000f280000100800 */
[----:B------:R-:W5:Y:S04]  /*7c20*/  LDL R14, [R1+0x174] ;  /* 0x00017400010e7983 */ /* 0x000f680000100800 */
[----:B------:R-:W5:Y:S01]  /*7c30*/  LDL R9, [R1+0x184] ;  /* 0x0001840001097983 */ /* 0x000f620000100800 */
[----:B------:R-:W-:-:S02]  /*7c40*/  IMAD.SHL.U32 R6, R6, 0x10, RZ ;  /* 0x0000001006067824 */ /* 0x000fc400078e00ff */
[----:B------:R-:W-:Y:S01]  /*7c50*/  IMAD.SHL.U32 R17, R210, 0x10, RZ ;  /* 0x00000010d2117824 */ /* 0x000fe200078e00ff */
[----:B------:R-:W5:Y:S01]  /*7c60*/  LDL R226, [R1+0x114] ;  /* 0x0001140001e27983 */ /* 0x000f620000100800 */
[----:B------:R-:W-:Y:S01]  /*7c70*/  IMAD.SHL.U32 R20, R15, 0x10, RZ ;  /* 0x000000100f147824 */ /* 0x000fe200078e00ff */
[----:B------:R-:W-:Y:S01]  /*7c80*/  LOP3.LUT R23, R23, R6, RZ, 0xfc, !PT ;  /* 0x0000000617177212 */ /* 0x000fe200078efcff */
[----:B------:R-:W-:Y:S01]  /*7c90*/  IMAD.SHL.U32 R12, R12, 0x10, RZ ;  /* 0x000000100c0c7824 */ /* 0x000fe200078e00ff */
[----:B------:R-:W5:Y:S01]  /*7ca0*/  LDL R225, [R1+0x120] ;  /* 0x0001200001e17983 */ /* 0x000f620000100800 */
[----:B------:R-:W-:Y:S01]  /*7cb0*/  IMAD.SHL.U32 R19, R212, 0x10, RZ ;  /* 0x00000010d4137824 */ /* 0x000fe200078e00ff */
[----:B------:R-:W-:Y:S01]  /*7cc0*/  LOP3.LUT R20, R187, R20, RZ, 0xfc, !PT ;  /* 0x00000014bb147212 */ /* 0x000fe200078efcff */
[----:B------:R-:W-:Y:S01]  /*7cd0*/  IMAD.SHL.U32 R18, R7, 0x10, RZ ;  /* 0x0000001007127824 */ /* 0x000fe200078e00ff */
[----:B------:R-:W5:Y:S01]  /*7ce0*/  LDL R224, [R1+0x130] ;  /* 0x0001300001e07983 */ /* 0x000f620000100800 */
[----:B------:R-:W-:Y:S01]  /*7cf0*/  LOP3.LUT R22, R22, R12, RZ, 0xfc, !PT ;  /* 0x0000000c16167212 */ /* 0x000fe200078efcff */
[----:B------:R-:W-:Y:S01]  /*7d00*/  IMAD.SHL.U32 R8, R8, 0x10, RZ ;  /* 0x0000001008087824 */ /* 0x000fe200078e00ff */
[----:B------:R-:W-:Y:S01]  /*7d10*/  LOP3.LUT R19, R13, R19, RZ, 0xfc, !PT ;  /* 0x000000130d137212 */ /* 0x000fe200078efcff */
[----:B------:R-:W5:Y:S01]  /*7d20*/  LDL R223, [R1+0x140] ;  /* 0x0001400001df7983 */ /* 0x000f620000100800 */
[----:B------:R-:W-:Y:S01]  /*7d30*/  IMAD.SHL.U32 R21, R211, 0x10, RZ ;  /* 0x00000010d3157824 */ /* 0x000fe200078e00ff */
[----:B------:R-:W-:-:S02]  /*7d40*/  LOP3.LUT R17, R184, R17, RZ, 0xfc, !PT ;  /* 0x00000011b8117212 */ /* 0x000fc400078efcff */
[----:B------:R-:W5:Y:S01]  /*7d50*/  LDL R222, [R1+0x150] ;  /* 0x0001500001de7983 */ /* 0x000f620000100800 */
[----:B------:R-:W-:Y:S02]  /*7d60*/  LOP3.LUT R16, R16, R8, RZ, 0xfc, !PT ;  /* 0x0000000810107212 */ /* 0x000fe400078efcff */
[----:B------:R-:W-:Y:S01]  /*7d70*/  LOP3.LUT R18, R183, R18, RZ, 0xfc, !PT ;  /* 0x00000012b7127212 */ /* 0x000fe200078efcff */
[----:B------:R-:W5:Y:S04]  /*7d80*/  LDL R221, [R1+0x160] ;  /* 0x0001600001dd7983 */ /* 0x000f680000100800 */
        /* <DEDUP_REMOVED lines=10> */
[----:B------:R-:W5:Y:S01]  /*7e30*/  LDL R7, [R1+0x178] ;  /* 0x0001780001077983 */ /* 0x000f620000100800 */
[----:B--2---:R-:W-:-:S03]  /*7e40*/  PRMT R11, R11, 0x3340, R214 ;  /* 0x000033400b0b7816 */ /* 0x004fc600000000d6 */
[----:B------:R-:W2:Y:S01]  /*7e50*/  LDL R214, [R1+0x14c] ;  /* 0x00014c0001d67983 */ /* 0x000ea20000100800 */
[----:B---3--:R-:W-:-:S03]  /*7e60*/  PRMT R6, R209, 0x3340, R213 ;  /* 0x00003340d1067816 */ /* 0x008fc600000000d5 */
[----:B------:R-:W2:Y:S01]  /*7e70*/  LDL R213, [R1+0x15c] ;  /* 0x00015c0001d57983 */ /* 0x000ea20000100800 */
[----:B------:R-:W-:-:S03]  /*7e80*/  LOP3.LUT R21, R186, R21, RZ, 0xfc, !PT ;  /* 0x00000015ba157212 */ /* 0x000fc600078efcff */
[----:B------:R-:W3:Y:S01]  /*7e90*/  LDL R209, [R1+0x17c] ;  /* 0x00017c0001d17983 */ /* 0x000ee20000100800 */
[----:B----4-:R-:W-:-:S03]  /*7ea0*/  PRMT R10, R10, 0x3340, R208 ;  /* 0x000033400a0a7816 */ /* 0x010fc600000000d0 */
[----:B------:R-:W4:Y:S01]  /*7eb0*/  LDL R208, [R1+0x128] ;  /* 0x0001280001d07983 */ /* 0x000f220000100800 */
[----:B------:R-:W-:Y:S02]  /*7ec0*/  PRMT R11, R6, 0x5410, R11 ;  /* 0x00005410060b7816 */ /* 0x000fe4000000000b */
[----:B-----5:R-:W-:Y:S02]  /*7ed0*/  PRMT R6, R9, 0x3340, R14 ;  /* 0x0000334009067816 */ /* 0x020fe4000000000e */
[----:B------:R-:W5:Y:S01]  /*7ee0*/  LDL R14, [R1+0x148] ;  /* 0x00014800010e7983 */ /* 0x000f620000100800 */
[----:B------:R-:W-:Y:S02]  /*7ef0*/  PRMT R9, R81, 0x3340, R62 ;  /* 0x0000334051097816 */ /* 0x000fe4000000003e */
[----:B------:R-:W-:Y:S02]  /*7f00*/  PRMT R10, R6, 0x5410, R10 ;  /* 0x00005410060a7816 */ /* 0x000fe4000000000a */
[----:B------:R-:W-:-:S02]  /*7f10*/  PRMT R6, R77, 0x3340, R54 ;  /* 0x000033404d067816 */ /* 0x000fc40000000036 */
[----:B------:R-:W-:Y:S02]  /*7f20*/  PRMT R8, R73, 0x3340, R46 ;  /* 0x0000334049087816 */ /* 0x000fe4000000002e */
[----:B------:R-:W-:Y:S02]  /*7f30*/  PRMT R9, R6, 0x5410, R9 ;  /* 0x0000541006097816 */ /* 0x000fe40000000009 */
[----:B------:R-:W-:-:S04]  /*7f40*/  PRMT R6, R69, 0x3340, R41 ;  /* 0x0000334045067816 */ /* 0x000fc80000000029 */
[----:B------:R-:W-:Y:S02]  /*7f50*/  PRMT R8, R6, 0x5410, R8 ;  /* 0x0000541006087816 */ /* 0x000fe40000000008 */
[----:B------:R-:W-:-:S03]  /*7f60*/  PRMT R6, R223, 0x3340, R224 ;  /* 0x00003340df067816 */ /* 0x000fc600000000e0 */
[----:B------:R0:W-:Y:S02]  /*7f70*/  STL.128 [R1+0x10], R8 ;  /* 0x0000100801007387 */ /* 0x0001e40000100c00 */
[----:B0-----:R-:W-:Y:S02]  /*7f80*/  PRMT R11, R225, 0x3340, R226 ;  /* 0x00003340e10b7816 */ /* 0x001fe400000000e2 */
        /* <DEDUP_REMOVED lines=8> */
[----:B------:R-:W-:-:S04]  /*8010*/  PRMT R6, R70, 0x3340, R42 ;  /* 0x0000334046067816 */ /* 0x000fc8000000002a */
[----:B------:R-:W-:Y:S02]  /*8020*/  PRMT R8, R6, 0x5410, R8 ;  /* 0x0000541006087816 */ /* 0x000fe40000000008 */
[----:B------:R-:W-:-:S03]  /*8030*/  PRMT R6, R215, 0x3340, R216 ;  /* 0x00003340d7067816 */ /* 0x000fc600000000d8 */
[----:B------:R0:W-:Y:S02]  /*8040*/  STL.128 [R1+0x20], R8 ;  /* 0x0000200801007387 */ /* 0x0001e40000100c00 */
[----:B0-----:R-:W-:-:S04]  /*8050*/  PRMT R11, R217, 0x3340, R218 ;  /* 0x00003340d90b7816 */ /* 0x001fc800000000da */
[----:B------:R-:W-:Y:S02]  /*8060*/  PRMT R11, R6, 0x5410, R11 ;  /* 0x00005410060b7816 */ /* 0x000fe4000000000b */
[----:B------:R-:W-:Y:S02]  /*8070*/  PRMT R9, R83, 0x3340, R66 ;  /* 0x0000334053097816 */ /* 0x000fe40000000042 */
[----:B------:R-:W-:Y:S02]  /*8080*/  PRMT R8, R75, 0x3340, R50 ;  /* 0x000033404b087816 */ /* 0x000fe40000000032 */
[----:B--2---:R-:W-:Y:S02]  /*8090*/  PRMT R10, R213, 0x3340, R214 ;  /* 0x00003340d50a7816 */ /* 0x004fe400000000d6 */
[----:B---3--:R-:W-:-:S04]  /*80a0*/  PRMT R6, R209, 0x3340, R210 ;  /* 0x00003340d1067816 */ /* 0x008fc800000000d2 */
[----:B------:R-:W-:Y:S02]  /*80b0*/  PRMT R10, R6, 0x5410, R10 ;  /* 0x00005410060a7816 */ /* 0x000fe4000000000a */
[----:B------:R-:W-:-:S04]  /*80c0*/  PRMT R6, R79, 0x3340, R58 ;  /* 0x000033404f067816 */ /* 0x000fc8000000003a */
[----:B------:R-:W-:Y:S02]  /*80d0*/  PRMT R9, R6, 0x5410, R9 ;  /* 0x0000541006097816 */ /* 0x000fe40000000009 */
[----:B------:R-:W-:-:S04]  /*80e0*/  PRMT R6, R71, 0x3340, R43 ;  /* 0x0000334047067816 */ /* 0x000fc8000000002b */
[----:B------:R-:W-:Y:S02]  /*80f0*/  PRMT R8, R6, 0x5410, R8 ;  /* 0x0000541006087816 */ /* 0x000fe40000000008 */
[----:B----4-:R-:W-:-:S03]  /*8100*/  PRMT R6, R15, 0x3340, R208 ;  /* 0x000033400f067816 */ /* 0x010fc600000000d0 */
[----:B------:R0:W-:Y:S02]  /*8110*/  STL.128 [R1+0x30], R8 ;  /* 0x0000300801007387 */ /* 0x0001e40000100c00 */
[----:B0-----:R-:W-:Y:S02]  /*8120*/  PRMT R11, R100, 0x3340, R99 ;  /* 0x00003340640b7816 */ /* 0x001fe40000000063 */
[----:B-----5:R-:W-:Y:S02]  /*8130*/  PRMT R10, R13, 0x3340, R14 ;  /* 0x000033400d0a7816 */ /* 0x020fe4000000000e */
[----:B------:R-:W-:Y:S02]  /*8140*/  PRMT R11, R6, 0x5410, R11 ;  /* 0x00005410060b7816 */ /* 0x000fe4000000000b */
[----:B------:R-:W-:Y:S02]  /*8150*/  PRMT R6, R7, 0x3340, R12 ;  /* 0x0000334007067816 */ /* 0x000fe4000000000c */
[----:B------:R-:W-:-:S02]  /*8160*/  PRMT R9, R84, 0x3340, R68 ;  /* 0x0000334054097816 */ /* 0x000fc40000000044 */
[----:B------:R-:W-:Y:S02]  /*8170*/  PRMT R10, R6, 0x5410, R10 ;  /* 0x00005410060a7816 */ /* 0x000fe4000000000a */
[----:B------:R-:W-:Y:S01]  /*8180*/  PRMT R6, R80, 0x3340, R60 ;  /* 0x0000334050067816 */ /* 0x000fe2000000003c */
[----:B------:R-:W0:Y:S01]  /*8190*/  LDC.U8 R7, c[0x3][0x9b] ;  /* 0x00c026c0ff077b82 */ /* 0x000e220000000000 */
[----:B------:R-:W-:Y:S02]  /*81a0*/  PRMT R8, R76, 0x3340, R52 ;  /* 0x000033404c087816 */ /* 0x000fe40000000034 */
[----:B------:R-:W-:Y:S02]  /*81b0*/  PRMT R9, R6, 0x5410, R9 ;  /* 0x0000541006097816 */ /* 0x000fe40000000009 */
[----:B------:R-:W-:-:S03]  /*81c0*/  PRMT R6, R72, 0x3340, R44 ;  /* 0x0000334048067816 */ /* 0x000fc6000000002c */
[----:B------:R-:W1:Y:S01]  /*81d0*/  LDC.U8 R13, c[0x3][0x9a] ;  /* 0x00c02680ff0d7b82 */ /* 0x000e620000000000 */
[----:B------:R-:W-:-:S07]  /*81e0*/  PRMT R8, R6, 0x5410, R8 ;  /* 0x0000541006087816 */ /* 0x000fce0000000008 */
[----:B------:R-:W2:Y:S01]  /*81f0*/  LDC.U8 R15, c[0x3][0x99] ;  /* 0x00c02640ff0f7b82 */ /* 0x000ea20000000000 */
[----:B------:R3:W-:Y:S07]  /*8200*/  STL.128 [R1+0x40], R8 ;  /* 0x0000400801007387 */ /* 0x0007ee0000100c00 */
[----:B------:R-:W4:Y:S08]  /*8210*/  LDC.U8 R213, c[0x3][0x9d] ;  /* 0x00c02740ffd57b82 */ /* 0x000f300000000000 */
[----:B---3--:R-:W3:Y:S01]  /*8220*/  LDC.U8 R9, c[0x3][0x9e] ;  /* 0x00c02780ff097b82 */ /* 0x008ee20000000000 */
[----:B0-----:R-:W-:Y:S01]  /*8230*/  LOP3.LUT R12, R7, 0xf0, R176, 0x48, !PT ;  /* 0x000000f0070c7812 */ /* 0x001fe200078e48b0 */
[----:B------:R-:W-:Y:S01]  /*8240*/  IMAD.U32 R209, RZ, RZ, UR33 ;  /* 0x00000021ffd17e24 */ /* 0x000fe2000f8e00ff */
[C-C-:B-1----:R-:W-:Y:S01]  /*8250*/  LOP3.LUT R14, R13.reuse, 0xf0, R178.reuse, 0x48, !PT ;  /* 0x000000f00d0e7812 */ /* 0x142fe200078e48b2 */
[----:B------:R-:W-:Y:S01]  /*8260*/  IMAD.U32 R6, RZ, RZ, UR33 ;  /* 0x00000021ff067e24 */ /* 0x000fe2000f8e00ff */
[----:B------:R-:W-:-:S02]  /*8270*/  LOP3.LUT R13, R13, 0xf, R178, 0x48, !PT ;  /* 0x0000000f0d0d7812 */ /* 0x000fc400078e48b2 */
[----:B------:R-:W-:Y:S02]  /*8280*/  LOP3.LUT R176, R7, 0xf, R176, 0x48, !PT ;  /* 0x0000000f07b07812 */ /* 0x000fe400078e48b0 */
[----:B------:R-:W-:Y:S02]  /*8290*/  SHF.R.U32.HI R12, RZ, 0x4, R12 ;  /* 0x00000004ff0c7819 */ /* 0x000fe4000001160c */
[----:B------:R-:W-:Y:S02]  /*82a0*/  SHF.R.U32.HI R14, RZ, 0x4, R14 ;  /* 0x00000004ff0e7819 */ /* 0x000fe4000001160e */
[----:B------:R-:W-:Y:S02]  /*82b0*/  LOP3.LUT R209, R209, 0xf0, R179, 0x48, !PT ;  /* 0x000000f0d1d17812 */ /* 0x000fe400078e48b3 */
[----:B--2---:R-:W-:Y:S02]  /*82c0*/  LOP3.LUT R210, R15, 0xf0, R177, 0x48, !PT ;  /* 0x000000f00fd27812 */ /* 0x004fe400078e48b1 */
[----:B------:R-:W-:-:S02]  /*82d0*/  LOP3.LUT R179, R6, 0xf, R179, 0x48, !PT ;  /* 0x0000000f06b37812 */ /* 0x000fc400078e48b3 */
[----:B------:R-:W-:Y:S02]  /*82e0*/  PRMT R7, R12, 0x3340, R176 ;  /* 0x000033400c077816 */ /* 0x000fe400000000b0 */
[----:B------:R-:W-:Y:S02]  /*82f0*/  PRMT R6, R14, 0x3340, R13 ;  /* 0x000033400e067816 */ /* 0x000fe4000000000d */
[----:B------:R-:W-:Y:S02]  /*8300*/  LOP3.LUT R177, R15, 0xf, R177, 0x48, !PT ;  /* 0x0000000f0fb17812 */ /* 0x000fe400078e48b1 */
[----:B------:R-:W-:Y:S02]  /*8310*/  SHF.R.U32.HI R210, RZ, 0x4, R210 ;  /* 0x00000004ffd27819 */ /* 0x000fe400000116d2 */
[----:B------:R-:W-:Y:S02]  /*8320*/  SHF.R.U32.HI R209, RZ, 0x4, R209 ;  /* 0x00000004ffd17819 */ /* 0x000fe400000116d1 */
[----:B------:R-:W-:-:S02]  /*8330*/  PRMT R7, R6, 0x5410, R7 ;  /* 0x0000541006077816 */ /* 0x000fc40000000007 */
[----:B------:R-:W-:Y:S02]  /*8340*/  PRMT R6, R210, 0x3340, R177 ;  /* 0x00003340d2067816 */ /* 0x000fe400000000b1 */
[----:B------:R-:W-:Y:S02]  /*8350*/  PRMT R8, R209, 0x3340, R179 ;  /* 0x00003340d1087816 */ /* 0x000fe400000000b3 */
[C-C-:B----4-:R-:W-:Y:S02]  /*8360*/  LOP3.LUT R15, R213.reuse, 0xf0, R175.reuse, 0x48, !PT ;  /* 0x000000f0d50f7812 */ /* 0x150fe400078e48af */
[----:B------:R-:W-:Y:S02]  /*8370*/  LOP3.LUT R11, R213, 0xf, R175, 0x48, !PT ;  /* 0x0000000fd50b7812 */ /* 0x000fe400078e48af */
[----:B---3--:R-:W-:Y:S01]  /*8380*/  LOP3.LUT R10, R9, 0xf0, R182, 0x48, !PT ;  /* 0x000000f0090a7812 */ /* 0x008fe200078e48b6 */
[----:B------:R-:W0:Y:S01]  /*8390*/  LDC.U8 R213, c[0x3][0x9f] ;  /* 0x00c027c0ffd57b82 */ /* 0x000e220000000000 */
[----:B------:R-:W-:-:S02]  /*83a0*/  PRMT R6, R8, 0x5410, R6 ;  /* 0x0000541008067816 */ /* 0x000fc40000000006 */
[----:B------:R-:W-:Y:S01]  /*83b0*/  SHF.R.U32.HI R10, RZ, 0x4, R10 ;  /* 0x00000004ff0a7819 */ /* 0x000fe2000001160a */
[----:B------:R-:W-:Y:S02]  /*83c0*/  IMAD.U32 R208, RZ, RZ, UR34 ;  /* 0x00000022ffd07e24 */ /* 0x000fe4000f8e00ff */
[----:B------:R1:W-:Y:S04]  /*83d0*/  STL.64 [R1], R6 ;  /* 0x0000000601007387 */ /* 0x0003e80000100a00 */
[----:B------:R-:W-:Y:S01]  /*83e0*/  STL.U8 [R1+0xc], R10 ;  /* 0x00000c0a01007387 */ /* 0x000fe20000100000 */
[----:B------:R-:W-:Y:S02]  /*83f0*/  LOP3.LUT R208, R208, 0xf0, R180, 0x48, !PT ;  /* 0x000000f0d0d07812 */ /* 0x000fe400078e48b4 */
[----:B------:R-:W-:Y:S01]  /*8400*/  SHF.R.U32.HI R15, RZ, 0x4, R15 ;  /* 0x00000004ff0f7819 */ /* 0x000fe2000001160f */
[----:B-1----:R-:W-:Y:S01]  /*8410*/  IMAD.U32 R6, RZ, RZ, UR34 ;  /* 0x00000022ff067e24 */ /* 0x002fe2000f8e00ff */
[----:B------:R-:W-:-:S04]  /*8420*/  SHF.R.U32.HI R208, RZ, 0x4, R208 ;  /* 0x00000004ffd07819 */ /* 0x000fc800000116d0 */
[----:B------:R-:W-:Y:S02]  /*8430*/  LOP3.LUT R180, R6, 0xf, R180, 0x48, !PT ;  /* 0x0000000f06b47812 */ /* 0x000fe400078e48b4 */
[----:B------:R-:W-:Y:S02]  /*8440*/  PRMT R6, R15, 0x3340, R11 ;  /* 0x000033400f067816 */ /* 0x000fe4000000000b */
[----:B------:R-:W-:Y:S02]  /*8450*/  PRMT R7, R208, 0x3340, R180 ;  /* 0x00003340d0077816 */ /* 0x000fe400000000b4 */
[----:B0-----:R-:W-:Y:S02]  /*8460*/  LOP3.LUT R8, R213, 0xf0, R181, 0x48, !PT ;  /* 0x000000f0d5087812 */ /* 0x001fe400078e48b5 */
[----:B------:R-:W-:Y:S02]  /*8470*/  PRMT R6, R7, 0x5410, R6 ;  /* 0x0000541007067816 */ /* 0x000fe40000000006 */
[----:B------:R-:W-:-:S02]  /*8480*/  LOP3.LUT R9, R9, 0xf, R182, 0x48, !PT ;  /* 0x0000000f09097812 */ /* 0x000fc400078e48b6 */
[----:B------:R-:W-:Y:S01]  /*8490*/  PRMT R7, R176, 0x7610, R7 ;  /* 0x00007610b0077816 */ /* 0x000fe20000000007 */
[----:B------:R0:W-:Y:S01]  /*84a0*/  STL [R1+0x8], R6 ;  /* 0x0000080601007387 */ /* 0x0001e20000100800 */
[----:B------:R-:W-:Y:S02]  /*84b0*/  PRMT R212, R177, 0x7610, R212 ;  /* 0x00007610b1d47816 */ /* 0x000fe400000000d4 */
[----:B------:R-:W-:Y:S02]  /*84c0*/  SHF.R.U32.HI R8, RZ, 0x4, R8 ;  /* 0x00000004ff087819 */ /* 0x000fe40000011608 */
[----:B------:R-:W-:Y:S02]  /*84d0*/  PRMT R211, R179, 0x7610, R211 ;  /* 0x00007610b3d37816 */ /* 0x000fe400000000d3 */
[----:B------:R-:W-:Y:S02]  /*84e0*/  PRMT R207, R180, 0x7610, R207 ;  /* 0x00007610b4cf7816 */ /* 0x000fe400000000cf */
[----:B0-----:R-:W-:Y:S01]  /*84f0*/  LOP3.LUT R6, R213, 0xf, R181, 0x48, !PT ;  /* 0x0000000fd5067812 */ /* 0x001fe200078e48b5 */
        /* <DEDUP_REMOVED lines=33> */
[----:B------:R-:W-:-:S07]  /*8710*/  PRMT R175, R69, 0x7610, R175 ;  /* 0x0000761045af7816 */ /* 0x000fce00000000af */
.L_x_10:
        /* <DEDUP_REMOVED lines=16> */
[----:B------:R-:W3:Y:S01]  /*8820*/  LDCU.U8 UR14, c[0x3][0xeb] ;  /* 0x00c01d60ff0e77ac */ /* 0x000ee20008000000 */
[----:B------:R-:W-:Y:S01]  /*8830*/  LOP3.LUT R9, R9, 0xff, RZ, 0xc0, !PT ;  /* 0x000000ff09097812 */ /* 0x000fe200078ec0ff */
[----:B------:R-:W1:Y:S01]  /*8840*/  LDC.U8 R211, c[0x3][R211+0xa8] ;  /* 0x00c02a00d3d37b82 */ /* 0x000e620000000000 */
[----:B------:R-:W-:Y:S01]  /*8850*/  LOP3.LUT R8, R8, 0xff, RZ, 0xc0, !PT ;  /* 0x000000ff08087812 */ /* 0x000fe200078ec0ff */
[----:B------:R-:W3:Y:S01]  /*8860*/  LDCU.U8 UR16, c[0x3][0xec] ;  /* 0x00c01d80ff1077ac */ /* 0x000ee20008000000 */
[----:B------:R-:W-:-:S02]  /*8870*/  LOP3.LUT R6, R6, 0xff, RZ, 0xc0, !PT ;  /* 0x000000ff06067812 */ /* 0x000fc400078ec0ff */
[----:B------:R-:W-:Y:S01]  /*8880*/  LOP3.LUT R207, R207, 0xff, RZ, 0xc0, !PT ;  /* 0x000000ffcfcf7812 */ /* 0x000fe200078ec0ff */
[----:B------:R-:W3:Y:S01]  /*8890*/  LDCU.U8 UR18, c[0x3][0xed] ;  /* 0x00c01da0ff1277ac */ /* 0x000ee20008000000 */
[----:B------:R-:W-:Y:S01]  /*88a0*/  LOP3.LUT R15, R15, 0xff, RZ, 0xc0, !PT ;  /* 0x000000ff0f0f7812 */ /* 0x000fe200078ec0ff */
[----:B------:R-:W3:Y:S01]  /*88b0*/  LDC.U8 R210, c[0x3][R210+0xa8] ;  /* 0x00c02a00d2d27b82 */ /* 0x000ee20000000000 */
[----:B------:R-:W-:Y:S01]  /*88c0*/  LOP3.LUT R11, R11, 0xff, RZ, 0xc0, !PT ;  /* 0x000000ff0b0b7812 */ /* 0x000fe200078ec0ff */
[----:B------:R-:W3:Y:S01]  /*88d0*/  LDCU.U8 UR20, c[0x3][0xee] ;  /* 0x00c01dc0ff1477ac */ /* 0x000ee20008000000 */
[----:B------:R-:W-:Y:S01]  /*88e0*/  LOP3.LUT R183, R185, R184, R183, 0x96, !PT ;  /* 0x000000b8b9b77212 */ /* 0x000fe200078e96b7 */
[----:B0-----:R-:W-:Y:S01]  /*88f0*/  IMAD.U32 R184, RZ, RZ, UR7 ;  /* 0x00000007ffb87e24 */ /* 0x001fe2000f8e00ff */
[----:B------:R-:W-:Y:S01]  /*8900*/  LOP3.LUT R186, R188, R187, R186, 0x96, !PT ;  /* 0x000000bbbcba7212 */ /* 0x000fe200078e96ba */
[----:B------:R-:W-:Y:S01]  /*8910*/  USHF.R.U32.HI UR7, URZ, 0x4, UR7 ;  /* 0x00000004ff077899 */ /* 0x000fe20008011607 */
[----:B------:R-:W-:Y:S01]  /*8920*/  LOP3.LUT R189, R191, R190, R189, 0x96, !PT ;  /* 0x000000bebfbd7212 */ /* 0x000fe200078e96bd */
[----:B------:R-:W0:Y:S01]  /*8930*/  LDC.U8 R212, c[0x3][R212+0xa8] ;  /* 0x00c02a00d4d47b82 */ /* 0x000e220000000000 */
[----:B------:R-:W0:Y:S01]  /*8940*/  LDCU.U8 UR22, c[0x3][0xef] ;  /* 0x00c01de0ff1677ac */ /* 0x000e220008000000 */
[----:B------:R-:W-:-:S02]  /*8950*/  LOP3.LUT R192, R194, R193, R192, 0x96, !PT ;  /* 0x000000c1c2c07212 */ /* 0x000fc400078e96c0 */
[----:B------:R-:W-:Y:S01]  /*8960*/  LOP3.LUT R195, R197, R196, R195, 0x96, !PT ;  /* 0x000000c4c5c37212 */ /* 0x000fe200078e96c3 */
[----:B------:R-:W0:Y:S01]  /*8970*/  LDCU.U8 UR26, c[0x3][0xf0] ;  /* 0x00c01e00ff1a77ac */ /* 0x000e220008000000 */
[----:B------:R-:W-:Y:S02]  /*8980*/  LOP3.LUT R198, R200, R199, R198, 0x96, !PT ;  /* 0x000000c7c8c67212 */ /* 0x000fe400078e96c6 */
[----:B------:R-:W0:Y:S01]  /*8990*/  LDC.U8 R13, c[0x3][R13+0xa8] ;  /* 0x00c02a000d0d7b82 */ /* 0x000e220000000000 */
[----:B------:R-:W0:Y:S01]  /*89a0*/  LDCU.U8 UR28, c[0x3][0xf1] ;  /* 0x00c01e20ff1c77ac */ /* 0x000e220008000000 */
[----:B------:R-:W-:Y:S02]  /*89b0*/  LOP3.LUT R201, R203, R202, R201, 0x96, !PT ;  /* 0x000000cacbc97212 */ /* 0x000fe400078e96c9 */
[----:B------:R-:W-:Y:S01]  /*89c0*/  LOP3.LUT R204, R206, R205, R204, 0x96, !PT ;  /* 0x000000cdcecc7212 */ /* 0x000fe200078e96cc */
[----:B------:R-:W0:Y:S03]  /*89d0*/  LDCU.U8 UR30, c[0x3][0xf2] ;  /* 0x00c01e40ff1e77ac */ /* 0x000e260008000000 */
[----:B------:R-:W0:Y:S01]  /*89e0*/  LDC.U8 R12, c[0x3][R12+0xa8] ;  /* 0x00c02a000c0c7b82 */ /* 0x000e220000000000 */
[----:B--2---:R-:W-:Y:S01]  /*89f0*/  LOP3.LUT R184, R209, 0xf, R184, 0x78, !PT ;  /* 0x0000000fd1b87812 */ /* 0x004fe200078e78b8 */
[----:B------:R-:W2:Y:S03]  /*8a00*/  LDCU.U8 UR44, c[0x3][0xf3] ;  /* 0x00c01e60ff2c77ac */ /* 0x000ea60008000000 */
[----:B------:R-:W-:Y:S01]  /*8a10*/  LOP3.LUT R183, R183, R184, R175, 0x96, !PT ;  /* 0x000000b8b7b77212 */ /* 0x000fe200078e96af */
[----:B------:R-:W2:Y:S01]  /*8a20*/  LDCU.U8 UR46, c[0x3][0xf4] ;  /* 0x00c01e80ff2e77ac */ /* 0x000ea20008000000 */
[----:B------:R-:W-:Y:S01]  /*8a30*/  IMAD.U32 R175, RZ, RZ, UR7 ;  /* 0x00000007ffaf7e24 */ /* 0x000fe2000f8e00ff */
[----:B------:R-:W2:Y:S01]  /*8a40*/  LDC.U8 R7, c[0x3][R7+0xa8] ;  /* 0x00c02a0007077b82 */ /* 0x000ea20000000000 */
[----:B------:R-:W-:Y:S01]  /*8a50*/  LOP3.LUT R183, R183, 0xffff, RZ, 0xc0, !PT ;  /* 0x0000ffffb7b77812 */ /* 0x000fe200078ec0ff */
[----:B------:R-:W2:Y:S02]  /*8a60*/  LDCU.U8 UR49, c[0x3][0xf6] ;  /* 0x00c01ec0ff3177ac */ /* 0x000ea40008000000 */
[----:B----4-:R-:W-:Y:S01]  /*8a70*/  LOP3.LUT R14, R14, 0x3, R175, 0x78, !PT ;  /* 0x000000030e0e7812 */ /* 0x010fe200078e78af */
[----:B------:R-:W4:Y:S03]  /*8a80*/  LDCU.U8 UR51, c[0x3][0xf7] ;  /* 0x00c01ee0ff3377ac */ /* 0x000f260008000000 */
[----:B------:R-:W4:Y:S01]  /*8a90*/  LDC.U8 R208, c[0x3][R208+0xa8] ;  /* 0x00c02a00d0d07b82 */ /* 0x000f220000000000 */
[----:B-1----:R-:W-:Y:S01]  /*8aa0*/  LOP3.LUT R186, R186, R211, R176, 0x96, !PT ;  /* 0x000000d3baba7212 */ /* 0x002fe200078e96b0 */
[----:B------:R-:W-:Y:S01]  /*8ab0*/  ULOP3.LUT UR9, UR8, 0xfc, URZ, 0xc0, !UPT ;  /* 0x000000fc08097892 */ /* 0x000fe2000f8ec0ff */
[----:B------:R-:W-:Y:S01]  /*8ac0*/  LOP3.LUT R14, R195, R14, R179, 0x96, !PT ;  /* 0x0000000ec30e7212 */ /* 0x000fe200078e96b3 */
[----:B---3--:R-:W-:Y:S01]  /*8ad0*/  ULOP3.LUT UR11, UR10, 0xfc, URZ, 0xc0, !UPT ;  /* 0x000000fc0a0b7892 */ /* 0x008fe2000f8ec0ff */
[----:B------:R-:W-:Y:S01]  /*8ae0*/  LOP3.LUT R186, R186, 0xffff, RZ, 0xc0, !PT ;  /* 0x0000ffffbaba7812 */ /* 0x000fe200078ec0ff */
[----:B------:R-:W-:Y:S01]  /*8af0*/  ULOP3.LUT UR13, UR12, 0xfc, URZ, 0xc0, !UPT ;  /* 0x000000fc0c0d7892 */ /* 0x000fe2000f8ec0ff */
[----:B------:R-:W-:Y:S01]  /*8b00*/  LOP3.LUT R14, R14, 0xffff, RZ, 0xc0, !PT ;  /* 0x0000ffff0e0e7812 */ /* 0x000fe200078ec0ff */
[----:B------:R-:W1:Y:S01]  /*8b10*/  LDC.U8 R6, c[0x3][R6+0xa8] ;  /* 0x00c02a0006067b82 */ /* 0x000e620000000000 */
[----:B------:R-:W-:Y:S01]  /*8b20*/  LOP3.LUT R189, R189, R210, R177, 0x96, !PT ;  /* 0x000000d2bdbd7212 */ /* 0x000fe200078e96b1 */
[----:B------:R-:W-:Y:S01]  /*8b30*/  ULOP3.LUT UR15, UR14, 0xfc, URZ, 0xc0, !UPT ;  /* 0x000000fc0e0f7892 */ /* 0x000fe2000f8ec0ff */
[----:B------:R-:W-:Y:S01]  /*8b40*/  PRMT R183, R183, 0x3340, R186 ;  /* 0x00003340b7b77816 */ /* 0x000fe200000000ba */
[----:B------:R-:W-:Y:S01]  /*8b50*/  ULOP3.LUT UR17, UR16, 0xfc, URZ, 0xc0, !UPT ;  /* 0x000000fc10117892 */ /* 0x000fe2000f8ec0ff */
[----:B------:R-:W-:Y:S01]  /*8b60*/  LOP3.LUT R189, R189, 0xffff, RZ, 0xc0, !PT ;  /* 0x0000ffffbdbd7812 */ /* 0x000fe200078ec0ff */
[----:B------:R-:W-:-:S02]  /*8b70*/  ULOP3.LUT UR19, UR18, 0xfc, URZ, 0xc0, !UPT ;  /* 0x000000fc12137892 */ /* 0x000fc4000f8ec0ff */
[----:B------:R-:W1:Y:S01]  /*8b80*/  LDC.U8 R8, c[0x3][R8+0xa8] ;  /* 0x00c02a0008087b82 */ /* 0x000e620000000000 */
[----:B0-----:R-:W-:Y:S01]  /*8b90*/  LOP3.LUT R192, R192, R212, R178, 0x96, !PT ;  /* 0x000000d4c0c07212 */ /* 0x001fe200078e96b2 */
[----:B------:R-:W-:Y:S02]  /*8ba0*/  ULOP3.LUT UR21, UR20, 0xfc, URZ, 0xc0, !UPT ;  /* 0x000000fc14157892 */ /* 0x000fe4000f8ec0ff */
[----:B------:R-:W-:Y:S01]  /*8bb0*/  ULOP3.LUT UR23, UR22, 0xfc, URZ, 0xc0, !UPT ;  /* 0x000000fc16177892 */ /* 0x000fe2000f8ec0ff */
[----:B------:R-:W-:Y:S01]  /*8bc0*/  LOP3.LUT R192, R192, 0xffff, RZ, 0xc0, !PT ;  /* 0x0000ffffc0c07812 */ /* 0x000fe200078ec0ff */
[----:B------:R-:W-:Y:S02]  /*8bd0*/  ULOP3.LUT UR27, UR26, 0xfc, URZ, 0xc0, !UPT ;  /* 0x000000fc1a1b7892 */ /* 0x000fe4000f8ec0ff */
[----:B------:R-:W0:Y:S01]  /*8be0*/  LDC.U8 R9, c[0x3][R9+0xa8] ;  /* 0x00c02a0009097b82 */ /* 0x000e220000000000 */
[----:B------:R-:W-:Y:S01]  /*8bf0*/  LOP3.LUT R13, R198, R13, R180, 0x96, !PT ;  /* 0x0000000dc60d7212 */ /* 0x000fe200078e96b4 */
[----:B------:R-:W-:Y:S01]  /*8c00*/  ULOP3.LUT UR29, UR28, 0xfc, URZ, 0xc0, !UPT ;  /* 0x000000fc1c1d7892 */ /* 0x000fe2000f8ec0ff */
[----:B------:R-:W-:Y:S01]  /*8c10*/  PRMT R189, R189, 0x3340, R192 ;  /* 0x00003340bdbd7816 */ /* 0x000fe200000000c0 */
[----:B------:R-:W-:Y:S01]  /*8c20*/  ULOP3.LUT UR31, UR30, 0xfc, URZ, 0xc0, !UPT ;  /* 0x000000fc1e1f7892 */ /* 0x000fe2000f8ec0ff */
[----:B------:R-:W-:Y:S01]  /*8c30*/  LOP3.LUT R13, R13, 0xffff, RZ, 0xc0, !PT ;  /* 0x0000ffff0d0d7812 */ /* 0x000fe200078ec0ff */
[----:B--2---:R-:W-:-:S02]  /*8c40*/  ULOP3.LUT UR45, UR44, 0xfc, URZ, 0xc0, !UPT ;  /* 0x000000fc2c2d7892 */ /* 0x004fc4000f8ec0ff */
[----:B------:R-:W0:Y:S01]  /*8c50*/  LDC.U8 R10, c[0x3][R10+0xa8] ;  /* 0x00c02a000a0a7b82 */ /* 0x000e220000000000 */
[----:B------:R-:W-:Y:S01]  /*8c60*/  LOP3.LUT R12, R201, R12, R181, 0x96, !PT ;  /* 0x0000000cc90c7212 */ /* 0x000fe200078e96b5 */
[----:B------:R-:W-:Y:S01]  /*8c70*/  ULOP3.LUT UR47, UR46, 0xfc, URZ, 0xc0, !UPT ;  /* 0x000000fc2e2f7892 */ /* 0x000fe2000f8ec0ff */
[----:B------:R-:W-:Y:S01]  /*8c80*/  PRMT R13, R14, 0x3340, R13 ;  /* 0x000033400e0d7816 */ /* 0x000fe2000000000d */
[----:B------:R-:W-:Y:S01]  /*8c90*/  ULOP3.LUT UR50, UR49, 0xfc, URZ, 0xc0, !UPT ;  /* 0x000000fc31327892 */ /* 0x000fe2000f8ec0ff */
[----:B------:R-:W-:Y:S01]  /*8ca0*/  LOP3.LUT R12, R12, 0xffff, RZ, 0xc0, !PT ;  /* 0x0000ffff0c0c7812 */ /* 0x000fe200078ec0ff */
[----:B----4-:R-:W-:Y:S02]  /*8cb0*/  ULOP3.LUT UR52, UR51, 0xfc, URZ, 0xc0, !UPT ;  /* 0x000000fc33347892 */ /* 0x010fe4000f8ec0ff */
[----:B------:R-:W2:Y:S01]  /*8cc0*/  LDC.U8 R11, c[0x3][R11+0xa8] ;  /* 0x00c02a000b0b7b82 */ /* 0x000ea20000000000 */
[----:B------:R-:W-:Y:S01]  /*8cd0*/  LOP3.LUT R7, R204, R7, R182, 0x96, !PT ;  /* 0x00000007cc077212 */ /* 0x000fe200078e96b6 */
[----:B------:R-:W-:-:S02]  /*8ce0*/  ULOP3.LUT UR8, UR8, 0x3, URZ, 0xc0, !UPT ;  /* 0x0000000308087892 */ /* 0x000fc4000f8ec0ff */
[----:B------:R-:W-:Y:S01]  /*8cf0*/  ULOP3.LUT UR10, UR10, 0x3, URZ, 0xc0, !UPT ;  /* 0x000000030a0a7892 */ /* 0x000fe2000f8ec0ff */
[----:B------:R-:W-:Y:S01]  /*8d00*/  LOP3.LUT R7, R7, 0xffff, RZ, 0xc0, !PT ;  /* 0x0000ffff07077812 */ /* 0x000fe200078ec0ff */
[----:B------:R-:W-:Y:S02]  /*8d10*/  ULOP3.LUT UR12, UR12, 0x3, URZ, 0xc0, !UPT ;  /* 0x000000030c0c7892 */ /* 0x000fe4000f8ec0ff */
[----:B------:R-:W2:Y:S01]  /*8d20*/  LDC.U8 R15, c[0x3][R15+0xa8] ;  /* 0x00c02a000f0f7b82 */ /* 0x000ea20000000000 */
[----:B------:R-:W-:Y:S01]  /*8d30*/  LOP3.LUT R208, R208, 0x2, RZ, 0x3c, !PT ;  /* 0x00000002d0d07812 */ /* 0x000fe200078e3cff */
[----:B------:R-:W-:Y:S01]  /*8d40*/  ULOP3.LUT UR14, UR14, 0x3, URZ, 0xc0, !UPT ;  /* 0x000000030e0e7892 */ /* 0x000fe2000f8ec0ff */
[----:B------:R-:W-:Y:S01]  /*8d50*/  PRMT R7, R12, 0x3340, R7 ;  /* 0x000033400c077816 */ /* 0x000fe20000000007 */
[----:B------:R-:W-:Y:S02]  /*8d60*/  ULOP3.LUT UR16, UR16, 0x3, URZ, 0xc0, !UPT ;  /* 0x0000000310107892 */ /* 0x000fe4000f8ec0ff */
[----:B------:R-:W-:-:S02]  /*8d70*/  ULOP3.LUT UR18, UR18, 0x3, URZ, 0xc0, !UPT ;  /* 0x0000000312127892 */ /* 0x000fc4000f8ec0ff */
[----:B------:R-:W3:Y:S01]  /*8d80*/  LDC.U8 R207, c[0x3][R207+0xa8] ;  /* 0x00c02a00cfcf7b82 */ /* 0x000ee20000000000 */
[----:B------:R-:W-:Y:S02]  /*8d90*/  ULOP3.LUT UR20, UR20, 0x3, URZ, 0xc0, !UPT ;  /* 0x0000000314147892 */ /* 0x000fe4000f8ec0ff */
[----:B------:R-:W-:Y:S02]  /*8da0*/  ULOP3.LUT UR22, UR22, 0x3, URZ, 0xc0, !UPT ;  /* 0x0000000316167892 */ /* 0x000fe4000f8ec0ff */
[----:B------:R-:W-:Y:S02]  /*8db0*/  ULOP3.LUT UR26, UR26, 0x3, URZ, 0xc0, !UPT ;  /* 0x000000031a1a7892 */ /* 0x000fe4000f8ec0ff */
[----:B------:R-:W-:Y:S01]  /*8dc0*/  ULOP3.LUT UR28, UR28, 0x3, URZ, 0xc0, !UPT ;  /* 0x000000031c1c7892 */ /* 0x000fe2000f8ec0ff */
[----:B-1----:R-:W-:Y:S01]  /*8dd0*/  PRMT R6, R8, 0x3340, R6 ;  /* 0x0000334008067816 */ /* 0x002fe20000000006 */
[----:B------:R-:W-:Y:S01]  /*8de0*/  ULOP3.LUT UR30, UR30, 0x3, URZ, 0xc0, !UPT ;  /* 0x000000031e1e7892 */ /* 0x000fe2000f8ec0ff */
[----:B------:R-:W-:Y:S01]  /*8df0*/  PRMT R8, R183, 0x5410, R189 ;  /* 0x00005410b7087816 */ /* 0x000fe200000000bd */
[----:B------:R-:W-:-:S02]  /*8e00*/  ULOP3.LUT UR44, UR44, 0x3, URZ, 0xc0, !UPT ;  /* 0x000000032c2c7892 */ /* 0x000fc4000f8ec0ff */
[----:B------:R-:W-:Y:S02]  /*8e10*/  ULOP3.LUT UR46, UR46, 0x3, URZ, 0xc0, !UPT ;  /* 0x000000032e2e7892 */ /* 0x000fe4000f8ec0ff */
[----:B------:R-:W-:Y:S02]  /*8e20*/  ULOP3.LUT UR49, UR49, 0x3, URZ, 0xc0, !UPT ;  /* 0x0000000331317892 */ /* 0x000fe4000f8ec0ff */
[----:B------:R-:W-:Y:S02]  /*8e30*/  ULOP3.LUT UR51, UR51, 0x3, URZ, 0xc0, !UPT ;  /* 0x0000000333337892 */ /* 0x000fe4000f8ec0ff */
[----:B------:R-:W-:Y:S02]  /*8e40*/  UIADD3 UR8, UPT, UPT, UR8, UR43, UR9 ;  /* 0x0000002b08087290 */ /* 0x000fe4000fffe009 */
[----:B------:R-:W-:Y:S02]  /*8e50*/  UIADD3 UR10, UPT, UPT, UR10, UR43, UR11 ;  /* 0x0000002b0a0a7290 */ /* 0x000fe4000fffe00b */
[----:B------:R-:W-:Y:S01]  /*8e60*/  UIADD3 UR12, UPT, UPT, UR12, UR43, UR13 ;  /* 0x0000002b0c0c7290 */ /* 0x000fe2000fffe00d */
[----:B0-----:R-:W-:Y:S01]  /*8e70*/  PRMT R10, R10, 0x3340, R9 ;  /* 0x000033400a0a7816 */ /* 0x001fe20000000009 */
[----:B------:R-:W-:Y:S01]  /*8e80*/  UIADD3 UR14, UPT, UPT, UR14, UR43, UR15 ;  /* 0x0000002b0e0e7290 */ /* 0x000fe2000fffe00f */
[----:B------:R-:W-:Y:S01]  /*8e90*/  PRMT R9, R13, 0x5410, R7 ;  /* 0x000054100d097816 */ /* 0x000fe20000000007 */
[----:B------:R-:W-:-:S02]  /*8ea0*/  UIADD3 UR16, UPT, UPT, UR16, UR43, UR17 ;  /* 0x0000002b10107290 */ /* 0x000fc4000fffe011 */
[----:B------:R-:W-:Y:S02]  /*8eb0*/  UIADD3 UR18, UPT, UPT, UR18, UR43, UR19 ;  /* 0x0000002b12127290 */ /* 0x000fe4000fffe013 */
[----:B------:R-:W-:Y:S02]  /*8ec0*/  UIADD3 UR20, UPT, UPT, UR20, UR43, UR21 ;  /* 0x0000002b14147290 */ /* 0x000fe4000fffe015 */
[----:B------:R-:W-:Y:S02]  /*8ed0*/  UIADD3 UR22, UPT, UPT, UR22, UR43, UR23 ;  /* 0x0000002b16167290 */ /* 0x000fe4000fffe017 */
[----:B------:R-:W-:Y:S02]  /*8ee0*/  UIADD3 UR26, UPT, UPT, UR26, UR43, UR27 ;  /* 0x0000002b1a1a7290 */ /* 0x000fe4000fffe01b */
[----:B------:R-:W-:Y:S02]  /*8ef0*/  UIADD3 UR28, UPT, UPT, UR28, UR43, UR29 ;  /* 0x0000002b1c1c7290 */ /* 0x000fe4000fffe01d */
[----:B------:R-:W-:Y:S01]  /*8f00*/  UIADD3 UR30, UPT, UPT, UR30, UR43, UR31 ;  /* 0x0000002b1e1e7290 */ /* 0x000fe2000fffe01f */
[----:B--2---:R-:W-:Y:S01]  /*8f10*/  PRMT R15, R15, 0x3340, R11 ;  /* 0x000033400f0f7816 */ /* 0x004fe2000000000b */
[----:B------:R-:W-:Y:S01]  /*8f20*/  UIADD3 UR44, UPT, UPT, UR44, UR43, UR45 ;  /* 0x0000002b2c2c7290 */ /* 0x000fe2000fffe02d */
[----:B------:R-:W-:Y:S01]  /*8f30*/  PRMT R11, R10, 0x5410, R6 ;  /* 0x000054100a0b7816 */ /* 0x000fe20000000006 */
[----:B------:R-:W-:-:S02]  /*8f40*/  UIADD3 UR46, UPT, UPT, UR46, UR43, UR47 ;  /* 0x0000002b2e2e7290 */ /* 0x000fc4000fffe02f */
[----:B------:R-:W-:Y:S02]  /*8f50*/  UIADD3 UR49, UPT, UPT, UR49, UR43, UR50 ;  /* 0x0000002b31317290 */ /* 0x000fe4000fffe032 */
[----:B------:R-:W-:Y:S01]  /*8f60*/  UIADD3 UR51, UPT, UPT, UR51, UR43, UR52 ;  /* 0x0000002b33337290 */ /* 0x000fe2000fffe034 */
[----:B---3--:R-:W-:Y:S01]  /*8f70*/  PRMT R207, R208, 0x3340, R207 ;  /* 0x00003340d0cf7816 */ /* 0x008fe200000000cf */
[----:B------:R-:W0:Y:S03]  /*8f80*/  LDCU.U8 UR48, c[0x3][0xf5] ;  /* 0x00c01ea0ff3077ac */ /* 0x000e260008000000 */
[----:B------:R-:W-:-:S05]  /*8f90*/  PRMT R10, R207, 0x5410, R15 ;  /* 0x00005410cf0a7816 */ /* 0x000fca000000000f */
[----:B------:R1:W-:Y:S04]  /*8fa0*/  STL.128 [R1], R8 ;  /* 0x0000000801007387 */ /* 0x0003e80000100c00 */
[----:B------:R-:W5:Y:S04]  /*8fb0*/  LDL.U8 R175, [UR8] ;  /* 0x00000008ffaf7983 */ /* 0x000f680008100000 */
[----:B------:R-:W5:Y:S01]  /*8fc0*/  LDL.U8 R176, [UR10] ;  /* 0x0000000affb07983 */ /* 0x000f620008100000 */
[----:B0-----:R-:W-:-:S03]  /*8fd0*/  ULOP3.LUT UR7, UR48, 0xfc, URZ, 0xc0, !UPT ;  /* 0x000000fc30077892 */ /* 0x001fc6000f8ec0ff */
[----:B------:R-:W5:Y:S01]  /*8fe0*/  LDL.U8 R177, [UR12] ;  /* 0x0000000cffb17983 */ /* 0x000f620008100000 */
[----:B------:R-:W-:-:S03]  /*8ff0*/  ULOP3.LUT UR48, UR48, 0x3, URZ, 0xc0, !UPT ;  /* 0x0000000330307892 */ /* 0x000fc6000f8ec0ff */
[----:B------:R-:W5:Y:S01]  /*9000*/  LDL.U8 R178, [UR14] ;  /* 0x0000000effb27983 */ /* 0x000f620008100000 */
[----:B------:R-:W-:-:S03]  /*9010*/  UIADD3 UR7, UPT, UPT, UR48, UR43, UR7 ;  /* 0x0000002b30077290 */ /* 0x000fc6000fffe007 */
[----:B------:R-:W5:Y:S04]  /*9020*/  LDL.U8 R179, [UR16] ;  /* 0x00000010ffb37983 */ /* 0x000f680008100000 */
[----:B------:R-:W5:Y:S04]  /*9030*/  LDL.U8 R180, [UR18] ;  /* 0x00000012ffb47983 */ /* 0x000f680008100000 */
[----:B------:R-:W5:Y:S04]  /*9040*/  LDL.U8 R181, [UR20] ;  /* 0x00000014ffb57983 */ /* 0x000f680008100000 */
[----:B------:R-:W5:Y:S04]  /*9050*/  LDL.U8 R182, [UR22] ;  /* 0x00000016ffb67983 */ /* 0x000f680008100000 */
[----:B-1----:R-:W5:Y:S04]  /*9060*/  LDL.U8 R8, [UR26] ;  /* 0x0000001aff087983 */ /* 0x002f680008100000 */
        /* <DEDUP_REMOVED lines=57> */
.L_x_9:
[----:B------:R-:W-:-:S05]  /*9400*/  IMAD.MOV.U32 R6, RZ, RZ, -0x1 ;  /* 0xffffffffff067424 */ /* 0x000fca00078e00ff */
[C---:B------:R-:W-:Y:S01]  /*9410*/  VIADDMNMX.U32 R6, R9.reuse, R6, 0x3, PT ;  /* 0x0000000309067446 */ /* 0x040fe20003800006 */
[----:B------:R-:W-:-:S04]  /*9420*/  VIADD R9, R9, 0x1 ;  /* 0x0000000109097836 */ /* 0x000fc80000000000 */
[----:B------:R-:W-:Y:S01]  /*9430*/  IMAD.SHL.U32 R6, R6, 0x4, RZ ;  /* 0x0000000406067824 */ /* 0x000fe200078e00ff */
[----:B------:R-:W-:-:S05]  /*9440*/  ISETP.NE.AND P0, PT, R9, 0x4, PT ;  /* 0x000000040900780c */ /* 0x000fca0003f05270 */
[----:B------:R-:W1:Y:S02]  /*9450*/  LDC R6, c[0x2][R6+0x10] ;  /* 0x0080040006067b82 */ /* 0x000e640000000800 */
[----:B-1----:R-:W-:-:S04]  /*9460*/  SHF.R.S32.HI R7, RZ, 0x1f, R6 ;  /* 0x0000001fff077819 */ /* 0x002fc80000011406 */
.L_x_46:
[----:B0-----:R-:W-:Y:S05]  /*9470*/  BRX R6 -0x9480                                          (*"BRANCH_TARGETS .L_x_47,.L_x_48,.L_x_49,.L_x_8"*) ;  /* 0xffffff6806e07949 */ /* 0x001fea000383ffff */
.L_x_49:
        /* <DEDUP_REMOVED lines=91> */
.L_x_7:
        /* <DEDUP_REMOVED lines=91> */
.L_x_47:
        /* <DEDUP_REMOVED lines=57> */
.L_x_48:
        /* <DEDUP_REMOVED lines=48> */
.L_x_8:
        /* <DEDUP_REMOVED lines=58> */
[----:B------:R-:W1:Y:S01]  /*aa10*/  LDC.64 R6, c[0x3][0xc8] ;  /* 0x00c03200ff067b82 */ /* 0x000e620000000a00 */
[----:B------:R-:W-:Y:S02]  /*aa20*/  PRMT R15, R217, 0x3340, R218 ;  /* 0x00003340d90f7816 */ /* 0x000fe400000000da */
[----:B------:R-:W-:Y:S01]  /*aa30*/  PRMT R14, R213, 0x3340, R214 ;  /* 0x00003340d50e7816 */ /* 0x000fe200000000d6 */
[----:B------:R2:W-:Y:S01]  /*aa40*/  STL.128 [R1+0x20], R8 ;  /* 0x0000200801007387 */ /* 0x0005e20000100c00 */
[----:B------:R-:W-:Y:S02]  /*aa50*/  PRMT R207, R209, 0x3340, R207 ;  /* 0x00003340d1cf7816 */ /* 0x000fe400000000cf */
[----:B------:R-:W-:Y:S01]  /*aa60*/  PRMT R15, R215, 0x5410, R15 ;  /* 0x00005410d70f7816 */ /* 0x000fe2000000000f */
[----:B------:R-:W3:Y:S01]  /*aa70*/  LDC.U8 R209, c[0x3][0xcd] ;  /* 0x00c03340ffd17b82 */ /* 0x000ee20000000000 */
[----:B------:R-:W-:-:S02]  /*aa80*/  PRMT R14, R211, 0x5410, R14 ;  /* 0x00005410d30e7816 */ /* 0x000fc4000000000e */
[----:B------:R-:W-:Y:S02]  /*aa90*/  PRMT R13, R208, 0x5410, R13 ;  /* 0x00005410d00d7816 */ /* 0x000fe4000000000d */
[----:B------:R-:W-:Y:S02]  /*aaa0*/  PRMT R12, R207, 0x5410, R12 ;  /* 0x00005410cf0c7816 */ /* 0x000fe4000000000c */
[----:B------:R-:W-:Y:S02]  /*aab0*/  LOP3.LUT R207, R206, 0xffff, RZ, 0xc0, !PT ;  /* 0x0000ffffcecf7812 */ /* 0x000fe400078ec0ff */
[----:B------:R-:W-:Y:S01]  /*aac0*/  LOP3.LUT R208, R203, 0xffff, RZ, 0xc0, !PT ;  /* 0x0000ffffcbd07812 */ /* 0x000fe200078ec0ff */
[----:B------:R4:W-:Y:S01]  /*aad0*/  STL.128 [R1+0x30], R12 ;  /* 0x0000300c01007387 */ /* 0x0009e20000100c00 */
[----:B------:R-:W-:Y:S02]  /*aae0*/  PRMT R221, R221, 0x3340, R222 ;  /* 0x00003340dddd7816 */ /* 0x000fe400000000de */
[----:B--2---:R-:W-:-:S02]  /*aaf0*/  LOP3.LUT R9, R200, 0xffff, RZ, 0xc0, !PT ;  /* 0x0000ffffc8097812 */ /* 0x004fc400078ec0ff */
[----:B------:R-:W-:Y:S02]  /*ab00*/  LOP3.LUT R8, R194, 0xffff, RZ, 0xc0, !PT ;  /* 0x0000ffffc2087812 */ /* 0x000fe400078ec0ff */
[----:B------:R-:W-:Y:S02]  /*ab10*/  LOP3.LUT R11, R191, 0xffff, RZ, 0xc0, !PT ;  /* 0x0000ffffbf0b7812 */ /* 0x000fe400078ec0ff */
[----:B------:R-:W-:Y:S02]  /*ab20*/  LOP3.LUT R10, R185, 0xffff, RZ, 0xc0, !PT ;  /* 0x0000ffffb90a7812 */ /* 0x000fe400078ec0ff */
[----:B------:R-:W-:Y:S02]  /*ab30*/  PRMT R219, R219, 0x3340, R220 ;  /* 0x00003340dbdb7816 */ /* 0x000fe400000000dc */
[----:B------:R-:W-:Y:S02]  /*ab40*/  PRMT R207, R208, 0x3340, R207 ;  /* 0x00003340d0cf7816 */ /* 0x000fe400000000cf */
[----:B------:R-:W-:Y:S01]  /*ab50*/  PRMT R8, R11, 0x3340, R8 ;  /* 0x000033400b087816 */ /* 0x000fe20000000008 */
[----:B----4-:R-:W2:Y:S01]  /*ab60*/  LDC.U8 R13, c[0x3][0xc9] ;  /* 0x00c03240ff0d7b82 */ /* 0x010ea20000000000 */
[----:B------:R-:W-:-:S02]  /*ab70*/  LOP3.LUT R12, R197, 0xffff, RZ, 0xc0, !PT ;  /* 0x0000ffffc50c7812 */ /* 0x000fc400078ec0ff */
[----:B------:R-:W-:Y:S02]  /*ab80*/  LOP3.LUT R14, R188, 0xffff, RZ, 0xc0, !PT ;  /* 0x0000ffffbc0e7812 */ /* 0x000fe400078ec0ff */
[----:B------:R-:W-:Y:S02]  /*ab90*/  PRMT R9, R12, 0x3340, R9 ;  /* 0x000033400c097816 */ /* 0x000fe40000000009 */
[----:B------:R-:W-:Y:S01]  /*aba0*/  PRMT R14, R10, 0x3340, R14 ;  /* 0x000033400a0e7816 */ /* 0x000fe2000000000e */
[----:B------:R-:W4:Y:S01]  /*abb0*/  LDC.U8 R12, c[0x3][0xcb] ;  /* 0x00c032c0ff0c7b82 */ /* 0x000f220000000000 */
[----:B------:R-:W-:Y:S02]  /*abc0*/  PRMT R11, R223, 0x5410, R225 ;  /* 0x00005410df0b7816 */ /* 0x000fe400000000e1 */
[----:B------:R-:W-:Y:S02]  /*abd0*/  PRMT R10, R219, 0x5410, R221 ;  /* 0x00005410db0a7816 */ /* 0x000fe400000000dd */
[----:B------:R-:W-:-:S02]  /*abe0*/  PRMT R9, R9, 0x5410, R207 ;  /* 0x0000541009097816 */ /* 0x000fc400000000cf */
[----:B------:R-:W-:Y:S01]  /*abf0*/  PRMT R8, R14, 0x5410, R8 ;  /* 0x000054100e087816 */ /* 0x000fe20000000008 */
[----:B------:R-:W0:Y:S01]  /*ac00*/  LDC.U8 R15, c[0x3][0xca] ;  /* 0x00c03280ff0f7b82 */ /* 0x000e220000000000 */
[----:B-1----:R-:W-:Y:S02]  /*ac10*/  LOP3.LUT R6, R6, 0xff, RZ, 0xc0, !PT ;  /* 0x000000ff06067812 */ /* 0x002fe400078ec0ff */
[----:B------:R-:W-:Y:S01]  /*ac20*/  LOP3.LUT R211, R7, 0xff, RZ, 0xc0, !PT ;  /* 0x000000ff07d37812 */ /* 0x000fe200078ec0ff */
[----:B------:R1:W-:Y:S01]  /*ac30*/  STL.128 [R1+0x40], R8 ;  /* 0x0000400801007387 */ /* 0x0003e20000100c00 */
[C---:B------:R-:W-:Y:S02]  /*ac40*/  LOP3.LUT R14, R6.reuse, 0xfc, RZ, 0xc0, !PT ;  /* 0x000000fc060e7812 */ /* 0x040fe400078ec0ff */
[----:B------:R-:W-:Y:S01]  /*ac50*/  LOP3.LUT R208, R6, 0x3, RZ, 0xc0, !PT ;  /* 0x0000000306d07812 */ /* 0x000fe200078ec0ff */
[----:B------:R-:W3:Y:S01]  /*ac60*/  LDC.U8 R207, c[0x3][0xce] ;  /* 0x00c03380ffcf7b82 */ /* 0x000ee20000000000 */
[----:B--2---:R-:W-:-:S02]  /*ac70*/  LOP3.LUT R7, R13, 0xfc, RZ, 0xc0, !PT ;  /* 0x000000fc0d077812 */ /* 0x004fc400078ec0ff */
[----:B------:R-:W-:Y:S02]  /*ac80*/  LOP3.LUT R13, R13, 0x3, RZ, 0xc0, !PT ;  /* 0x000000030d0d7812 */ /* 0x000fe400078ec0ff */
[-C--:B------:R-:W-:Y:S02]  /*ac90*/  IADD3 R14, PT, PT, R208, R1.reuse, R14 ;  /* 0x00000001d00e7210 */ /* 0x080fe40007ffe00e */
[----:B------:R-:W-:Y:S01]  /*aca0*/  LOP3.LUT R208, R211, 0xfc, RZ, 0xc0, !PT ;  /* 0x000000fcd3d07812 */ /* 0x000fe200078ec0ff */
[----:B------:R-:W2:Y:S01]  /*acb0*/  LDC.U8 R6, c[0x3][0xcf] ;  /* 0x00c033c0ff067b82 */ /* 0x000ea20000000000 */
[C---:B----4-:R-:W-:Y:S02]  /*acc0*/  LOP3.LUT R210, R12.reuse, 0x3, RZ, 0xc0, !PT ;  /* 0x000000030cd27812 */ /* 0x050fe400078ec0ff */
[----:B------:R-:W-:Y:S01]  /*acd0*/  IADD3 R13, PT, PT, R13, R1, R7 ;  /* 0x000000010d0d7210 */ /* 0x000fe20007ffe007 */
[----:B------:R-:W4:Y:S01]  /*ace0*/  LDL.U8 R14, [R14] ;  /* 0x000000000e0e7983 */ /* 0x000f220000100000 */
[----:B-1----:R-:W-:-:S02]  /*acf0*/  LOP3.LUT R11, R12, 0xfc, RZ, 0xc0, !PT ;  /* 0x000000fc0c0b7812 */ /* 0x002fc400078ec0ff */
[----:B------:R-:W-:Y:S01]  /*ad00*/  LOP3.LUT R211, R211, 0x3, RZ, 0xc0, !PT ;  /* 0x00000003d3d37812 */ /* 0x000fe200078ec0ff */
[----:B------:R-:W1:Y:S01]  /*ad10*/  LDC.64 R8, c[0x3][0xd0] ;  /* 0x00c03400ff087b82 */ /* 0x000e620000000a00 */
[C---:B0-----:R-:W-:Y:S01]  /*ad20*/  LOP3.LUT R10, R15.reuse, 0xfc, RZ, 0xc0, !PT ;  /* 0x000000fc0f0a7812 */ /* 0x041fe200078ec0ff */
[----:B------:R-:W4:Y:S01]  /*ad30*/  LDL.U8 R13, [R13] ;  /* 0x000000000d0d7983 */ /* 0x000f220000100000 */
[----:B------:R-:W-:Y:S02]  /*ad40*/  LOP3.LUT R15, R15, 0x3, RZ, 0xc0, !PT ;  /* 0x000000030f0f7812 */ /* 0x000fe400078ec0ff */
[----:B------:R-:W-:Y:S02]  /*ad50*/  IADD3 R7, PT, PT, R210, R1, R11 ;  /* 0x00000001d2077210 */ /* 0x000fe40007ffe00b */
[C---:B---3--:R-:W-:Y:S01]  /*ad60*/  LOP3.LUT R210, R209.reuse, 0xfc, RZ, 0xc0, !PT ;  /* 0x000000fcd1d27812 */ /* 0x048fe200078ec0ff */
[----:B------:R-:W0:Y:S01]  /*ad70*/  LDC.U8 R11, c[0x3][0xd2] ;  /* 0x00c03480ff0b7b82 */ /* 0x000e220000000000 */
[----:B------:R-:W-:-:S02]  /*ad80*/  LOP3.LUT R209, R209, 0x3, RZ, 0xc0, !PT ;  /* 0x00000003d1d17812 */ /* 0x000fc400078ec0ff */
[-C--:B------:R-:W-:Y:S01]  /*ad90*/  IADD3 R208, PT, PT, R211, R1.reuse, R208 ;  /* 0x00000001d3d07210 */ /* 0x080fe20007ffe0d0 */
[----:B------:R-:W3:Y:S01]  /*ada0*/  LDL.U8 R7, [R7] ;  /* 0x0000000007077983 */ /* 0x000ee20000100000 */
[-C--:B------:R-:W-:Y:S02]  /*adb0*/  IADD3 R12, PT, PT, R15, R1.reuse, R10 ;  /* 0x000000010f0c7210 */ /* 0x080fe40007ffe00a */
[C---:B------:R-:W-:Y:S01]  /*adc0*/  LOP3.LUT R15, R207.reuse, 0xfc, RZ, 0xc0, !PT ;  /* 0x000000fccf0f7812 */ /* 0x040fe200078ec0ff */
[----:B------:R-:W0:Y:S01]  /*add0*/  LDC.U8 R10, c[0x3][0xd1] ;  /* 0x00c03440ff0a7b82 */ /* 0x000e220000000000 */
[----:B------:R-:W-:Y:S01]  /*ade0*/  LOP3.LUT R211, R207, 0x3, RZ, 0xc0, !PT ;  /* 0x00000003cfd37812 */ /* 0x000fe200078ec0ff */
[----:B------:R-:W3:Y:S01]  /*adf0*/  LDL.U8 R208, [R208] ;  /* 0x00000000d0d07983 */ /* 0x000ee20000100000 */
[C---:B--2---:R-:W-:Y:S02]  /*ae00*/  LOP3.LUT R213, R6.reuse, 0xfc, RZ, 0xc0, !PT ;  /* 0x000000fc06d57812 */ /* 0x044fe400078ec0ff */
[----:B------:R-:W-:Y:S01]  /*ae10*/  IADD3 R207, PT, PT, R209, R1, R210 ;  /* 0x00000001d1cf7210 */ /* 0x000fe20007ffe0d2 */
[----:B------:R-:W3:Y:S01]  /*ae20*/  LDL.U8 R12, [R12] ;  /* 0x000000000c0c7983 */ /* 0x000ee20000100000 */
[----:B------:R-:W-:Y:S01]  /*ae30*/  LOP3.LUT R6, R6, 0x3, RZ, 0xc0, !PT ;  /* 0x0000000306067812 */ /* 0x000fe200078ec0ff */
[----:B------:R-:W2:Y:S01]  /*ae40*/  LDC.U8 R210, c[0x3][0xd5] ;  /* 0x00c03540ffd27b82 */ /* 0x000ea20000000000 */
[----:B-1----:R-:W-:-:S02]  /*ae50*/  LOP3.LUT R8, R8, 0xff, RZ, 0xc0, !PT ;  /* 0x000000ff08087812 */ /* 0x002fc400078ec0ff */
[----:B------:R-:W-:Y:S01]  /*ae60*/  LOP3.LUT R9, R9, 0xff, RZ, 0xc0, !PT ;  /* 0x000000ff09097812 */ /* 0x000fe200078ec0ff */
[----:B------:R-:W3:Y:S01]  /*ae70*/  LDL.U8 R207, [R207] ;  /* 0x00000000cfcf7983 */ /* 0x000ee20000100000 */
[C---:B------:R-:W-:Y:S02]  /*ae80*/  LOP3.LUT R216, R8.reuse, 0xfc, RZ, 0xc0, !PT ;  /* 0x000000fc08d87812 */ /* 0x040fe400078ec0ff */
[----:B------:R-:W-:Y:S02]  /*ae90*/  LOP3.LUT R8, R8, 0x3, RZ, 0xc0, !PT ;  /* 0x0000000308087812 */ /* 0x000fe400078ec0ff */
[-C--:B------:R-:W-:Y:S02]  /*aea0*/  IADD3 R15, PT, PT, R211, R1.reuse, R15 ;  /* 0x00000001d30f7210 */ /* 0x080fe40007ffe00f */
[-C--:B------:R-:W-:Y:S02]  /*aeb0*/  IADD3 R213, PT, PT, R6, R1.reuse, R213 ;  /* 0x0000000106d57210 */ /* 0x080fe40007ffe0d5 */
[----:B------:R-:W-:Y:S01]  /*aec0*/  IADD3 R216, PT, PT, R8, R1, R216 ;  /* 0x0000000108d87210 */ /* 0x000fe20007ffe0d8 */
[----:B------:R-:W1:Y:S01]  /*aed0*/  LDC.U8 R6, c[0x3][0xd3] ;  /* 0x00c034c0ff067b82 */ /* 0x000e620000000000 */
[C---:B------:R-:W-:Y:S01]  /*aee0*/  LOP3.LUT R209, R9.reuse, 0xfc, RZ, 0xc0, !PT ;  /* 0x000000fc09d17812 */ /* 0x040fe200078ec0ff */
[----:B------:R-:W3:Y:S01]  /*aef0*/  LDL.U8 R15, [R15] ;  /* 0x000000000f0f7983 */ /* 0x000ee20000100000 */
[----:B------:R-:W-:-:S02]  /*af00*/  LOP3.LUT R211, R9, 0x3, RZ, 0xc0, !PT ;  /* 0x0000000309d37812 */ /* 0x000fc400078ec0ff */
[C---:B0-----:R-:W-:Y:S01]  /*af10*/  LOP3.LUT R215, R10.reuse, 0xfc, RZ, 0xc0, !PT ;  /* 0x000000fc0ad77812 */ /* 0x041fe200078ec0ff */
[----:B------:R-:W3:Y:S01]  /*af20*/  LDL.U8 R216, [R216] ;  /* 0x00000000d8d87983 */ /* 0x000ee20000100000 */
[-C--:B------:R-:W-:Y:S01]  /*af30*/  IADD3 R209, PT, PT, R211, R1.reuse, R209 ;  /* 0x00000001d3d17210 */ /* 0x080fe20007ffe0d1 */
[----:B------:R-:W0:Y:S01]  /*af40*/  LDC.U8 R8, c[0x3][0xd6] ;  /* 0x00c03580ff087b82 */ /* 0x000e220000000000 */
[----:B------:R-:W-:Y:S01]  /*af50*/  LOP3.LUT R10, R10, 0x3, RZ, 0xc0, !PT ;  /* 0x000000030a0a7812 */ /* 0x000fe200078ec0ff */
[----:B------:R-:W3:Y:S01]  /*af60*/  LDL.U8 R213, [R213] ;  /* 0x00000000d5d57983 */ /* 0x000ee20000100000 */
[C---:B--2---:R-:W-:Y:S02]  /*af70*/  LOP3.LUT R211, R210.reuse, 0xfc, RZ, 0xc0, !PT ;  /* 0x000000fcd2d37812 */ /* 0x044fe400078ec0ff */
[----:B------:R-:W-:Y:S01]  /*af80*/  LOP3.LUT R210, R210, 0x3, RZ, 0xc0, !PT ;  /* 0x00000003d2d27812 */ /* 0x000fe200078ec0ff */
[----:B------:R-:W2:Y:S01]  /*af90*/  LDL.U8 R209, [R209] ;  /* 0x00000000d1d17983 */ /* 0x000ea20000100000 */
[-C--:B------:R-:W-:Y:S01]  /*afa0*/  IADD3 R215, PT, PT, R10, R1.reuse, R215 ;  /* 0x000000010ad77210 */ /* 0x080fe20007ffe0d7 */
[----:B------:R-:W0:Y:S01]  /*afb0*/  LDC.U8 R9, c[0x3][0xd7] ;  /* 0x00c035c0ff097b82 */ /* 0x000e220000000000 */
[----:B------:R-:W-:-:S02]  /*afc0*/  IADD3 R211, PT, PT, R210, R1, R211 ;  /* 0x00000001d2d37210 */ /* 0x000fc40007ffe0d3 */
[C---:B------:R-:W-:Y:S02]  /*afd0*/  LOP3.LUT R214, R11.reuse, 0xfc, RZ, 0xc0, !PT ;  /* 0x000000fc0bd67812 */ /* 0x040fe400078ec0ff */
[----:B------:R-:W-:Y:S01]  /*afe0*/  LOP3.LUT R11, R11, 0x3, RZ, 0xc0, !PT ;  /* 0x000000030b0b7812 */ /* 0x000fe200078ec0ff */
[----:B------:R-:W2:Y:S01]  /*aff0*/  LDL.U8 R215, [R215] ;  /* 0x00000000d7d77983 */ /* 0x000ea20000100000 */
[C---:B-1----:R-:W-:Y:S02]  /*b000*/  LOP3.LUT R10, R6.reuse, 0xfc, RZ, 0xc0, !PT ;  /* 0x000000fc060a7812 */ /* 0x042fe400078ec0ff */
[----:B------:R-:W-:Y:S01]  /*b010*/  LOP3.LUT R6, R6, 0x3, RZ, 0xc0, !PT ;  /* 0x0000000306067812 */ /* 0x000fe200078ec0ff */
[----:B------:R-:W2:Y:S01]  /*b020*/  LDL.U8 R211, [R211] ;  /* 0x00000000d3d37983 */ /* 0x000ea20000100000 */
[-C--:B------:R-:W-:Y:S02]  /*b030*/  IADD3 R214, PT, PT, R11, R1.reuse, R214 ;  /* 0x000000010bd67210 */ /* 0x080fe40007ffe0d6 */
[----:B------:R-:W-:-:S02]  /*b040*/  IADD3 R6, PT, PT, R6, R1, R10 ;  /* 0x0000000106067210 */ /* 0x000fc40007ffe00a */
[C---:B0-----:R-:W-:Y:S02]  /*b050*/  LOP3.LUT R210, R8.reuse, 0xfc, RZ, 0xc0, !PT ;  /* 0x000000fc08d27812 */ /* 0x041fe400078ec0ff */
[----:B------:R-:W-:Y:S01]  /*b060*/  LOP3.LUT R8, R8, 0x3, RZ, 0xc0, !PT ;  /* 0x0000000308087812 */ /* 0x000fe200078ec0ff */
[----:B------:R-:W2:Y:S03]  /*b070*/  LDL.U8 R214, [R214] ;  /* 0x00000000d6d67983 */ /* 0x000ea60000100000 */
[----:B------:R-:W-:Y:S01]  /*b080*/  IADD3 R210, PT, PT, R8, R1, R210 ;  /* 0x0000000108d27210 */ /* 0x000fe20007ffe0d2 */
[----:B------:R-:W2:Y:S01]  /*b090*/  LDL.U8 R6, [R6] ;  /* 0x0000000006067983 */ /* 0x000ea20000100000 */
[C---:B------:R-:W-:Y:S02]  /*b0a0*/  LOP3.LUT R212, R9.reuse, 0xfc, RZ, 0xc0, !PT ;  /* 0x000000fc09d47812 */ /* 0x040fe400078ec0ff */
[----:B------:R-:W-:-:S02]  /*b0b0*/  LOP3.LUT R9, R9, 0x3, RZ, 0xc0, !PT ;  /* 0x0000000309097812 */ /* 0x000fc400078ec0ff */
[----:B------:R-:W2:Y:S02]  /*b0c0*/  LDL.U8 R210, [R210] ;  /* 0x00000000d2d27983 */ /* 0x000ea40000100000 */
[----:B------:R-:W-:-:S06]  /*b0d0*/  IADD3 R212, PT, PT, R9, R1, R212 ;  /* 0x0000000109d47210 */ /* 0x000fcc0007ffe0d4 */
[----:B------:R-:W2:Y:S01]  /*b0e0*/  LDL.U8 R212, [R212] ;  /* 0x00000000d4d47983 */ /* 0x000ea20000100000 */
[----:B------:R-:W-:-:S04]  /*b0f0*/  UIADD3 UR6, UPT, UPT, UR6, 0x1, URZ ;  /* 0x0000000106067890 */ /* 0x000fc8000fffe0ff */
[----:B------:R-:W-:Y:S01]  /*b100*/  UISETP.NE.AND UP2, UPT, UR6, UR7, UPT ;  /* 0x000000070600728c */ /* 0x000fe2000bf45270 */
[----:B----4-:R-:W-:Y:S02]  /*b110*/  PRMT R9, R14, 0x3340, R13 ;  /* 0x000033400e097816 */ /* 0x010fe4000000000d */
[----:B---3--:R-:W-:-:S04]  /*b120*/  PRMT R8, R12, 0x3340, R7 ;  /* 0x000033400c087816 */ /* 0x008fc80000000007 */
[----:B------:R-:W-:Y:S02]  /*b130*/  PRMT R9, R9, 0x5410, R8 ;  /* 0x0000541009097816 */ /* 0x000fe40000000008 */
[-C--:B------:R-:W-:Y:S02]  /*b140*/  LOP3.LUT R208, R208, R216.reuse, RZ, 0x3c, !PT ;  /* 0x000000d8d0d07212 */ /* 0x080fe400078e3cff */
[----:B--2---:R-:W-:Y:S02]  /*b150*/  LOP3.LUT R209, R209, R216, R14, 0x96, !PT ;  /* 0x000000d8d1d17212 */ /* 0x004fe400078e960e */
[----:B------:R-:W-:Y:S02]  /*b160*/  LOP3.LUT R216, R216, R14, RZ, 0x3c, !PT ;  /* 0x0000000ed8d87212 */ /* 0x000fe400078e3cff */
[-C--:B------:R-:W-:Y:S02]  /*b170*/  LOP3.LUT R207, R207, R215.reuse, RZ, 0x3c, !PT ;  /* 0x000000d7cfcf7212 */ /* 0x080fe400078e3cff */
[----:B------:R-:W-:-:S02]  /*b180*/  LOP3.LUT R211, R211, R215, R13, 0x96, !PT ;  /* 0x000000d7d3d37212 */ /* 0x000fc400078e960d */
[----:B------:R-:W-:Y:S02]  /*b190*/  LOP3.LUT R215, R215, R13, RZ, 0x3c, !PT ;  /* 0x0000000dd7d77212 */ /* 0x000fe400078e3cff */
[----:B------:R-:W-:Y:S02]  /*b1a0*/  LOP3.LUT R15, R15, R214, RZ, 0x3c, !PT ;  /* 0x000000d60f0f7212 */ /* 0x000fe400078e3cff */
        /* <DEDUP_REMOVED lines=15> */
[----:B0-----:R-:W-:Y:S02]  /*b2a0*/  PRMT R10, R216, 0x7610, R10 ;  /* 0x00007610d80a7816 */ /* 0x001fe4000000000a */
[----:B------:R-:W-:Y:S02]  /*b2b0*/  PRMT R9, R215, 0x7610, R9 ;  /* 0x00007610d7097816 */ /* 0x000fe40000000009 */
[----:B------:R-:W-:Y:S02]  /*b2c0*/  PRMT R8, R214, 0x7610, R8 ;  /* 0x00007610d6087816 */ /* 0x000fe40000000008 */
[----:B------:R-:W-:Y:S01]  /*b2d0*/  PRMT R11, R213, 0x7610, R11 ;  /* 0x00007610d50b7816 */ /* 0x000fe2000000000b */
[----:B------:R-:W-:Y:S06]  /*b2e0*/  BRA.U UP2, `(.L_x_10) ;  /* 0xffffffd5020c7547 */ /* 0x000fec000b83ffff */
[----:B------:R-:W-:Y:S02]  /*b2f0*/  LOP3.LUT R211, R211, 0xf, RZ, 0xc0, !PT ;  /* 0x0000000fd3d37812 */ /* 0x000fe400078ec0ff */
[----:B------:R-:W-:Y:S02]  /*b300*/  LOP3.LUT R212, R212, 0xf, RZ, 0xc0, !PT ;  /* 0x0000000fd4d47812 */ /* 0x000fe400078ec0ff */
[----:B------:R-:W-:Y:S02]  /*b310*/  LOP3.LUT R13, R13, 0xf, RZ, 0xc0, !PT ;  /* 0x0000000f0d0d7812 */ /* 0x000fe400078ec0ff */
[----:B------:R-:W-:Y:S02]  /*b320*/  LOP3.LUT R7, R7, 0xf, RZ, 0xc0, !PT ;  /* 0x0000000f07077812 */ /* 0x000fe400078ec0ff */
[----:B------:R-:W-:Y:S02]  /*b330*/  LOP3.LUT R207, R207, 0xf, RZ, 0xc0, !PT ;  /* 0x0000000fcfcf7812 */ /* 0x000fe400078ec0ff */
[----:B------:R-:W-:-:S02]  /*b340*/  LOP3.LUT R11, R11, 0xf, RZ, 0xc0, !PT ;  /* 0x0000000f0b0b7812 */ /* 0x000fc400078ec0ff */
[----:B------:R-:W-:Y:S02]  /*b350*/  LOP3.LUT R9, R9, 0xf, RZ, 0xc0, !PT ;  /* 0x0000000f09097812 */ /* 0x000fe400078ec0ff */
[----:B------:R-:W-:-:S07]  /*b360*/  LOP3.LUT R6, R6, 0xf, RZ, 0xc0, !PT ;  /* 0x0000000f06067812 */ /* 0x000fce00078ec0ff */
.L_x_6:
[----:B------:R-:W2:Y:S04]  /*b370*/  LDL R198, [R1+0x5c] ;  /* 0x00005c0001c67983 */ /* 0x000ea80000100800 */
[----:B------:R-:W2:Y:S04]  /*b380*/  LDL R197, [R1+0x6c] ;  /* 0x00006c0001c57983 */ /* 0x000ea80000100800 */
[----:B------:R-:W3:Y:S04]  /*b390*/  LDL R196, [R1+0x7c] ;  /* 0x00007c0001c47983 */ /* 0x000ee80000100800 */
[----:B------:R-:W3:Y:S04]  /*b3a0*/  LDL R195, [R1+0x8c] ;  /* 0x00008c0001c37983 */ /* 0x000ee80000100800 */
[----:B------:R-:W4:Y:S04]  /*b3b0*/  LDL R194, [R1+0x9c] ;  /* 0x00009c0001c27983 */ /* 0x000f280000100800 */
[----:B------:R-:W4:Y:S04]  /*b3c0*/  LDL R193, [R1+0xac] ;  /* 0x0000ac0001c17983 */ /* 0x000f280000100800 */
        /* <DEDUP_REMOVED lines=16> */
[----:B------:R-:W-:Y:S01]  /*b4d0*/  LOP3.LUT R178, R6, R178, RZ, 0xfc, !PT ;  /* 0x000000b206b27212 */ /* 0x000fe200078efcff */
[----:B------:R-:W5:Y:S01]  /*b4e0*/  LDL R205, [R1+0xc8] ;  /* 0x0000c80001cd7983 */ /* 0x000f620000100800 */
[----:B------:R-:W-:Y:S01]  /*b4f0*/  PRMT R11, R170, 0x3340, R167 ;  /* 0x00003340aa0b7816 */ /* 0x000fe200000000a7 */
[----:B------:R-:W-:Y:S01]  /*b500*/  IMAD.SHL.U32 R181, R14, 0x10, RZ ;  /* 0x000000100eb57824 */ /* 0x000fe200078e00ff */
[----:B------:R-:W-:Y:S01]  /*b510*/  PRMT R6, R251, 0x3340, R174 ;  /* 0x00003340fb067816 */ /* 0x000fe200000000ae */
[----:B------:R-:W5:Y:S01]  /*b520*/  LDL R204, [R1+0xd8] ;  /* 0x0000d80001cc7983 */ /* 0x000f620000100800 */
[----:B------:R-:W-:Y:S01]  /*b530*/  LOP3.LUT R177, R9, R177, RZ, 0xfc, !PT ;  /* 0x000000b109b17212 */ /* 0x000fe200078efcff */
[----:B------:R-:W-:Y:S01]  /*b540*/  IMAD.SHL.U32 R182, R12, 0x10, RZ ;  /* 0x000000100cb67824 */ /* 0x000fe200078e00ff */
[----:B------:R-:W-:Y:S01]  /*b550*/  PRMT R11, R6, 0x5410, R11 ;  /* 0x00005410060b7816 */ /* 0x000fe2000000000b */
[----:B------:R-:W5:Y:S01]  /*b560*/  LDL R203, [R1+0xf8] ;  /* 0x0000f80001cb7983 */ /* 0x000f620000100800 */
[----:B------:R-:W-:Y:S01]  /*b570*/  LOP3.LUT R175, R207, R175, RZ, 0xfc, !PT ;  /* 0x000000afcfaf7212 */ /* 0x000fe200078efcff */
[----:B------:R-:W-:Y:S01]  /*b580*/  IMAD.SHL.U32 R179, R209, 0x10, RZ ;  /* 0x00000010d1b37824 */ /* 0x000fe200078e00ff */
[----:B------:R-:W-:Y:S01]  /*b590*/  LOP3.LUT R181, R13, R181, RZ, 0xfc, !PT ;  /* 0x000000b50db57212 */ /* 0x000fe200078efcff */
[----:B------:R-:W5:Y:S01]  /*b5a0*/  LDL R207, [R1+0x98] ;  /* 0x0000980001cf7983 */ /* 0x000f620000100800 */
[----:B------:R-:W-:Y:S01]  /*b5b0*/  LOP3.LUT R182, R7, R182, RZ, 0xfc, !PT ;  /* 0x000000b607b67212 */ /* 0x000fe200078efcff */
[----:B------:R-:W-:-:S02]  /*b5c0*/  IMAD.SHL.U32 R180, R210, 0x10, RZ ;  /* 0x00000010d2b47824 */ /* 0x000fc400078e00ff */
[----:B------:R-:W5:Y:S04]  /*b5d0*/  LDL R202, [R1+0x108] ;  /* 0x0001080001ca7983 */ /* 0x000f680000100800 */
[----:B------:R-:W5:Y:S04]  /*b5e0*/  LDL R201, [R1+0x54] ;  /* 0x0000540001c97983 */ /* 0x000f680000100800 */
[----:B------:R-:W5:Y:S04]  /*b5f0*/  LDL R200, [R1+0x64] ;  /* 0x0000640001c87983 */ /* 0x000f680000100800 */
[----:B------:R-:W5:Y:S01]  /*b600*/  LDL R199, [R1+0x74] ;  /* 0x0000740001c77983 */ /* 0x000f620000100800 */
[----:B------:R-:W-:-:S02]  /*b610*/  LOP3.LUT R23, R23, UR38, RZ, 0x3c, !PT ;  /* 0x0000002617177c12 */ /* 0x000fc4000f8e3cff */
[----:B------:R-:W-:Y:S01]  /*b620*/  LOP3.LUT R22, R22, UR37, RZ, 0x3c, !PT ;  /* 0x0000002516167c12 */ /* 0x000fe2000f8e3cff */
[----:B------:R-:W5:Y:S01]  /*b630*/  LDL R15, [R1+0xc0] ;  /* 0x0000c000010f7983 */ /* 0x000f620000100800 */
[----:B------:R-:W-:Y:S02]  /*b640*/  LOP3.LUT R21, R21, UR36, RZ, 0x3c, !PT ;  /* 0x0000002415157c12 */ /* 0x000fe4000f8e3cff */
[----:B------:R-:W-:Y:S01]  /*b650*/  LOP3.LUT R20, R20, UR35, RZ, 0x3c, !PT ;  /* 0x0000002314147c12 */ /* 0x000fe2000f8e3cff */
[----:B------:R-:W5:Y:S01]  /*b660*/  LDL R14, [R1+0xd0] ;  /* 0x0000d000010e7983 */ /* 0x000f620000100800 */
[----:B------:R-:W-:Y:S02]  /*b670*/  LOP3.LUT R17, R17, UR40, RZ, 0x3c, !PT ;  /* 0x0000002811117c12 */ /* 0x000fe4000f8e3cff */
[----:B------:R-:W-:Y:S01]  /*b680*/  LOP3.LUT R16, R16, UR39, RZ, 0x3c, !PT ;  /* 0x0000002710107c12 */ /* 0x000fe2000f8e3cff */
[----:B------:R-:W5:Y:S01]  /*b690*/  LDL R13, [R1+0xe0] ;  /* 0x0000e000010d7983 */ /* 0x000f620000100800 */
[----:B------:R-:W-:-:S02]  /*b6a0*/  LOP3.LUT R18, R18, UR41, RZ, 0x3c, !PT ;  /* 0x0000002912127c12 */ /* 0x000fc4000f8e3cff */
[----:B------:R-:W-:Y:S01]  /*b6b0*/  LOP3.LUT R19, R19, UR42, RZ, 0x3c, !PT ;  /* 0x0000002a13137c12 */ /* 0x000fe2000f8e3cff */
[----:B------:R-:W5:Y:S01]  /*b6c0*/  LDL R12, [R1+0xf0] ;  /* 0x0000f000010c7983 */ /* 0x000f620000100800 */
[----:B------:R-:W-:Y:S02]  /*b6d0*/  LOP3.LUT R179, R211, R179, RZ, 0xfc, !PT ;  /* 0x000000b3d3b37212 */ /* 0x000fe400078efcff */
[----:B------:R-:W-:Y:S01]  /*b6e0*/  LOP3.LUT R180, R212, R180, RZ, 0xfc, !PT ;  /* 0x000000b4d4b47212 */ /* 0x000fe200078efcff */
[----:B------:R-:W5:Y:S01]  /*b6f0*/  LDL R7, [R1+0x100] ;  /* 0x0001000001077983 */ /* 0x000f620000100800 */
[----:B--2---:R-:W-:-:S03]  /*b700*/  PRMT R10, R197, 0x3340, R198 ;  /* 0x00003340c50a7816 */ /* 0x004fc600000000c6 */
[----:B------:R-:W2:Y:S04]  /*b710*/  LDL R198, [R1+0x84] ;  /* 0x0000840001c67983 */ /* 0x000ea80000100800 */
[----:B------:R-:W2:Y:S01]  /*b720*/  LDL R197, [R1+0x94] ;  /* 0x0000940001c57983 */ /* 0x000ea20000100800 */
[----:B---3--:R-:W-:-:S03]  /*b730*/  PRMT R6, R195, 0x3340, R196 ;  /* 0x00003340c3067816 */ /* 0x008fc600000000c4 */
[----:B------:R-:W3:Y:S01]  /*b740*/  LDL R196, [R1+0xa4] ;  /* 0x0000a40001c47983 */ /* 0x000ee20000100800 */
[----:B------:R-:W-:-:S03]  /*b750*/  PRMT R10, R6, 0x5410, R10 ;  /* 0x00005410060a7816 */ /* 0x000fc6000000000a */
[----:B------:R-:W3:Y:S01]  /*b760*/  LDL R195, [R1+0xb4] ;  /* 0x0000b40001c37983 */ /* 0x000ee20000100800 */
[----:B----4-:R-:W-:-:S03]  /*b770*/  PRMT R9, R193, 0x3340, R194 ;  /* 0x00003340c1097816 */ /* 0x010fc600000000c2 */
[----:B------:R-:W4:Y:S04]  /*b780*/  LDL R194, [R1+0xc4] ;  /* 0x0000c40001c27983 */ /* 0x000f280000100800 */
[----:B------:R-:W4:Y:S01]  /*b790*/  LDL R193, [R1+0xd4] ;  /* 0x0000d40001c17983 */ /* 0x000f220000100800 */
[----:B-----5:R-:W-:-:S03]  /*b7a0*/  PRMT R6, R191, 0x3340, R192 ;  /* 0x00003340bf067816 */ /* 0x020fc600000000c0 */
[----:B------:R-:W5:Y:S01]  /*b7b0*/  LDL R192, [R1+0xe4] ;  /* 0x0000e40001c07983 */ /* 0x000f620000100800 */
[----:B------:R-:W-:-:S03]  /*b7c0*/  PRMT R9, R6, 0x5410, R9 ;  /* 0x0000541006097816 */ /* 0x000fc60000000009 */
[----:B------:R-:W5:Y:S01]  /*b7d0*/  LDL R191, [R1+0xf4] ;  /* 0x0000f40001bf7983 */ /* 0x000f620000100800 */
[----:B------:R-:W-:-:S03]  /*b7e0*/  PRMT R8, R189, 0x3340, R190 ;  /* 0x00003340bd087816 */ /* 0x000fc600000000be */
[----:B------:R-:W5:Y:S04]  /*b7f0*/  LDL R190, [R1+0x104] ;  /* 0x0001040001be7983 */ /* 0x000f680000100800 */
[----:B------:R-:W5:Y:S01]  /*b800*/  LDL R189, [R1+0x50] ;  /* 0x0000500001bd7983 */ /* 0x000f620000100800 */
[----:B------:R-:W-:-:S03]  /*b810*/  PRMT R6, R187, 0x3340, R188 ;  /* 0x00003340bb067816 */ /* 0x000fc600000000bc */
[----:B------:R-:W5:Y:S01]  /*b820*/  LDL R188, [R1+0x60] ;  /* 0x0000600001bc7983 */ /* 0x000f620000100800 */
[----:B------:R-:W-:Y:S02]  /*b830*/  PRMT R8, R6, 0x5410, R8 ;  /* 0x0000541006087816 */ /* 0x000fe40000000008 */
[----:B------:R-:W-:Y:S01]  /*b840*/  PRMT R6, R250, 0x3340, R173 ;  /* 0x00003340fa067816 */ /* 0x000fe200000000ad */
[----:B------:R-:W5:Y:S04]  /*b850*/  LDL R187, [R1+0x70] ;  /* 0x0000700001bb7983 */ /* 0x000f680000100800 */
[----:B------:R0:W-:Y:S04]  /*b860*/  STL.128 [R1+0x10], R8 ;  /* 0x0000100801007387 */ /* 0x0001e80000100c00 */
[----:B0-----:R-:W2:Y:S01]  /*b870*/  LDL R9, [R1+0xa8] ;  /* 0x0000a80001097983 */ /* 0x001ea20000100800 */
[----:B------:R-:W-:-:S02]  /*b880*/  PRMT R11, R169, 0x3340, R166 ;  /* 0x00003340a90b7816 */ /* 0x000fc400000000a6 */
[----:B------:R-:W-:Y:S01]  /*b890*/  PRMT R10, R185, 0x3340, R186 ;  /* 0x00003340b90a7816 */ /* 0x000fe200000000ba */
[----:B------:R-:W3:Y:S01]  /*b8a0*/  LDL R8, [R1+0xe8] ;  /* 0x0000e80001087983 */ /* 0x000ee20000100800 */
[----:B------:R-:W-:-:S03]  /*b8b0*/  PRMT R11, R6, 0x5410, R11 ;  /* 0x00005410060b7816 */ /* 0x000fc6000000000b */
[----:B------:R-:W5:Y:S01]  /*b8c0*/  LDL R186, [R1+0x80] ;  /* 0x0000800001ba7983 */ /* 0x000f620000100800 */
[----:B------:R-:W-:-:S03]  /*b8d0*/  PRMT R6, R183, 0x3340, R184 ;  /* 0x00003340b7067816 */ /* 0x000fc600000000b8 */
[----:B------:R-:W5:Y:S04]  /*b8e0*/  LDL R185, [R1+0x90] ;  /* 0x0000900001b97983 */ /* 0x000f680000100800 */
[----:B------:R-:W5:Y:S04]  /*b8f0*/  LDL R184, [R1+0xa0] ;  /* 0x0000a00001b87983 */ /* 0x000f680000100800 */
[----:B------:R-:W5:Y:S01]  /*b900*/  LDL R183, [R1+0xb0] ;  /* 0x0000b00001b77983 */ /* 0x000f620000100800 */
[----:B------:R-:W-:Y:S02]  /*b910*/  PRMT R10, R6, 0x5410, R10 ;  /* 0x00005410060a7816 */ /* 0x000fe4000000000a */
[----:B------:R-:W-:-:S02]  /*b920*/  PRMT R6, R205, 0x3340, R206 ;  /* 0x00003340cd067816 */ /* 0x000fc400000000ce */
[----:B--2---:R-:W-:-:S04]  /*b930*/  PRMT R9, R9, 0x3340, R207 ;  /* 0x0000334009097816 */ /* 0x004fc800000000cf */
[----:B------:R-:W-:Y:S02]  /*b940*/  PRMT R9, R6, 0x5410, R9 ;  /* 0x0000541006097816 */ /* 0x000fe40000000009 */
[----:B---3--:R-:W-:Y:S02]  /*b950*/  PRMT R8, R8, 0x3340, R204 ;  /* 0x0000334008087816 */ /* 0x008fe400000000cc */
        /* <DEDUP_REMOVED lines=10> */
[----:B----4-:R-:W-:Y:S02]  /*ba00*/  PRMT R6, R194, 0x3340, R195 ;  /* 0x00003340c2067816 */ /* 0x010fe400000000c3 */
[----:B-----5:R-:W-:Y:S02]  /*ba10*/  PRMT R8, R192, 0x3340, R193 ;  /* 0x00003340c0087816 */ /* 0x020fe400000000c1 */
[----:B------:R-:W-:Y:S02]  /*ba20*/  PRMT R9, R6, 0x5410, R9 ;  /* 0x0000541006097816 */ /* 0x000fe40000000009 */
[----:B------:R-:W-:-:S04]  /*ba30*/  PRMT R6, R190, 0x3340, R191 ;  /* 0x00003340be067816 */ /* 0x000fc800000000bf */
[----:B------:R-:W-:Y:S02]  /*ba40*/  PRMT R8, R6, 0x5410, R8 ;  /* 0x0000541006087816 */ /* 0x000fe40000000008 */
[----:B------:R-:W-:-:S03]  /*ba50*/  PRMT R6, R248, 0x3340, R171 ;  /* 0x00003340f8067816 */ /* 0x000fc600000000ab */
[----:B------:R0:W-:Y:S01]  /*ba60*/  STL.128 [R1+0x30], R8 ;  /* 0x0000300801007387 */ /* 0x0001e20000100c00 */
[----:B------:R-:W-:Y:S02]  /*ba70*/  LOP3.LUT R196, R23, 0xf0, RZ, 0xc0, !PT ;  /* 0x000000f017c47812 */ /* 0x000fe400078ec0ff */
[----:B------:R-:W-:Y:S02]  /*ba80*/  LOP3.LUT R191, R22, 0xf0, RZ, 0xc0, !PT ;  /* 0x000000f016bf7812 */ /* 0x000fe400078ec0ff */
[----:B0-----:R-:W-:Y:S02]  /*ba90*/  PRMT R11, R98, 0x3340, R97 ;  /* 0x00003340620b7816 */ /* 0x001fe40000000061 */
        /* <DEDUP_REMOVED lines=9> */
[----:B------:R-:W-:Y:S02]  /*bb30*/  LOP3.LUT R193, R22, 0xf, RZ, 0xc0, !PT ;  /* 0x0000000f16c17812 */ /* 0x000fe400078ec0ff */
[----:B------:R-:W-:Y:S02]  /*bb40*/  LOP3.LUT R188, R23, 0xf, RZ, 0xc0, !PT ;  /* 0x0000000f17bc7812 */ /* 0x000fe400078ec0ff */
[----:B------:R-:W-:Y:S02]  /*bb50*/  SHF.R.U32.HI R196, RZ, 0x4, R196 ;  /* 0x00000004ffc47819 */ /* 0x000fe400000116c4 */
[----:B------:R-:W-:Y:S02]  /*bb60*/  SHF.R.U32.HI R191, RZ, 0x4, R191 ;  /* 0x00000004ffbf7819 */ /* 0x000fe400000116bf */
[----:B------:R-:W-:Y:S02]  /*bb70*/  LOP3.LUT R197, R21, 0xf0, RZ, 0xc0, !PT ;  /* 0x000000f015c57812 */ /* 0x000fe400078ec0ff */
[----:B------:R-:W-:-:S02]  /*bb80*/  LOP3.LUT R198, R20, 0xf0, RZ, 0xc0, !PT ;  /* 0x000000f014c67812 */ /* 0x000fc400078ec0ff */
[----:B------:R-:W-:Y:S02]  /*bb90*/  PRMT R8, R6, 0x5410, R8 ;  /* 0x0000541006087816 */ /* 0x000fe40000000008 */
[----:B------:R-:W-:Y:S02]  /*bba0*/  PRMT R7, R196, 0x3340, R188 ;  /* 0x00003340c4077816 */ /* 0x000fe400000000bc */
[----:B------:R-:W-:Y:S02]  /*bbb0*/  PRMT R6, R191, 0x3340, R193 ;  /* 0x00003340bf067816 */ /* 0x000fe400000000c1 */
[----:B------:R-:W-:Y:S02]  /*bbc0*/  LOP3.LUT R195, R20, 0xf, RZ, 0xc0, !PT ;  /* 0x0000000f14c37812 */ /* 0x000fe400078ec0ff */
[----:B------:R-:W-:Y:S02]  /*bbd0*/  LOP3.LUT R194, R21, 0xf, RZ, 0xc0, !PT ;  /* 0x0000000f15c27812 */ /* 0x000fe400078ec0ff */
[----:B------:R-:W-:-:S02]  /*bbe0*/  SHF.R.U32.HI R197, RZ, 0x4, R197 ;  /* 0x00000004ffc57819 */ /* 0x000fc400000116c5 */
[----:B------:R-:W-:Y:S01]  /*bbf0*/  SHF.R.U32.HI R198, RZ, 0x4, R198 ;  /* 0x00000004ffc67819 */ /* 0x000fe200000116c6 */
[----:B------:R0:W-:Y:S01]  /*bc00*/  STL.128 [R1+0x40], R8 ;  /* 0x0000400801007387 */ /* 0x0001e20000100c00 */
[----:B------:R-:W-:Y:S02]  /*bc10*/  PRMT R7, R6, 0x5410, R7 ;  /* 0x0000541006077816 */ /* 0x000fe40000000007 */
[----:B------:R-:W-:Y:S02]  /*bc20*/  PRMT R6, R197, 0x3340, R194 ;  /* 0x00003340c5067816 */ /* 0x000fe400000000c2 */
[----:B------:R-:W-:Y:S02]  /*bc30*/  LOP3.LUT R189, R17, 0xf0, RZ, 0xc0, !PT ;  /* 0x000000f011bd7812 */ /* 0x000fe400078ec0ff */
[C---:B------:R-:W-:Y:S02]  /*bc40*/  LOP3.LUT R190, R16.reuse, 0xf0, RZ, 0xc0, !PT ;  /* 0x000000f010be7812 */ /* 0x040fe400078ec0ff */
[----:B------:R-:W-:-:S02]  /*bc50*/  LOP3.LUT R192, R16, 0xf, RZ, 0xc0, !PT ;  /* 0x0000000f10c07812 */ /* 0x000fc400078ec0ff */
[----:B0-----:R-:W-:Y:S02]  /*bc60*/  PRMT R8, R198, 0x3340, R195 ;  /* 0x00003340c6087816 */ /* 0x001fe400000000c3 */
[----:B------:R-:W-:Y:S02]  /*bc70*/  LOP3.LUT R187, R17, 0xf, RZ, 0xc0, !PT ;  /* 0x0000000f11bb7812 */ /* 0x000fe400078ec0ff */
[----:B------:R-:W-:Y:S02]  /*bc80*/  PRMT R6, R8, 0x5410, R6 ;  /* 0x0000541008067816 */ /* 0x000fe40000000006 */
[----:B------:R-:W-:Y:S02]  /*bc90*/  SHF.R.U32.HI R189, RZ, 0x4, R189 ;  /* 0x00000004ffbd7819 */ /* 0x000fe400000116bd */
[----:B------:R-:W-:Y:S01]  /*bca0*/  SHF.R.U32.HI R190, RZ, 0x4, R190 ;  /* 0x00000004ffbe7819 */ /* 0x000fe200000116be */
[----:B------:R0:W-:Y:S01]  /*bcb0*/  STL.64 [R1], R6 ;  /* 0x0000000601007387 */ /* 0x0001e20000100a00 */
[----:B------:R-:W-:-:S02]  /*bcc0*/  LOP3.LUT R183, R18, 0xf0, RZ, 0xc0, !PT ;  /* 0x000000f012b77812 */ /* 0x000fc400078ec0ff */
[----:B------:R-:W-:Y:S02]  /*bcd0*/  LOP3.LUT R184, R18, 0xf, RZ, 0xc0, !PT ;  /* 0x0000000f12b87812 */ /* 0x000fe400078ec0ff */
[----:B------:R-:W-:Y:S02]  /*bce0*/  SHF.R.U32.HI R183, RZ, 0x4, R183 ;  /* 0x00000004ffb77819 */ /* 0x000fe400000116b7 */
[----:B0-----:R-:W-:Y:S02]  /*bcf0*/  PRMT R6, R189, 0x3340, R187 ;  /* 0x00003340bd067816 */ /* 0x001fe400000000bb */
[----:B------:R-:W-:Y:S02]  /*bd00*/  PRMT R7, R190, 0x3340, R192 ;  /* 0x00003340be077816 */ /* 0x000fe400000000c0 */
[----:B------:R-:W-:Y:S02]  /*bd10*/  LOP3.LUT R186, R19, 0xf0, RZ, 0xc0, !PT ;  /* 0x000000f013ba7812 */ /* 0x000fe400078ec0ff */
[----:B------:R-:W-:-:S02]  /*bd20*/  PRMT R6, R7, 0x5410, R6 ;  /* 0x0000541007067816 */ /* 0x000fc40000000006 */
[----:B------:R-:W-:-:S03]  /*bd30*/  SHF.R.U32.HI R186, RZ, 0x4, R186 ;  /* 0x00000004ffba7819 */ /* 0x000fc600000116ba */
[----:B------:R0:W-:Y:S04]  /*bd40*/  STL [R1+0x8], R6 ;  /* 0x0000080601007387 */ /* 0x0001e80000100800 */
[----:B------:R1:W-:Y:S01]  /*bd50*/  STL.U8 [R1+0xe], R186 ;  /* 0x00000eba01007387 */ /* 0x0003e20000100000 */
[----:B0-----:R-:W-:-:S05]  /*bd60*/  PRMT R6, R184, 0x7604, R183 ;  /* 0x00007604b8067816 */ /* 0x001fca00000000b7 */
[----:B------:R1:W-:Y:S01]  /*bd70*/  STL.U16 [R1+0xc], R6 ;  /* 0x00000c0601007387 */ /* 0x0003e20000100400 */
[----:B------:R-:W-:Y:S01]  /*bd80*/  LOP3.LUT R185, R19, 0xf, RZ, 0xc0, !PT ;  /* 0x0000000f13b97812 */ /* 0x000fe200078ec0ff */
[----:B------:R-:W-:Y:S06]  /*bd90*/  BRA.U !UP1, `(.L_x_11) ;  /* 0x0000004d09307547 */ /* 0x000fec000b800000 */
[----:B------:R-:W0:Y:S01]  /*bda0*/  LDCU UR49, c[0x3][0x54] ;  /* 0x00c00a80ff3177ac */ /* 0x000e220008000800 */
[----:B------:R-:W-:Y:S01]  /*bdb0*/  NOP ;  /* 0x0000000000007918 */ /* 0x000fe20000000000 */
.L_x_15:
[----:B--2---:R-:W2:Y:S01]  /*bdc0*/  LDCU.U8 UR8, c[0x3][0xe9] ;  /* 0x00c01d20ff0877ac */ /* 0x004ea20008000000 */
[----:B------:R-:W3:Y:S01]  /*bdd0*/  LDCU.U8 UR10, c[0x3][0xea] ;  /* 0x00c01d40ff0a77ac */ /* 0x000ee20008000000 */
[----:B------:R-:W4:Y:S01]  /*bde0*/  LDCU.U8 UR12, c[0x3][0xeb] ;  /* 0x00c01d60ff0c77ac */ /* 0x000f220008000000 */
[----:B------:R-:W1:Y:S01]  /*bdf0*/  LDCU.U8 UR14, c[0x3][0xec] ;  /* 0x00c01d80ff0e77ac */ /* 0x000e620008000000 */
[----:B------:R-:W0:Y:S01]  /*be00*/  LDCU.U8 UR16, c[0x3][0xed] ;  /* 0x00c01da0ff1077ac */ /* 0x000e220008000000 */
        /* <DEDUP_REMOVED lines=10> */
[----:B--2---:R-:W-:-:S02]  /*beb0*/  ULOP3.LUT UR9, UR8, 0xfc, URZ, 0xc0, !UPT ;  /* 0x000000fc08097892 */ /* 0x004fc4000f8ec0ff */
[----:B---3--:R-:W-:Y:S02]  /*bec0*/  ULOP3.LUT UR11, UR10, 0xfc, URZ, 0xc0, !UPT ;  /* 0x000000fc0a0b7892 */ /* 0x008fe4000f8ec0ff */
[----:B----4-:R-:W-:Y:S02]  /*bed0*/  ULOP3.LUT UR13, UR12, 0xfc, URZ, 0xc0, !UPT ;  /* 0x000000fc0c0d7892 */ /* 0x010fe4000f8ec0ff */
[----:B-1----:R-:W-:Y:S02]  /*bee0*/  ULOP3.LUT UR15, UR14, 0xfc, URZ, 0xc0, !UPT ;  /* 0x000000fc0e0f7892 */ /* 0x002fe4000f8ec0ff */
[----:B0-----:R-:W-:Y:S02]  /*bef0*/  ULOP3.LUT UR17, UR16, 0xfc, URZ, 0xc0, !UPT ;  /* 0x000000fc10117892 */ /* 0x001fe4000f8ec0ff */
[----:B------:R-:W-:Y:S02]  /*bf00*/  ULOP3.LUT UR19, UR18, 0xfc, URZ, 0xc0, !UPT ;  /* 0x000000fc12137892 */ /* 0x000fe4000f8ec0ff */
[----:B------:R-:W-:-:S02]  /*bf10*/  ULOP3.LUT UR21, UR20, 0xfc, URZ, 0xc0, !UPT ;  /* 0x000000fc14157892 */ /* 0x000fc4000f8ec0ff */
[----:B------:R-:W-:Y:S02]  /*bf20*/  ULOP3.LUT UR23, UR22, 0xfc, URZ, 0xc0, !UPT ;  /* 0x000000fc16177892 */ /* 0x000fe4000f8ec0ff */
[----:B------:R-:W-:Y:S02]  /*bf30*/  ULOP3.LUT UR27, UR26, 0xfc, URZ, 0xc0, !UPT ;  /* 0x000000fc1a1b7892 */ /* 0x000fe4000f8ec0ff */
[----:B------:R-:W-:Y:S02]  /*bf40*/  ULOP3.LUT UR29, UR28, 0xfc, URZ, 0xc0, !UPT ;  /* 0x000000fc1c1d7892 */ /* 0x000fe4000f8ec0ff */
[----:B------:R-:W-:Y:S02]  /*bf50*/  ULOP3.LUT UR31, UR30, 0xfc, URZ, 0xc0, !UPT ;  /* 0x000000fc1e1f7892 */ /* 0x000fe4000f8ec0ff */
        /* <DEDUP_REMOVED lines=19> */
[----:B------:R-:W-:-:S02]  /*c090*/  UIADD3 UR8, UPT, UPT, UR8, UR43, UR9 ;  /* 0x0000002b08087290 */ /* 0x000fc4000fffe009 */
[----:B------:R-:W-:Y:S02]  /*c0a0*/  UIADD3 UR10, UPT, UPT, UR10, UR43, UR11 ;  /* 0x0000002b0a0a7290 */ /* 0x000fe4000fffe00b */
[----:B------:R-:W-:Y:S02]  /*c0b0*/  UIADD3 UR12, UPT, UPT, UR12, UR43, UR13 ;  /* 0x0000002b0c0c7290 */ /* 0x000fe4000fffe00d */
[----:B------:R-:W-:Y:S02]  /*c0c0*/  UIADD3 UR14, UPT, UPT, UR14, UR43, UR15 ;  /* 0x0000002b0e0e7290 */ /* 0x000fe4000fffe00f */
[----:B------:R-:W-:Y:S01]  /*c0d0*/  UIADD3 UR16, UPT, UPT, UR16, UR43, UR17 ;  /* 0x0000002b10107290 */ /* 0x000fe2000fffe011 */
[----:B------:R-:W5:Y:S01]  /*c0e0*/  LDL.U8 R9, [UR8] ;  /* 0x00000008ff097983 */ /* 0x000f620008100000 */
[----:B------:R-:W-:Y:S02]  /*c0f0*/  UIADD3 UR18, UPT, UPT, UR18, UR43, UR19 ;  /* 0x0000002b12127290 */ /* 0x000fe4000fffe013 */
[----:B------:R-:W-:Y:S01]  /*c100*/  UIADD3 UR20, UPT, UPT, UR20, UR43, UR21 ;  /* 0x0000002b14147290 */ /* 0x000fe2000fffe015 */
[----:B------:R-:W5:Y:S01]  /*c110*/  LDL.U8 R10, [UR10] ;  /* 0x0000000aff0a7983 */ /* 0x000f620008100000 */
[----:B------:R-:W-:-:S02]  /*c120*/  UIADD3 UR22, UPT, UPT, UR22, UR43, UR23 ;  /* 0x0000002b16167290 */ /* 0x000fc4000fffe017 */
[----:B------:R-:W-:Y:S01]  /*c130*/  UIADD3 UR26, UPT, UPT, UR26, UR43, UR27 ;  /* 0x0000002b1a1a7290 */ /* 0x000fe2000fffe01b */
[----:B------:R-:W5:Y:S01]  /*c140*/  LDL.U8 R11, [UR12] ;  /* 0x0000000cff0b7983 */ /* 0x000f620008100000 */
        /* <DEDUP_REMOVED lines=9> */
[----:B------:R-:W0:Y:S03]  /*c1e0*/  LDCU.U8 UR6, c[0x3][0xe8] ;  /* 0x00c01d00ff0677ac */ /* 0x000e260008000000 */
[----:B------:R-:W5:Y:S04]  /*c1f0*/  LDL.U8 R15, [UR20] ;  /* 0x00000014ff0f7983 */ /* 0x000f680008100000 */
[----:B------:R-:W5:Y:S04]  /*c200*/  LDL.U8 R16, [UR22] ;  /* 0x00000016ff107983 */ /* 0x000f680008100000 */
        /* <DEDUP_REMOVED lines=61> */
.L_x_14:
[----:B------:R-:W-:-:S05]  /*c5e0*/  IMAD.MOV.U32 R6, RZ, RZ, -0x1 ;  /* 0xffffffffff067424 */ /* 0x000fca00078e00ff */
[C---:B------:R-:W-:Y:S01]  /*c5f0*/  VIADDMNMX.U32 R6, R202.reuse, R6, 0x3, PT ;  /* 0x00000003ca067446 */ /* 0x040fe20003800006 */
[----:B------:R-:W-:-:S04]  /*c600*/  VIADD R202, R202, 0x1 ;  /* 0x00000001caca7836 */ /* 0x000fc80000000000 */
[----:B------:R-:W-:Y:S01]  /*c610*/  IMAD.SHL.U32 R6, R6, 0x4, RZ ;  /* 0x0000000406067824 */ /* 0x000fe200078e00ff */
[----:B------:R-:W-:-:S05]  /*c620*/  ISETP.NE.AND P0, PT, R202, 0x4, PT ;  /* 0x00000004ca00780c */ /* 0x000fca0003f05270 */
[----:B------:R-:W1:Y:S02]  /*c630*/  LDC R6, c[0x2][R6+0x20] ;  /* 0x0080080006067b82 */ /* 0x000e640000000800 */
[----:B-1----:R-:W-:-:S04]  /*c640*/  SHF.R.S32.HI R7, RZ, 0x1f, R6 ;  /* 0x0000001fff077819 */ /* 0x002fc80000011406 */
.L_x_51:
[----:B0-----:R-:W-:Y:S05]  /*c650*/  BRX R6 -0xc660                                          (*"BRANCH_TARGETS .L_x_52,.L_x_53,.L_x_54,.L_x_12"*) ;  /* 0xffffff3806687949 */ /* 0x001fea000383ffff */
.L_x_52:
        /* <DEDUP_REMOVED lines=57> */
.L_x_53:
        /* <DEDUP_REMOVED lines=47> */
[----:B------:R-:W-:Y:S01]  /*cce0*/  LOP3.LUT R218, R6, 0x8, R218, 0x78, !PT ;  /* 0x0000000806da7812 */ /* 0x000fe200078e78da */
[----:B------:R-:W-:Y:S06]  /*ccf0*/  BRA `(.L_x_12) ;  /* 0x0000000800d47947 */ /* 0x000fec0003800000 */
.L_x_54:
[----:B------:R-:W-:-:S09]  /*cd00*/  UISETP.NE.AND UP2, UPT, UR6, 0x1, UPT ;  /* 0x000000010600788c */ /* 0x000fd2000bf45270 */
[----:B------:R-:W-:Y:S05]  /*cd10*/  BRA.U !UP2, `(.L_x_13) ;  /* 0x000000050a6c7547 */ /* 0x000fea000b800000 */
        /* <DEDUP_REMOVED lines=91> */
.L_x_13:
        /* <DEDUP_REMOVED lines=87> */
[----:B------:R-:W-:-:S07]  /*d840*/  LOP3.LUT R234, R234, 0x1, R7, 0xf8, !PT ;  /* 0x00000001eaea7812 */ /* 0x000fce00078ef807 */
.L_x_12:
[----:B------:R-:W-:Y:S05]  /*d850*/  @P0 BRA `(.L_x_14) ;  /* 0xffffffec00600947 */ /* 0x000fea000383ffff */
[----:B-----5:R-:W-:Y:S01]  /*d860*/  PRMT R12, R12, 0x3340, R13 ;  /* 0x000033400c0c7816 */ /* 0x020fe2000000000d */
[----:B------:R-:W-:Y:S01]  /*d870*/  UISETP.GT.AND UP2, UPT, UR49, 0x1, UPT ;  /* 0x000000013100788c */ /* 0x000fe2000bf44270 */
[----:B------:R-:W-:Y:S01]  /*d880*/  LOP3.LUT R13, R201, 0xffff, RZ, 0xc0, !PT ;  /* 0x0000ffffc90d7812 */ /* 0x000fe200078ec0ff */
[----:B------:R-:W-:Y:S01]  /*d890*/  UIADD3 UR49, UPT, UPT, UR49, -0x1, URZ ;  /* 0xffffffff31317890 */ /* 0x000fe2000fffe0ff */
[----:B------:R-:W-:Y:S02]  /*d8a0*/  LOP3.LUT R200, R200, 0xffff, RZ, 0xc0, !PT ;  /* 0x0000ffffc8c87812 */ /* 0x000fe400078ec0ff */
[----:B------:R-:W-:Y:S02]  /*d8b0*/  PRMT R16, R16, 0x3340, R17 ;  /* 0x0000334010107816 */ /* 0x000fe40000000011 */
[----:B------:R-:W-:Y:S02]  /*d8c0*/  PRMT R20, R20, 0x3340, R21 ;  /* 0x0000334014147816 */ /* 0x000fe40000000015 */
[----:B------:R-:W-:-:S02]  /*d8d0*/  PRMT R14, R14, 0x3340, R15 ;  /* 0x000033400e0e7816 */ /* 0x000fc4000000000f */
[----:B------:R-:W-:Y:S02]  /*d8e0*/  LOP3.LUT R17, R199, 0xffff, RZ, 0xc0, !PT ;  /* 0x0000ffffc7117812 */ /* 0x000fe400078ec0ff */
[----:B------:R-:W-:Y:S02]  /*d8f0*/  LOP3.LUT R243, R243, 0xffff, RZ, 0xc0, !PT ;  /* 0x0000fffff3f37812 */ /* 0x000fe400078ec0ff */
[----:B------:R-:W-:Y:S02]  /*d900*/  PRMT R15, R209, 0x3340, R210 ;  /* 0x00003340d10f7816 */ /* 0x000fe400000000d2 */
[----:B------:R-:W-:Y:S02]  /*d910*/  PRMT R207, R207, 0x3340, R208 ;  /* 0x00003340cfcf7816 */ /* 0x000fe400000000d0 */
[----:B------:R-:W-:Y:S02]  /*d920*/  PRMT R205, R205, 0x3340, R206 ;  /* 0x00003340cdcd7816 */ /* 0x000fe400000000ce */
[----:B------:R-:W-:-:S02]  /*d930*/  PRMT R203, R203, 0x3340, R204 ;  /* 0x00003340cbcb7816 */ /* 0x000fc400000000cc */
[----:B------:R-:W-:Y:S02]  /*d940*/  PRMT R13, R200, 0x3340, R13 ;  /* 0x00003340c80d7816 */ /* 0x000fe4000000000d */
[----:B------:R-:W-:Y:S02]  /*d950*/  LOP3.LUT R21, R218, 0xffff, RZ, 0xc0, !PT ;  /* 0x0000ffffda157812 */ /* 0x000fe400078ec0ff */
[----:B------:R-:W-:Y:S02]  /*d960*/  LOP3.LUT R217, R217, 0xffff, RZ, 0xc0, !PT ;  /* 0x0000ffffd9d97812 */ /* 0x000fe400078ec0ff */
[----:B------:R-:W-:Y:S02]  /*d970*/  LOP3.LUT R202, R216, 0xffff, RZ, 0xc0, !PT ;  /* 0x0000ffffd8ca7812 */ /* 0x000fe400078ec0ff */
[----:B------:R-:W-:Y:S02]  /*d980*/  LOP3.LUT R215, R215, 0xffff, RZ, 0xc0, !PT ;  /* 0x0000ffffd7d77812 */ /* 0x000fe400078ec0ff */
[----:B------:R-:W-:-:S02]  /*d990*/  LOP3.LUT R7, R244, 0xffff, RZ, 0xc0, !PT ;  /* 0x0000fffff4077812 */ /* 0x000fc400078ec0ff */
[----:B------:R-:W-:Y:S02]  /*d9a0*/  LOP3.LUT R245, R245, 0xffff, RZ, 0xc0, !PT ;  /* 0x0000fffff5f57812 */ /* 0x000fe400078ec0ff */
        /* <DEDUP_REMOVED lines=44> */
[----:B------:R-:W-:Y:S01]  /*dc70*/  PRMT R14, R203, 0x5410, R205 ;  /* 0x00005410cb0e7816 */ /* 0x000fe200000000cd */
[----:B------:R2:W-:Y:S01]  /*dc80*/  STL.128 [R1+0x10], R8 ;  /* 0x0000100801007387 */ /* 0x0005e20000100c00 */
[----:B------:R-:W-:Y:S02]  /*dc90*/  PRMT R19, R223, 0x5410, R19 ;  /* 0x00005410df137816 */ /* 0x000fe40000000013 */
[----:B------:R-:W-:-:S02]  /*dca0*/  PRMT R18, R219, 0x5410, R221 ;  /* 0x00005410db127816 */ /* 0x000fc400000000dd */
[----:B------:R-:W-:Y:S02]  /*dcb0*/  PRMT R23, R239, 0x5410, R23 ;  /* 0x00005410ef177816 */ /* 0x000fe40000000017 */
[----:B------:R-:W-:Y:S02]  /*dcc0*/  PRMT R22, R235, 0x5410, R237 ;  /* 0x00005410eb167816 */ /* 0x000fe400000000ed */
[----:B------:R-:W-:Y:S02]  /*dcd0*/  PRMT R12, R199, 0x5410, R7 ;  /* 0x00005410c70c7816 */ /* 0x000fe40000000007 */
[----:B------:R-:W-:Y:S02]  /*dce0*/  PRMT R16, R201, 0x5410, R200 ;  /* 0x00005410c9107816 */ /* 0x000fe400000000c8 */
[----:B------:R-:W-:Y:S01]  /*dcf0*/  PRMT R21, R209, 0x5410, R208 ;  /* 0x00005410d1157816 */ /* 0x000fe200000000d0 */
[----:B------:R2:W-:Y:S01]  /*dd00*/  STL.128 [R1+0x20], R12 ;  /* 0x0000200c01007387 */ /* 0x0005e20000100c00 */
[----:B------:R-:W-:-:S03]  /*dd10*/  PRMT R20, R206, 0x5410, R204 ;  /* 0x00005410ce147816 */ /* 0x000fc600000000cc */
[----:B------:R2:W-:Y:S04]  /*dd20*/  STL.128 [R1+0x30], R16 ;  /* 0x0000301001007387 */ /* 0x0005e80000100c00 */
[----:B------:R2:W-:Y:S01]  /*dd30*/  STL.128 [R1+0x40], R20 ;  /* 0x0000401401007387 */ /* 0x0005e20000100c00 */
[----:B------:R-:W-:Y:S05]  /*dd40*/  BRA.U UP2, `(.L_x_15) ;  /* 0xffffffe1021c7547 */ /* 0x000fea000b83ffff */
[----:B------:R-:W0:Y:S01]  /*dd50*/  LDCU UR6, c[0x3][0x54] ;  /* 0x00c00a80ff0677ac */ /* 0x000e220008000800 */
[----:B------:R-:W-:Y:S01]  /*dd60*/  NOP ;  /* 0x0000000000007918 */ /* 0x000fe20000000000 */
.L_x_19:
[----:B------:R-:W1:Y:S01]  /*dd70*/  LDC.64 R6, c[0x3][0xd8] ;  /* 0x00c03600ff067b82 */ /* 0x000e620000000a00 */
[----:B------:R-:W-:Y:S02]  /*dd80*/  LOP3.LUT R190, R190, R191, R183, 0x96, !PT ;  /* 0x000000bfbebe7212 */ /* 0x000fe400078e96b7 */
[----:B------:R-:W-:Y:S02]  /*dd90*/  LOP3.LUT R192, R192, R193, R184, 0x96, !PT ;  /* 0x000000c1c0c07212 */ /* 0x000fe400078e96b8 */
[--C-:B------:R-:W-:Y:S02]  /*dda0*/  LOP3.LUT R189, R189, R196, R186.reuse, 0x96, !PT ;  /* 0x000000c4bdbd7212 */ /* 0x100fe400078e96ba */
[--C-:B------:R-:W-:Y:S01]  /*ddb0*/  LOP3.LUT R187, R187, R188, R185.reuse, 0x96, !PT ;  /* 0x000000bcbbbb7212 */ /* 0x100fe200078e96b9 */
[----:B--23--:R-:W2:Y:S01]  /*ddc0*/  LDC.U8 R14, c[0x3][0xdb] ;  /* 0x00c036c0ff0e7b82 */ /* 0x00cea20000000000 */
[----:B------:R-:W-:Y:S02]  /*ddd0*/  LOP3.LUT R11, R194, 0xffff, R185, 0x48, !PT ;  /* 0x0000ffffc20b7812 */ /* 0x000fe400078e48b9 */
[----:B------:R-:W-:-:S02]  /*dde0*/  LOP3.LUT R197, R197, 0xffff, R186, 0x48, !PT ;  /* 0x0000ffffc5c57812 */ /* 0x000fc400078e48ba */
[----:B------:R-:W-:Y:S02]  /*ddf0*/  LOP3.LUT R195, R195, 0xffff, R184, 0x48, !PT ;  /* 0x0000ffffc3c37812 */ /* 0x000fe400078e48b8 */
[----:B------:R-:W-:Y:S01]  /*de00*/  LOP3.LUT R198, R198, 0xffff, R183, 0x48, !PT ;  /* 0x0000ffffc6c67812 */ /* 0x000fe200078e48b7 */
[----:B------:R-:W3:Y:S01]  /*de10*/  LDC.U8 R18, c[0x3][0xd9] ;  /* 0x00c03640ff127b82 */ /* 0x000ee20000000000 */
[----:B------:R-:W-:-:S07]  /*de20*/  LOP3.LUT R185, R188, 0xffff, R185, 0x48, !PT ;  /* 0x0000ffffbcb97812 */ /* 0x000fce00078e48b9 */
[----:B------:R-:W4:Y:S01]  /*de30*/  LDC.64 R12, c[0x3][0xe0] ;  /* 0x00c03800ff0c7b82 */ /* 0x000f220000000a00 */
[----:B------:R-:W-:-:S07]  /*de40*/  LOP3.LUT R186, R196, 0xffff, R186, 0x48, !PT ;  /* 0x0000ffffc4ba7812 */ /* 0x000fce00078e48ba */
[----:B------:R-:W0:Y:S01]  /*de50*/  LDC.U8 R16, c[0x3][0xdd] ;  /* 0x00c03740ff107b82 */ /* 0x000e220000000000 */
[----:B------:R-:W-:-:S07]  /*de60*/  LOP3.LUT R184, R193, 0xffff, R184, 0x48, !PT ;  /* 0x0000ffffc1b87812 */ /* 0x000fce00078e48b8 */
[----:B------:R-:W4:Y:S01]  /*de70*/  LDC.U8 R17, c[0x3][0xda] ;  /* 0x00c03680ff117b82 */ /* 0x000f220000000000 */
[----:B------:R-:W-:-:S07]  /*de80*/  LOP3.LUT R183, R191, 0xffff, R183, 0x48, !PT ;  /* 0x0000ffffbfb77812 */ /* 0x000fce00078e48b7 */
[----:B------:R-:W4:Y:S01]  /*de90*/  LDC.U8 R15, c[0x3][0xde] ;  /* 0x00c03780ff0f7b82 */ /* 0x000f220000000000 */
[----:B------:R-:W-:Y:S01]  /*dea0*/  LOP3.LUT R188, R188, 0xffff, RZ, 0xc0, !PT ;  /* 0x0000ffffbcbc7812 */ /* 0x000fe200078ec0ff */
[----:B------:R-:W4:Y:S01]  /*deb0*/  LDCU.U8 UR8, c[0x3][0xf9] ;  /* 0x00c01f20ff0877ac */ /* 0x000f220008000000 */
[----:B------:R-:W-:Y:S02]  /*dec0*/  LOP3.LUT R196, R196, 0xffff, RZ, 0xc0, !PT ;  /* 0x0000ffffc4c47812 */ /* 0x000fe400078ec0ff */
[----:B------:R-:W-:Y:S01]  /*ded0*/  LOP3.LUT R193, R193, 0xffff, RZ, 0xc0, !PT ;  /* 0x0000ffffc1c17812 */ /* 0x000fe200078ec0ff */
[----:B------:R-:W4:Y:S01]  /*dee0*/  LDCU.U8 UR9, c[0x3][0xfa] ;  /* 0x00c01f40ff0977ac */ /* 0x000f220008000000 */
[----:B------:R-:W-:Y:S02]  /*def0*/  LOP3.LUT R191, R191, 0xffff, RZ, 0xc0, !PT ;  /* 0x0000ffffbfbf7812 */ /* 0x000fe400078ec0ff */
[----:B------:R-:W-:Y:S01]  /*df00*/  LOP3.LUT R187, R187, 0xffff, RZ, 0xc0, !PT ;  /* 0x0000ffffbbbb7812 */ /* 0x000fe200078ec0ff */
[----:B------:R-:W4:Y:S01]  /*df10*/  LDCU.U8 UR10, c[0x3][0xfb] ;  /* 0x00c01f60ff0a77ac */ /* 0x000f220008000000 */
[----:B------:R-:W-:-:S02]  /*df20*/  LOP3.LUT R189, R189, 0xffff, RZ, 0xc0, !PT ;  /* 0x0000ffffbdbd7812 */ /* 0x000fc400078ec0ff */
[----:B------:R-:W-:Y:S01]  /*df30*/  LOP3.LUT R192, R192, 0xffff, RZ, 0xc0, !PT ;  /* 0x0000ffffc0c07812 */ /* 0x000fe200078ec0ff */
[----:B------:R-:W4:Y:S01]  /*df40*/  LDCU.U8 UR11, c[0x3][0xfc] ;  /* 0x00c01f80ff0b77ac */ /* 0x000f220008000000 */
[----:B------:R-:W-:Y:S02]  /*df50*/  LOP3.LUT R190, R190, 0xffff, RZ, 0xc0, !PT ;  /* 0x0000ffffbebe7812 */ /* 0x000fe400078ec0ff */
[----:B------:R-:W-:Y:S01]  /*df60*/  PRMT R11, R197, 0x3340, R11 ;  /* 0x00003340c50b7816 */ /* 0x000fe2000000000b */
[----:B------:R-:W4:Y:S01]  /*df70*/  LDCU.U8 UR12, c[0x3][0xfd] ;  /* 0x00c01fa0ff0c77ac */ /* 0x000f220008000000 */
[----:B------:R-:W-:Y:S02]  /*df80*/  PRMT R195, R198, 0x3340, R195 ;  /* 0x00003340c6c37816 */ /* 0x000fe400000000c3 */
[----:B------:R-:W-:Y:S01]  /*df90*/  PRMT R10, R186, 0x3340, R185 ;  /* 0x00003340ba0a7816 */ /* 0x000fe200000000b9 */
[----:B------:R-:W4:Y:S01]  /*dfa0*/  LDCU.U8 UR13, c[0x3][0xfe] ;  /* 0x00c01fc0ff0d77ac */ /* 0x000f220008000000 */
[----:B------:R-:W-:-:S02]  /*dfb0*/  PRMT R183, R183, 0x3340, R184 ;  /* 0x00003340b7b77816 */ /* 0x000fc400000000b8 */
[----:B------:R-:W-:Y:S01]  /*dfc0*/  PRMT R8, R196, 0x3340, R188 ;  /* 0x00003340c4087816 */ /* 0x000fe200000000bc */
[----:B------:R-:W4:Y:S01]  /*dfd0*/  LDCU.U8 UR14, c[0x3][0xff] ;  /* 0x00c01fe0ff0e77ac */ /* 0x000f220008000000 */
[----:B------:R-:W-:Y:S02]  /*dfe0*/  PRMT R191, R191, 0x3340, R193 ;  /* 0x00003340bfbf7816 */ /* 0x000fe400000000c1 */
        /* <DEDUP_REMOVED lines=9> */
[----:B-1----:R-:W-:Y:S01]  /*e080*/  LOP3.LUT R6, R6, 0xff, RZ, 0xc0, !PT ;  /* 0x000000ff06067812 */ /* 0x002fe200078ec0ff */
[----:B------:R-:W1:Y:S01]  /*e090*/  LDCU.U8 UR18, c[0x3][0x103] ;  /* 0x00c02060ff1277ac */ /* 0x000e620008000000 */
[----:B--2---:R-:W-:Y:S01]  /*e0a0*/  LOP3.LUT R194, R14, 0xfc, RZ, 0xc0, !PT ;  /* 0x000000fc0ec27812 */ /* 0x004fe200078ec0ff */
[----:B------:R2:W-:Y:S01]  /*e0b0*/  STL.128 [R1], R8 ;  /* 0x0000000801007387 */ /* 0x0005e20000100c00 */
[C---:B------:R-:W-:Y:S01]  /*e0c0*/  LOP3.LUT R22, R6.reuse, 0xfc, RZ, 0xc0, !PT ;  /* 0x000000fc06167812 */ /* 0x040fe200078ec0ff */
[----:B------:R-:W1:Y:S01]  /*e0d0*/  LDCU.U8 UR19, c[0x3][0x104] ;  /* 0x00c02080ff1377ac */ /* 0x000e620008000000 */
[----:B------:R-:W-:-:S02]  /*e0e0*/  LOP3.LUT R6, R6, 0x3, RZ, 0xc0, !PT ;  /* 0x0000000306067812 */ /* 0x000fc400078ec0ff */
[----:B------:R-:W-:Y:S01]  /*e0f0*/  LOP3.LUT R14, R14, 0x3, RZ, 0xc0, !PT ;  /* 0x000000030e0e7812 */ /* 0x000fe200078ec0ff */
[----:B------:R-:W1:Y:S01]  /*e100*/  LDCU.U8 UR7, c[0x3][0xf8] ;  /* 0x00c01f00ff0777ac */ /* 0x000e620008000000 */
[-C--:B------:R-:W-:Y:S02]  /*e110*/  IADD3 R22, PT, PT, R6, R1.reuse, R22 ;  /* 0x0000000106167210 */ /* 0x080fe40007ffe016 */
[----:B------:R-:W1:Y:S01]  /*e120*/  LDC.U8 R6, c[0x3][0xe1] ;  /* 0x00c03840ff067b82 */ /* 0x000e620000000000 */
[----:B------:R-:W-:Y:S02]  /*e130*/  IADD3 R194, PT, PT, R14, R1, R194 ;  /* 0x000000010ec27210 */ /* 0x000fe40007ffe0c2 */
[----:B---3--:R-:W-:Y:S01]  /*e140*/  LOP3.LUT R21, R18, 0xfc, RZ, 0xc0, !PT ;  /* 0x000000fc12157812 */ /* 0x008fe200078ec0ff */
[----:B------:R-:W3:Y:S01]  /*e150*/  LDL.U8 R22, [R22] ;  /* 0x0000000016167983 */ /* 0x000ee20000100000 */
[----:B0-----:R-:W-:Y:S02]  /*e160*/  LOP3.LUT R197, R16, 0xfc, RZ, 0xc0, !PT ;  /* 0x000000fc10c57812 */ /* 0x001fe400078ec0ff */
[----:B--2---:R-:W-:Y:S01]  /*e170*/  LOP3.LUT R11, R7, 0xff, RZ, 0xc0, !PT ;  /* 0x000000ff070b7812 */ /* 0x004fe200078ec0ff */
[----:B------:R-:W0:Y:S01]  /*e180*/  LDC.U8 R10, c[0x3][0xdf] ;  /* 0x00c037c0ff0a7b82 */ /* 0x000e220000000000 */
[----:B------:R-:W-:Y:S01]  /*e190*/  LOP3.LUT R9, R18, 0x3, RZ, 0xc0, !PT ;  /* 0x0000000312097812 */ /* 0x000fe200078ec0ff */
[----:B------:R-:W2:Y:S01]  /*e1a0*/  LDL.U8 R194, [R194] ;  /* 0x00000000c2c27983 */ /* 0x000ea20000100000 */
[----:B------:R-:W-:-:S02]  /*e1b0*/  LOP3.LUT R196, R11, 0xfc, RZ, 0xc0, !PT ;  /* 0x000000fc0bc47812 */ /* 0x000fc400078ec0ff */
[----:B------:R-:W-:Y:S02]  /*e1c0*/  LOP3.LUT R11, R11, 0x3, RZ, 0xc0, !PT ;  /* 0x000000030b0b7812 */ /* 0x000fe400078ec0ff */
[-C--:B------:R-:W-:Y:S01]  /*e1d0*/  IADD3 R21, PT, PT, R9, R1.reuse, R21 ;  /* 0x0000000109157210 */ /* 0x080fe20007ffe015 */
[----:B------:R-:W0:Y:S01]  /*e1e0*/  LDC.U8 R7, c[0x3][0xe2] ;  /* 0x00c03880ff077b82 */ /* 0x000e220000000000 */
[-C--:B------:R-:W-:Y:S02]  /*e1f0*/  IADD3 R196, PT, PT, R11, R1.reuse, R196 ;  /* 0x000000010bc47210 */ /* 0x080fe40007ffe0c4 */
[----:B----4-:R-:W-:Y:S02]  /*e200*/  LOP3.LUT R11, R12, 0xff, RZ, 0xc0, !PT ;  /* 0x000000ff0c0b7812 */ /* 0x010fe400078ec0ff */
[----:B------:R-:W-:Y:S01]  /*e210*/  LOP3.LUT R9, R16, 0x3, RZ, 0xc0, !PT ;  /* 0x0000000310097812 */ /* 0x000fe200078ec0ff */
[----:B------:R-:W3:Y:S01]  /*e220*/  LDL.U8 R21, [R21] ;  /* 0x0000000015157983 */ /* 0x000ee20000100000 */
[----:B------:R-:W-:Y:S01]  /*e230*/  LOP3.LUT R195, R17, 0xfc, RZ, 0xc0, !PT ;  /* 0x000000fc11c37812 */ /* 0x000fe200078ec0ff */
[----:B------:R-:W4:Y:S01]  /*e240*/  LDC.U8 R8, c[0x3][0xe3] ;  /* 0x00c038c0ff087b82 */ /* 0x000f220000000000 */
[----:B------:R-:W-:Y:S01]  /*e250*/  IADD3 R197, PT, PT, R9, R1, R197 ;  /* 0x0000000109c57210 */ /* 0x000fe20007ffe0c5 */
[----:B------:R-:W2:Y:S01]  /*e260*/  LDL.U8 R196, [R196] ;  /* 0x00000000c4c47983 */ /* 0x000ea20000100000 */
[----:B-1----:R-:W-:-:S02]  /*e270*/  LOP3.LUT R9, R6, 0xfc, RZ, 0xc0, !PT ;  /* 0x000000fc06097812 */ /* 0x002fc400078ec0ff */
[----:B------:R-:W-:Y:S02]  /*e280*/  LOP3.LUT R17, R17, 0x3, RZ, 0xc0, !PT ;  /* 0x0000000311117812 */ /* 0x000fe400078ec0ff */
[----:B------:R-:W-:Y:S01]  /*e290*/  LOP3.LUT R226, R15, 0xfc, RZ, 0xc0, !PT ;  /* 0x000000fc0fe27812 */ /* 0x000fe200078ec0ff */
[----:B------:R-:W1:Y:S01]  /*e2a0*/  LDC.U8 R14, c[0x3][0xe5] ;  /* 0x00c03940ff0e7b82 */ /* 0x000e620000000000 */
[C---:B0-----:R-:W-:Y:S01]  /*e2b0*/  LOP3.LUT R227, R10.reuse, 0xfc, RZ, 0xc0, !PT ;  /* 0x000000fc0ae37812 */ /* 0x041fe200078ec0ff */
[----:B------:R-:W2:Y:S01]  /*e2c0*/  LDL.U8 R197, [R197] ;  /* 0x00000000c5c57983 */ /* 0x000ea20000100000 */
[----:B------:R-:W-:Y:S02]  /*e2d0*/  LOP3.LUT R12, R10, 0x3, RZ, 0xc0, !PT ;  /* 0x000000030a0c7812 */ /* 0x000fe400078ec0ff */
[C---:B------:R-:W-:Y:S02]  /*e2e0*/  LOP3.LUT R10, R11.reuse, 0xfc, RZ, 0xc0, !PT ;  /* 0x000000fc0b0a7812 */ /* 0x040fe400078ec0ff */
[----:B------:R-:W-:-:S02]  /*e2f0*/  LOP3.LUT R11, R11, 0x3, RZ, 0xc0, !PT ;  /* 0x000000030b0b7812 */ /* 0x000fc400078ec0ff */
[----:B------:R-:W-:Y:S02]  /*e300*/  LOP3.LUT R184, R7, 0x3, RZ, 0xc0, !PT ;  /* 0x0000000307b87812 */ /* 0x000fe400078ec0ff */
[----:B------:R-:W-:Y:S02]  /*e310*/  IADD3 R10, PT, PT, R11, R1, R10 ;  /* 0x000000010b0a7210 */ /* 0x000fe40007ffe00a */
[----:B------:R-:W-:Y:S02]  /*e320*/  LOP3.LUT R11, R6, 0x3, RZ, 0xc0, !PT ;  /* 0x00000003060b7812 */ /* 0x000fe400078ec0ff */
[----:B------:R-:W-:Y:S01]  /*e330*/  LOP3.LUT R6, R7, 0xfc, RZ, 0xc0, !PT ;  /* 0x000000fc07067812 */ /* 0x000fe200078ec0ff */
[----:B------:R-:W3:Y:S01]  /*e340*/  LDL.U8 R185, [R10] ;  /* 0x000000000ab97983 */ /* 0x000ee20000100000 */
[C---:B----4-:R-:W-:Y:S02]  /*e350*/  LOP3.LUT R7, R8.reuse, 0xfc, RZ, 0xc0, !PT ;  /* 0x000000fc08077812 */ /* 0x050fe400078ec0ff */
[----:B------:R-:W-:-:S02]  /*e360*/  LOP3.LUT R8, R8, 0x3, RZ, 0xc0, !PT ;  /* 0x0000000308087812 */ /* 0x000fc400078ec0ff */
[-C--:B------:R-:W-:Y:S02]  /*e370*/  IADD3 R184, PT, PT, R184, R1.reuse, R6 ;  /* 0x00000001b8b87210 */ /* 0x080fe40007ffe006 */
[-C--:B------:R-:W-:Y:S02]  /*e380*/  IADD3 R9, PT, PT, R11, R1.reuse, R9 ;  /* 0x000000010b097210 */ /* 0x080fe40007ffe009 */
[-C--:B------:R-:W-:Y:S02]  /*e390*/  IADD3 R7, PT, PT, R8, R1.reuse, R7 ;  /* 0x0000000108077210 */ /* 0x080fe40007ffe007 */
[----:B------:R-:W-:Y:S01]  /*e3a0*/  LOP3.LUT R15, R15, 0x3, RZ, 0xc0, !PT ;  /* 0x000000030f0f7812 */ /* 0x000fe200078ec0ff */
[----:B------:R-:W4:Y:S01]  /*e3b0*/  LDL.U8 R184, [R184] ;  /* 0x00000000b8b87983 */ /* 0x000f220000100000 */
[----:B------:R-:W-:Y:S02]  /*e3c0*/  LOP3.LUT R13, R13, 0xff, RZ, 0xc0, !PT ;  /* 0x000000ff0d0d7812 */ /* 0x000fe400078ec0ff */
[----:B------:R-:W-:Y:S01]  /*e3d0*/  IADD3 R195, PT, PT, R17, R1, R195 ;  /* 0x0000000111c37210 */ /* 0x000fe20007ffe0c3 */
[----:B------:R0:W4:Y:S01]  /*e3e0*/  LDL.U8 R183, [R7] ;  /* 0x0000000007b77983 */ /* 0x0001220000100000 */
[----:B-1----:R-:W-:-:S02]  /*e3f0*/  LOP3.LUT R19, R14, 0xfc, RZ, 0xc0, !PT ;  /* 0x000000fc0e137812 */ /* 0x002fc400078ec0ff */
[-C--:B------:R-:W-:Y:S01]  /*e400*/  IADD3 R226, PT, PT, R15, R1.reuse, R226 ;  /* 0x000000010fe27210 */ /* 0x080fe20007ffe0e2 */
[----:B------:R-:W3:Y:S01]  /*e410*/  LDL.U8 R23, [R9] ;  /* 0x0000000009177983 */ /* 0x000ee20000100000 */
[-C--:B------:R-:W-:Y:S02]  /*e420*/  IADD3 R227, PT, PT, R12, R1.reuse, R227 ;  /* 0x000000010ce37210 */ /* 0x080fe40007ffe0e3 */
[----:B------:R-:W-:Y:S01]  /*e430*/  LOP3.LUT R14, R14, 0x3, RZ, 0xc0, !PT ;  /* 0x000000030e0e7812 */ /* 0x000fe200078ec0ff */
[----:B------:R-:W3:Y:S01]  /*e440*/  LDL.U8 R195, [R195] ;  /* 0x00000000c3c37983 */ /* 0x000ee20000100000 */
[C---:B------:R-:W-:Y:S02]  /*e450*/  LOP3.LUT R20, R13.reuse, 0xfc, RZ, 0xc0, !PT ;  /* 0x000000fc0d147812 */ /* 0x040fe400078ec0ff */
[----:B------:R-:W-:Y:S01]  /*e460*/  LOP3.LUT R6, R13, 0x3, RZ, 0xc0, !PT ;  /* 0x000000030d067812 */ /* 0x000fe200078ec0ff */
[----:B------:R-:W3:Y:S01]  /*e470*/  LDL.U8 R226, [R226] ;  /* 0x00000000e2e27983 */ /* 0x000ee20000100000 */
[----:B------:R-:W-:-:S02]  /*e480*/  IADD3 R19, PT, PT, R14, R1, R19 ;  /* 0x000000010e137210 */ /* 0x000fc40007ffe013 */
[----:B------:R-:W-:Y:S01]  /*e490*/  IADD3 R20, PT, PT, R6, R1, R20 ;  /* 0x0000000106147210 */ /* 0x000fe20007ffe014 */
[----:B------:R-:W3:Y:S04]  /*e4a0*/  LDL.U8 R227, [R227] ;  /* 0x00000000e3e37983 */ /* 0x000ee80000100000 */
[----:B------:R-:W3:Y:S04]  /*e4b0*/  LDL.U8 R19, [R19] ;  /* 0x0000000013137983 */ /* 0x000ee80000100000 */
[----:B------:R-:W3:Y:S01]  /*e4c0*/  LDL.U8 R20, [R20] ;  /* 0x0000000014147983 */ /* 0x000ee20000100000 */
[----:B------:R-:W1:Y:S08]  /*e4d0*/  LDC.U8 R6, c[0x3][0xe6] ;  /* 0x00c03980ff067b82 */ /* 0x000e700000000000 */
[----:B0-----:R-:W0:Y:S01]  /*e4e0*/  LDC.U8 R7, c[0x3][0xe7] ;  /* 0x00c039c0ff077b82 */ /* 0x001e220000000000 */
[----:B------:R-:W0:Y:S01]  /*e4f0*/  LDCU.U8 UR20, c[0x3][0x105] ;  /* 0x00c020a0ff1477ac */ /* 0x000e220008000000 */
[----:B------:R-:W0:Y:S01]  /*e500*/  LDCU.U8 UR21, c[0x3][0x106] ;  /* 0x00c020c0ff1577ac */ /* 0x000e220008000000 */
[----:B------:R-:W0:Y:S01]  /*e510*/  LDCU.U8 UR22, c[0x3][0x107] ;  /* 0x00c020e0ff1677ac */ /* 0x000e220008000000 */
[----:B-1----:R-:W-:-:S02]  /*e520*/  LOP3.LUT R18, R6, 0xfc, RZ, 0xc0, !PT ;  /* 0x000000fc06127812 */ /* 0x002fc400078ec0ff */
[----:B------:R-:W-:Y:S01]  /*e530*/  LOP3.LUT R6, R6, 0x3, RZ, 0xc0, !PT ;  /* 0x0000000306067812 */ /* 0x000fe200078ec0ff */
[----:B------:R-:W-:-:S03]  /*e540*/  ULOP3.LUT UR51, UR8, 0xfc, URZ, 0xc0, !UPT ;  /* 0x000000fc08337892 */ /* 0x000fc6000f8ec0ff */
[----:B------:R-:W-:Y:S02]  /*e550*/  IADD3 R18, PT, PT, R6, R1, R18 ;  /* 0x0000000106127210 */ /* 0x000fe40007ffe012 */
[C---:B0-----:R-:W-:Y:S01]  /*e560*/  LOP3.LUT R17, R7.reuse, 0xfc, RZ, 0xc0, !PT ;  /* 0x000000fc07117812 */ /* 0x041fe200078ec0ff */
[----:B------:R-:W-:Y:S01]  /*e570*/  ULOP3.LUT UR50, UR9, 0xfc, URZ, 0xc0, !UPT ;  /* 0x000000fc09327892 */ /* 0x000fe2000f8ec0ff */
[----:B------:R-:W-:Y:S01]  /*e580*/  LOP3.LUT R7, R7, 0x3, RZ, 0xc0, !PT ;  /* 0x0000000307077812 */ /* 0x000fe200078ec0ff */
[----:B------:R-:W-:Y:S01]  /*e590*/  ULOP3.LUT UR49, UR10, 0xfc, URZ, 0xc0, !UPT ;  /* 0x000000fc0a317892 */ /* 0x000fe2000f8ec0ff */
[----:B------:R-:W5:Y:S01]  /*e5a0*/  LDL.U8 R18, [R18] ;  /* 0x0000000012127983 */ /* 0x000f620000100000 */
        /* <DEDUP_REMOVED lines=26> */
[----:B------:R-:W-:Y:S01]  /*e750*/  ULOP3.LUT UR22, UR22, 0x3, URZ, 0xc0, !UPT ;  /* 0x0000000316167892 */ /* 0x000fe2000f8ec0ff */
[----:B------:R-:W-:Y:S01]  /*e760*/  IADD3 R17, PT, PT, R7, R1, R17 ;  /* 0x0000000107117210 */ /* 0x000fe20007ffe011 */
[----:B------:R-:W-:-:S02]  /*e770*/  UIADD3 UR8, UPT, UPT, UR8, UR43, UR51 ;  /* 0x0000002b08087290 */ /* 0x000fc4000fffe033 */
[----:B------:R-:W-:Y:S02]  /*e780*/  UIADD3 UR9, UPT, UPT, UR9, UR43, UR50 ;  /* 0x0000002b09097290 */ /* 0x000fe4000fffe032 */
[----:B------:R-:W-:Y:S01]  /*e790*/  UIADD3 UR10, UPT, UPT, UR10, UR43, UR49 ;  /* 0x0000002b0a0a7290 */ /* 0x000fe2000fffe031 */
[----:B------:R-:W5:Y:S01]  /*e7a0*/  LDL.U8 R17, [R17] ;  /* 0x0000000011117983 */ /* 0x000f620000100000 */
[----:B------:R-:W-:Y:S02]  /*e7b0*/  UIADD3 UR11, UPT, UPT, UR11, UR43, UR48 ;  /* 0x0000002b0b0b7290 */ /* 0x000fe4000fffe030 */
[----:B------:R-:W-:Y:S02]  /*e7c0*/  UIADD3 UR12, UPT, UPT, UR12, UR43, UR47 ;  /* 0x0000002b0c0c7290 */ /* 0x000fe4000fffe02f */
[----:B------:R-:W-:Y:S02]  /*e7d0*/  UIADD3 UR13, UPT, UPT, UR13, UR43, UR46 ;  /* 0x0000002b0d0d7290 */ /* 0x000fe4000fffe02e */
[----:B------:R-:W-:-:S02]  /*e7e0*/  UIADD3 UR14, UPT, UPT, UR14, UR43, UR45 ;  /* 0x0000002b0e0e7290 */ /* 0x000fc4000fffe02d */
[----:B------:R-:W-:Y:S02]  /*e7f0*/  UIADD3 UR15, UPT, UPT, UR15, UR43, UR44 ;  /* 0x0000002b0f0f7290 */ /* 0x000fe4000fffe02c */
[----:B------:R-:W-:Y:S02]  /*e800*/  UIADD3 UR16, UPT, UPT, UR16, UR43, UR31 ;  /* 0x0000002b10107290 */ /* 0x000fe4000fffe01f */
[----:B------:R-:W-:Y:S02]  /*e810*/  UIADD3 UR17, UPT, UPT, UR17, UR43, UR30 ;  /* 0x0000002b11117290 */ /* 0x000fe4000fffe01e */
[----:B------:R-:W-:Y:S02]  /*e820*/  UIADD3 UR18, UPT, UPT, UR18, UR43, UR29 ;  /* 0x0000002b12127290 */ /* 0x000fe4000fffe01d */
[----:B------:R-:W-:Y:S02]  /*e830*/  UIADD3 UR19, UPT, UPT, UR19, UR43, UR28 ;  /* 0x0000002b13137290 */ /* 0x000fe4000fffe01c */
[----:B------:R-:W-:-:S02]  /*e840*/  UIADD3 UR20, UPT, UPT, UR20, UR43, UR27 ;  /* 0x0000002b14147290 */ /* 0x000fc4000fffe01b */
[----:B------:R-:W-:Y:S02]  /*e850*/  UIADD3 UR21, UPT, UPT, UR21, UR43, UR26 ;  /* 0x0000002b15157290 */ /* 0x000fe4000fffe01a */
[----:B------:R-:W-:Y:S01]  /*e860*/  UIADD3 UR22, UPT, UPT, UR22, UR43, UR23 ;  /* 0x0000002b16167290 */ /* 0x000fe2000fffe017 */
[----:B--2---:R-:W-:Y:S02]  /*e870*/  PRMT R7, R196, 0x3340, R197 ;  /* 0x00003340c4077816 */ /* 0x004fe400000000c5 */
[----:B----4-:R-:W-:Y:S02]  /*e880*/  PRMT R8, R184, 0x3340, R183 ;  /* 0x00003340b8087816 */ /* 0x010fe400000000b7 */
[----:B---3--:R-:W-:-:S04]  /*e890*/  PRMT R6, R185, 0x3340, R23 ;  /* 0x00003340b9067816 */ /* 0x008fc80000000017 */
[----:B------:R-:W-:Y:S02]  /*e8a0*/  PRMT R8, R6, 0x5410, R8 ;  /* 0x0000541006087816 */ /* 0x000fe40000000008 */
[----:B------:R-:W-:Y:S02]  /*e8b0*/  PRMT R6, R22, 0x3340, R21 ;  /* 0x0000334016067816 */ /* 0x000fe40000000015 */
[----:B------:R-:W-:Y:S02]  /*e8c0*/  PRMT R9, R195, 0x3340, R194 ;  /* 0x00003340c3097816 */ /* 0x000fe400000000c2 */
[----:B------:R-:W-:Y:S02]  /*e8d0*/  PRMT R10, R226, 0x3340, R227 ;  /* 0x00003340e20a7816 */ /* 0x000fe400000000e3 */
[----:B------:R-:W-:Y:S02]  /*e8e0*/  PRMT R6, R6, 0x5410, R9 ;  /* 0x0000541006067816 */ /* 0x000fe40000000009 */
[----:B------:R-:W-:-:S02]  /*e8f0*/  PRMT R7, R7, 0x5410, R10 ;  /* 0x0000541007077816 */ /* 0x000fc4000000000a */
[----:B------:R-:W-:-:S03]  /*e900*/  PRMT R9, R19, 0x7604, R20 ;  /* 0x0000760413097816 */ /* 0x000fc60000000014 */
[----:B------:R-:W-:Y:S04]  /*e910*/  STL.64 [R1], R6 ;  /* 0x0000000601007387 */ /* 0x000fe80000100a00 */
[----:B------:R0:W-:Y:S04]  /*e920*/  STL.U16 [R1+0xc], R9 ;  /* 0x00000c0901007387 */ /* 0x0001e80000100400 */
[----:B------:R1:W-:Y:S04]  /*e930*/  STL [R1+0x8], R8 ;  /* 0x0000080801007387 */ /* 0x0003e80000100800 */
        /* <DEDUP_REMOVED lines=60> */
[----:B------:R-:W-:-:S02]  /*ed00*/  ULOP3.LUT UR52, UR7, 0xfc, URZ, 0xc0, !UPT ;  /* 0x000000fc07347892 */ /* 0x000fc4000f8ec0ff */
[----:B------:R-:W-:-:S04]  /*ed10*/  ULOP3.LUT UR7, UR7, 0x3, URZ, 0xc0, !UPT ;  /* 0x0000000307077892 */ /* 0x000fc8000f8ec0ff */
[----:B------:R-:W-:Y:S01]  /*ed20*/  UIADD3 UR7, UPT, UPT, UR7, UR43, UR52 ;  /* 0x0000002b07077290 */ /* 0x000fe2000fffe034 */
[----:B------:R-:W-:-:S08]  /*ed30*/  IMAD.MOV.U32 R247, RZ, RZ, RZ ;  /* 0x000000fffff77224 */ /* 0x000fd000078e00ff */
[----:B-1----:R-:W5:Y:S04]  /*ed40*/  LDL.U8 R8, [UR7] ;  /* 0x00000007ff087983 */ /* 0x002f680008100000 */
[----:B------:R-:W5:Y:S04]  /*ed50*/  LDL.U8 R198, [UR7+0x10] ;  /* 0x00001007ffc67983 */ /* 0x000f680008100000 */
[----:B------:R-:W5:Y:S04]  /*ed60*/  LDL.U8 R202, [UR7+0x20] ;  /* 0x00002007ffca7983 */ /* 0x000f680008100000 */
[----:B------:R-:W5:Y:S01]  /*ed70*/  LDL.U8 R193, [UR7+0x30] ;  /* 0x00003007ffc17983 */ /* 0x000f620008100000 */
[----:B------:R-:W0:Y:S02]  /*ed80*/  LDCU UR7, c[0x3][0x48] ;  /* 0x00c00900ff0777ac */ /* 0x000e240008000800 */
.L_x_18:
[----:B------:R-:W-:-:S05]  /*ed90*/  IMAD.MOV.U32 R6, RZ, RZ, -0x1 ;  /* 0xffffffffff067424 */ /* 0x000fca00078e00ff */
[C---:B------:R-:W-:Y:S01]  /*eda0*/  VIADDMNMX.U32 R6, R247.reuse, R6, 0x3, PT ;  /* 0x00000003f7067446 */ /* 0x040fe20003800006 */
[----:B------:R-:W-:-:S04]  /*edb0*/  VIADD R247, R247, 0x1 ;  /* 0x00000001f7f77836 */ /* 0x000fc80000000000 */
[----:B------:R-:W-:Y:S01]  /*edc0*/  IMAD.SHL.U32 R6, R6, 0x4, RZ ;  /* 0x0000000406067824 */ /* 0x000fe200078e00ff */
[----:B------:R-:W-:-:S05]  /*edd0*/  ISETP.NE.AND P0, PT, R247, 0x4, PT ;  /* 0x00000004f700780c */ /* 0x000fca0003f05270 */
[----:B------:R-:W1:Y:S02]  /*ede0*/  LDC R6, c[0x2][R6+0x30] ;  /* 0x00800c0006067b82 */ /* 0x000e640000000800 */
[----:B-1----:R-:W-:-:S04]  /*edf0*/  SHF.R.S32.HI R7, RZ, 0x1f, R6 ;  /* 0x0000001fff077819 */ /* 0x002fc80000011406 */
.L_x_56:
[----:B0-----:R-:W-:Y:S05]  /*ee00*/  BRX R6 -0xee10                                          (*"BRANCH_TARGETS .L_x_57,.L_x_58,.L_x_59,.L_x_17"*) ;  /* 0xffffff10067c7949 */ /* 0x001fea000383ffff */
.L_x_59:
[----:B------:R-:W-:-:S09]  /*ee10*/  UISETP.NE.AND UP2, UPT, UR7, 0x2, UPT ;  /* 0x000000020700788c */ /* 0x000fd2000bf45270 */
[----:B------:R-:W-:Y:S05]  /*ee20*/  BRA.U UP2, `(.L_x_16) ;  /* 0x0000000502847547 */ /* 0x000fea000b800000 */
[----:B-----5:R-:W-:-:S04]  /*ee30*/  LOP3.LUT R6, R189, 0xf8, RZ, 0xc0, !PT ;  /* 0x000000f8bd067812 */ /* 0x020fc800078ec0ff */
[----:B------:R-:W-:-:S04]  /*ee40*/  SHF.R.U32.HI R6, RZ, 0x3, R6 ;  /* 0x00000003ff067819 */ /* 0x000fc80000011606 */
[----:B------:R-:W-:Y:S02]  /*ee50*/  LOP3.LUT R6, R6, R189, RZ, 0x3c, !PT ;  /* 0x000000bd06067212 */ /* 0x000fe400078e3cff */
[----:B------:R-:W-:-:S04]  /*ee60*/  LOP3.LUT R189, R189, 0xffff, RZ, 0xc0, !PT ;  /* 0x0000ffffbdbd7812 */ /* 0x000fc800078ec0ff */
[--C-:B------:R-:W-:Y:S02]  /*ee70*/  SHF.R.U32.HI R7, RZ, 0x1, R189.reuse ;  /* 0x00000001ff077819 */ /* 0x100fe400000116bd */
[----:B------:R-:W-:Y:S02]  /*ee80*/  SHF.R.U32.HI R189, RZ, 0x2, R189 ;  /* 0x00000002ffbd7819 */ /* 0x000fe400000116bd */
[C---:B------:R-:W-:Y:S01]  /*ee90*/  LOP3.LUT R7, R6.reuse, R7, RZ, 0x3c, !PT ;  /* 0x0000000706077212 */ /* 0x040fe200078e3cff */
[----:B------:R-:W-:-:S04]  /*eea0*/  IMAD.SHL.U32 R6, R6, 0x4, RZ ;  /* 0x0000000406067824 */ /* 0x000fc800078e00ff */
[----:B------:R-:W-:-:S05]  /*eeb0*/  IMAD.SHL.U32 R7, R7, 0x8, RZ ;  /* 0x0000000807077824 */ /* 0x000fca00078e00ff */
[----:B------:R-:W-:-:S04]  /*eec0*/  LOP3.LUT R7, R7, 0x8, RZ, 0xc0, !PT ;  /* 0x0000000807077812 */ /* 0x000fc800078ec0ff */
[----:B------:R-:W-:-:S04]  /*eed0*/  LOP3.LUT R189, R7, 0x3, R189, 0xf8, !PT ;  /* 0x0000000307bd7812 */ /* 0x000fc800078ef8bd */
[----:B------:R-:W-:Y:S02]  /*eee0*/  LOP3.LUT R189, R189, 0x4, R6, 0xf8, !PT ;  /* 0x00000004bdbd7812 */ /* 0x000fe400078ef806 */
[----:B------:R-:W-:-:S04]  /*eef0*/  LOP3.LUT R6, R188, 0xf8, RZ, 0xc0, !PT ;  /* 0x000000f8bc067812 */ /* 0x000fc800078ec0ff */
        /* <DEDUP_REMOVED lines=82> */
[----:B------:R-:W-:Y:S01]  /*f420*/  LOP3.LUT R225, R225, 0x4, R6, 0xf8, !PT ;  /* 0x00000004e1e17812 */ /* 0x000fe200078ef806 */
[----:B------:R-:W-:Y:S06]  /*f430*/  BRA `(.L_x_17) ;  /* 0x0000000800f07947 */ /* 0x000fec0003800000 */
.L_x_16:
[----:B------:R-:W-:-:S09]  /*f440*/  UISETP.NE.AND UP2, UPT, UR7, 0x1, UPT ;  /* 0x000000010700788c */ /* 0x000fd2000bf45270 */
[----:B------:R-:W-:Y:S05]  /*f450*/  BRA.U UP2, `(.L_x_17) ;  /* 0x0000000902e87547 */ /* 0x000fea000b800000 */
[----:B-----5:R-:W-:-:S04]  /*f460*/  LOP3.LUT R6, R189, 0xffff, RZ, 0xc0, !PT ;  /* 0x0000ffffbd067812 */ /* 0x020fc800078ec0ff */
[--C-:B------:R-:W-:Y:S02]  /*f470*/  SHF.R.U32.HI R7, RZ, 0x1, R6.reuse ;  /* 0x00000001ff077819 */ /* 0x100fe40000011606 */
[--C-:B------:R-:W-:Y:S02]  /*f480*/  SHF.R.U32.HI R252, RZ, 0x3, R6.reuse ;  /* 0x00000003fffc7819 */ /* 0x100fe40000011606 */
[----:B------:R-:W-:Y:S02]  /*f490*/  SHF.R.U32.HI R6, RZ, 0x2, R6 ;  /* 0x00000002ff067819 */ /* 0x000fe40000011606 */
[----:B------:R-:W-:Y:S02]  /*f4a0*/  LOP3.LUT R7, R7, 0x7, RZ, 0xc0, !PT ;  /* 0x0000000707077812 */ /* 0x000fe400078ec0ff */
[----:B------:R-:W-:Y:S02]  /*f4b0*/  LOP3.LUT R6, R6, R189, RZ, 0x3c, !PT ;  /* 0x000000bd06067212 */ /* 0x000fe400078e3cff */
[----:B------:R-:W-:-:S03]  /*f4c0*/  LOP3.LUT R7, R7, 0x1, R252, 0x78, !PT ;  /* 0x0000000107077812 */ /* 0x000fc600078e78fc */
[----:B------:R-:W-:-:S05]  /*f4d0*/  IMAD.SHL.U32 R6, R6, 0x8, RZ ;  /* 0x0000000806067824 */ /* 0x000fca00078e00ff */
[----:B------:R-:W-:Y:S02]  /*f4e0*/  LOP3.LUT R189, R6, 0x8, R189, 0x48, !PT ;  /* 0x0000000806bd7812 */ /* 0x000fe400078e48bd */
[----:B------:R-:W-:Y:S02]  /*f4f0*/  LOP3.LUT R6, R188, 0xffff, RZ, 0xc0, !PT ;  /* 0x0000ffffbc067812 */ /* 0x000fe400078ec0ff */
[----:B------:R-:W-:Y:S02]  /*f500*/  LOP3.LUT R189, R7, R189, RZ, 0xfc, !PT ;  /* 0x000000bd07bd7212 */ /* 0x000fe400078efcff */
[--C-:B------:R-:W-:Y:S02]  /*f510*/  SHF.R.U32.HI R7, RZ, 0x1, R6.reuse ;  /* 0x00000001ff077819 */ /* 0x100fe40000011606 */
[--C-:B------:R-:W-:Y:S02]  /*f520*/  SHF.R.U32.HI R252, RZ, 0x3, R6.reuse ;  /* 0x00000003fffc7819 */ /* 0x100fe40000011606 */
[----:B------:R-:W-:-:S02]  /*f530*/  SHF.R.U32.HI R6, RZ, 0x2, R6 ;  /* 0x00000002ff067819 */ /* 0x000fc40000011606 */
        /* <DEDUP_REMOVED lines=64> */
[----:B------:R-:W-:-:S04]  /*f940*/  LOP3.LUT R225, R6, 0x8, R225, 0x48, !PT ;  /* 0x0000000806e17812 */ /* 0x000fc800078e48e1 */
[----:B------:R-:W-:Y:S01]  /*f950*/  LOP3.LUT R225, R7, R225, RZ, 0xfc, !PT ;  /* 0x000000e107e17212 */ /* 0x000fe200078efcff */
[----:B------:R-:W-:Y:S06]  /*f960*/  BRA `(.L_x_17) ;  /* 0x0000000400a47947 */ /* 0x000fec0003800000 */
.L_x_57:
        /* <DEDUP_REMOVED lines=49> */
.L_x_58:
        /* <DEDUP_REMOVED lines=55> */
[----:B------:R-:W-:-:S07]  /*fff0*/  LOP3.LUT R217, R6, 0x1, R217, 0x78, !PT ;  /* 0x0000000106d97812 */ /* 0x000fce00078e78d9 */
.L_x_17:
[----:B------:R-:W-:Y:S05]  /*10000*/  @P0 BRA `(.L_x_18) ;  /* 0xffffffec00600947 */ /* 0x000fea000383ffff */
[----:B------:R-:W0:Y:S01]  /*10010*/  LDCU.U8 UR7, c[0x3][UR6+0x107] ;  /* 0x00c020e0060777ac */ /* 0x000e220008000000 */
[--C-:B-----5:R-:W-:Y:S02]  /*10020*/  PRMT R7, R11, 0x3340, R15.reuse ;  /* 0x000033400b077816 */ /* 0x120fe4000000000f */
[----:B------:R-:W-:Y:S01]  /*10030*/  LOP3.LUT R15, R244, R227, R15, 0x96, !PT ;  /* 0x000000e3f40f7212 */ /* 0x000fe200078e960f */
[----:B------:R-:W-:Y:S01]  /*10040*/  UISETP.GT.AND UP2, UPT, UR6, 0x1, UPT ;  /* 0x000000010600788c */ /* 0x000fe2000bf44270 */
[----:B------:R-:W-:Y:S02]  /*10050*/  PRMT R16, R16, 0x3340, R236 ;  /* 0x0000334010107816 */ /* 0x000fe400000000ec */
[----:B------:R-:W-:Y:S02]  /*10060*/  LOP3.LUT R236, R234, 0xffff, RZ, 0xc0, !PT ;  /* 0x0000ffffeaec7812 */ /* 0x000fe400078ec0ff */
[----:B------:R-:W-:Y:S02]  /*10070*/  PRMT R237, R237, 0x3340, R238 ;  /* 0x00003340eded7816 */ /* 0x000fe400000000ee */
[----:B------:R-:W-:-:S02]  /*10080*/  LOP3.LUT R195, R228, R195, R9, 0x96, !PT ;  /* 0x000000c3e4c37212 */ /* 0x000fc400078e9609 */
[----:B------:R-:W-:Y:S02]  /*10090*/  LOP3.LUT R197, R233, R197, R14, 0x96, !PT ;  /* 0x000000c5e9c57212 */ /* 0x000fe400078e960e */
[----:B------:R-:W-:Y:S02]  /*100a0*/  LOP3.LUT R216, R216, 0xffff, RZ, 0xc0, !PT ;  /* 0x0000ffffd8d87812 */ /* 0x000fe400078ec0ff */
[----:B------:R-:W-:Y:S01]  /*100b0*/  LOP3.LUT R214, R214, 0xffff, RZ, 0xc0, !PT ;  /* 0x0000ffffd6d67812 */ /* 0x000fe200078ec0ff */
[----:B0-----:R-:W-:Y:S01]  /*100c0*/  USHF.R.U32.HI UR8, URZ, 0x4, UR7 ;  /* 0x00000004ff087899 */ /* 0x001fe20008011607 */
[----:B------:R-:W-:Y:S02]  /*100d0*/  LOP3.LUT R226, R243, R226, R11, 0x96, !PT ;  /* 0x000000e2f3e27212 */ /* 0x000fe400078e960b */
[----:B------:R-:W-:Y:S02]  /*100e0*/  LOP3.LUT R197, R219, R197, R207, 0x96, !PT ;  /* 0x000000c5dbc57212 */ /* 0x000fe400078e96cf */
[----:B------:R-:W-:Y:S01]  /*100f0*/  LOP3.LUT R18, R18, 0xff, RZ, 0xc0, !PT ;  /* 0x000000ff12127812 */ /* 0x000fe200078ec0ff */
[----:B------:R-:W-:Y:S01]  /*10100*/  IMAD.U32 R227, RZ, RZ, UR8 ;  /* 0x00000008ffe37e24 */ /* 0x000fe2000f8e00ff */
[----:B------:R-:W-:-:S02]  /*10110*/  LOP3.LUT R226, R220, R226, R208, 0x96, !PT ;  /* 0x000000e2dce27212 */ /* 0x000fc400078e96d0 */
[----:B------:R-:W-:Y:S02]  /*10120*/  LOP3.LUT R195, R191, R195, R204, 0x96, !PT ;  /* 0x000000c3bfc37212 */ /* 0x000fe400078e96cc */
[C---:B------:R-:W-:Y:S02]  /*10130*/  LOP3.LUT R234, R10.reuse, 0x3, R227, 0x78, !PT ;  /* 0x000000030aea7812 */ /* 0x040fe400078e78e3 */
[----:B------:R-:W-:Y:S02]  /*10140*/  PRMT R227, R10, 0x3340, R14 ;  /* 0x000033400ae37816 */ /* 0x000fe4000000000e */
[----:B------:R-:W-:Y:S01]  /*10150*/  LOP3.LUT R234, R232, R234, R196, 0x96, !PT ;  /* 0x000000eae8ea7212 */ /* 0x000fe200078e96c4 */
[----:B------:R-:W-:Y:S01]  /*10160*/  IMAD.U32 R196, RZ, RZ, UR7 ;  /* 0x00000007ffc47e24 */ /* 0x000fe2000f8e00ff */
[----:B------:R-:W-:Y:S01]  /*10170*/  PRMT R10, R16, 0x5410, R237 ;  /* 0x00005410100a7816 */ /* 0x000fe200000000ed */
[----:B------:R-:W-:Y:S01]  /*10180*/  UIADD3 UR7, UPT, UPT, UR6, -0x1, URZ ;  /* 0xffffffff06077890 */ /* 0x000fe2000fffe0ff */
[----:B------:R-:W-:-:S02]  /*10190*/  PRMT R16, R9, 0x3340, R13 ;  /* 0x0000334009107816 */ /* 0x000fc4000000000d */
[----:B------:R-:W-:Y:S02]  /*101a0*/  PRMT R9, R227, 0x5410, R7 ;  /* 0x00005410e3097816 */ /* 0x000fe40000000007 */
[----:B------:R-:W-:Y:S02]  /*101b0*/  LOP3.LUT R196, R8, 0xf, R196, 0x78, !PT ;  /* 0x0000000f08c47812 */ /* 0x000fe400078e78c4 */
[----:B------:R-:W-:Y:S01]  /*101c0*/  LOP3.LUT R13, R229, R194, R13, 0x96, !PT ;  /* 0x000000c2e50d7212 */ /* 0x000fe200078e960d */
[----:B------:R-:W-:Y:S01]  /*101d0*/  UMOV UR6, UR7 ;  /* 0x0000000700067c82 */ /* 0x000fe20008000000 */
[----:B------:R-:W-:Y:S02]  /*101e0*/  LOP3.LUT R7, R201, 0xffff, RZ, 0xc0, !PT ;  /* 0x0000ffffc9077812 */ /* 0x000fe400078ec0ff */
[----:B------:R-:W-:Y:S02]  /*101f0*/  LOP3.LUT R201, R200, 0xffff, RZ, 0xc0, !PT ;  /* 0x0000ffffc8c97812 */ /* 0x000fe400078ec0ff */
[----:B------:R-:W-:-:S02]  /*10200*/  LOP3.LUT R200, R199, R21, R12, 0x96, !PT ;  /* 0x00000015c7c87212 */ /* 0x000fc400078e960c */
[----:B------:R-:W-:Y:S02]  /*10210*/  PRMT R8, R8, 0x3340, R12 ;  /* 0x0000334008087816 */ /* 0x000fe4000000000c */
[C---:B------:R-:W-:Y:S02]  /*10220*/  LOP3.LUT R196, R198.reuse, R196, R22, 0x96, !PT ;  /* 0x000000c4c6c47212 */ /* 0x040fe400078e9616 */
[----:B------:R-:W-:Y:S02]  /*10230*/  PRMT R12, R198, 0x3340, R199 ;  /* 0x00003340c60c7816 */ /* 0x000fe400000000c7 */
[----:B------:R-:W-:Y:S02]  /*10240*/  LOP3.LUT R21, R217, 0xffff, RZ, 0xc0, !PT ;  /* 0x0000ffffd9157812 */ /* 0x000fe400078ec0ff */
[----:B------:R-:W-:Y:S02]  /*10250*/  LOP3.LUT R22, R215, 0xffff, RZ, 0xc0, !PT ;  /* 0x0000ffffd7167812 */ /* 0x000fe400078ec0ff */
[----:B------:R-:W-:-:S02]  /*10260*/  LOP3.LUT R13, R190, R13, R205, 0x96, !PT ;  /* 0x0000000dbe0d7212 */ /* 0x000fc400078e96cd */
[----:B------:R-:W-:Y:S02]  /*10270*/  LOP3.LUT R198, R221, R15, R209, 0x96, !PT ;  /* 0x0000000fddc67212 */ /* 0x000fe400078e96d1 */
[----:B------:R-:W-:Y:S02]  /*10280*/  PRMT R15, R206, 0x3340, R207 ;  /* 0x00003340ce0f7816 */ /* 0x000fe400000000cf */
[----:B------:R-:W-:Y:S02]  /*10290*/  LOP3.LUT R200, R192, R200, R203, 0x96, !PT ;  /* 0x000000c8c0c87212 */ /* 0x000fe400078e96cb */
[----:B------:R-:W-:Y:S02]  /*102a0*/  LOP3.LUT R234, R218, R234, R206, 0x96, !PT ;  /* 0x000000eadaea7212 */ /* 0x000fe400078e96ce */
[----:B------:R-:W-:Y:S02]  /*102b0*/  LOP3.LUT R207, R185, 0x2, RZ, 0x3c, !PT ;  /* 0x00000002b9cf7812 */ /* 0x000fe400078e3cff */
[----:B------:R-:W-:-:S02]  /*102c0*/  PRMT R21, R216, 0x3340, R21 ;  /* 0x00003340d8157816 */ /* 0x000fc40000000015 */
[----:B------:R-:W-:Y:S02]  /*102d0*/  PRMT R22, R214, 0x3340, R22 ;  /* 0x00003340d6167816 */ /* 0x000fe40000000016 */
[----:B------:R-:W-:Y:S02]  /*102e0*/  LOP3.LUT R13, R13, 0xff, RZ, 0xc0, !PT ;  /* 0x000000ff0d0d7812 */ /* 0x000fe400078ec0ff */
[----:B------:R-:W-:Y:S02]  /*102f0*/  PRMT R214, R208, 0x3340, R209 ;  /* 0x00003340d0d67816 */ /* 0x000fe400000000d1 */
[----:B------:R-:W-:Y:S01]  /*10300*/  LOP3.LUT R216, R212, 0xffff, RZ, 0xc0, !PT ;  /* 0x0000ffffd4d87812 */ /* 0x000fe200078ec0ff */
[----:B------:R0:W1:Y:S01]  /*10310*/  LDC.U8 R208, c[0x3][R18+0xb8] ;  /* 0x00c02e0012d07b82 */ /* 0x0000620000000000 */
[----:B------:R-:W-:Y:S02]  /*10320*/  LOP3.LUT R196, R193, R196, R202, 0x96, !PT ;  /* 0x000000c4c1c47212 */ /* 0x000fe400078e96ca */
[----:B------:R-:W-:-:S02]  /*10330*/  PRMT R7, R201, 0x3340, R7 ;  /* 0x00003340c9077816 */ /* 0x000fc40000000007 */
[----:B------:R-:W-:Y:S02]  /*10340*/  LOP3.LUT R215, R213, 0xffff, RZ, 0xc0, !PT ;  /* 0x0000ffffd5d77812 */ /* 0x000fe400078ec0ff */
[----:B------:R-:W-:Y:S01]  /*10350*/  LOP3.LUT R212, R184, 0xff, RZ, 0xc0, !PT ;  /* 0x000000ffb8d47812 */ /* 0x000fe200078ec0ff */
[----:B------:R2:W3:Y:S01]  /*10360*/  LDC.U8 R206, c[0x3][R13+0xb8] ;  /* 0x00c02e000dce7b82 */ /* 0x0004e20000000000 */
[----:B------:R-:W-:Y:S02]  /*10370*/  LOP3.LUT R209, R183, 0xff, RZ, 0xc0, !PT ;  /* 0x000000ffb7d17812 */ /* 0x000fe400078ec0ff */
[----:B------:R-:W-:Y:S02]  /*10380*/  LOP3.LUT R200, R200, 0xff, RZ, 0xc0, !PT ;  /* 0x000000ffc8c87812 */ /* 0x000fe400078ec0ff */
[----:B------:R-:W-:Y:S02]  /*10390*/  LOP3.LUT R213, R23, 0xff, RZ, 0xc0, !PT ;  /* 0x000000ff17d57812 */ /* 0x000fe400078ec0ff */
[----:B------:R-:W-:Y:S01]  /*103a0*/  LOP3.LUT R183, R20, 0xff, RZ, 0xc0, !PT ;  /* 0x000000ff14b77812 */ /* 0x000fe200078ec0ff */
[----:B------:R-:W4:Y:S01]  /*103b0*/  LDC.U8 R212, c[0x3][R212+0xb8] ;  /* 0x00c02e00d4d47b82 */ /* 0x000f220000000000 */
[----:B------:R-:W-:-:S02]  /*103c0*/  LOP3.LUT R184, R19, 0xff, RZ, 0xc0, !PT ;  /* 0x000000ff13b87812 */ /* 0x000fc400078ec0ff */
[----:B------:R-:W-:Y:S02]  /*103d0*/  LOP3.LUT R207, R207, 0xff, RZ, 0xc0, !PT ;  /* 0x000000ffcfcf7812 */ /* 0x000fe400078ec0ff */
[----:B------:R-:W-:Y:S02]  /*103e0*/  LOP3.LUT R201, R197, 0xff, RZ, 0xc0, !PT ;  /* 0x000000ffc5c97812 */ /* 0x000fe400078ec0ff */
[----:B------:R-:W-:Y:S01]  /*103f0*/  LOP3.LUT R198, R198, 0xff, RZ, 0xc0, !PT ;  /* 0x000000ffc6c67812 */ /* 0x000fe200078ec0ff */
[----:B------:R-:W1:Y:S01]  /*10400*/  LDC.U8 R213, c[0x3][R213+0xb8] ;  /* 0x00c02e00d5d57b82 */ /* 0x000e620000000000 */
[----:B------:R-:W-:Y:S02]  /*10410*/  LOP3.LUT R199, R234, 0xff, RZ, 0xc0, !PT ;  /* 0x000000ffeac77812 */ /* 0x000fe400078ec0ff */
[----:B------:R-:W-:Y:S02]  /*10420*/  LOP3.LUT R17, R17, 0xff, RZ, 0xc0, !PT ;  /* 0x000000ff11117812 */ /* 0x000fe400078ec0ff */
[----:B0-----:R-:W-:-:S02]  /*10430*/  LOP3.LUT R18, R195, 0xff, RZ, 0xc0, !PT ;  /* 0x000000ffc3127812 */ /* 0x001fc400078ec0ff */
[----:B------:R-:W-:Y:S01]  /*10440*/  LOP3.LUT R226, R226, 0xff, RZ, 0xc0, !PT ;  /* 0x000000ffe2e27812 */ /* 0x000fe200078ec0ff */
[----:B------:R0:W1:Y:S01]  /*10450*/  LDC.U8 R195, c[0x3][R200+0xb8] ;  /* 0x00c02e00c8c37b82 */ /* 0x0000620000000000 */
[----:B--2---:R-:W-:Y:S02]  /*10460*/  LOP3.LUT R13, R196, 0xff, RZ, 0xc0, !PT ;  /* 0x000000ffc40d7812 */ /* 0x004fe400078ec0ff */
[----:B------:R-:W-:Y:S02]  /*10470*/  PRMT R241, R241, 0x3340, R242 ;  /* 0x00003340f1f17816 */ /* 0x000fe400000000f2 */
[----:B------:R-:W-:Y:S02]  /*10480*/  PRMT R239, R239, 0x3340, R240 ;  /* 0x00003340efef7816 */ /* 0x000fe400000000f0 */
[----:B------:R-:W-:Y:S01]  /*10490*/  LOP3.LUT R6, R246, 0xffff, RZ, 0xc0, !PT ;  /* 0x0000fffff6067812 */ /* 0x000fe200078ec0ff */
[----:B0-----:R0:W2:Y:S01]  /*104a0*/  LDC.U8 R200, c[0x3][R198+0xb8] ;  /* 0x00c02e00c6c87b82 */ /* 0x0010a20000000000 */
[----:B------:R-:W-:-:S02]  /*104b0*/  LOP3.LUT R245, R245, 0xffff, RZ, 0xc0, !PT ;  /* 0x0000fffff5f57812 */ /* 0x000fc400078ec0ff */
[----:B------:R-:W-:Y:S02]  /*104c0*/  LOP3.LUT R235, R235, 0xffff, RZ, 0xc0, !PT ;  /* 0x0000ffffebeb7812 */ /* 0x000fe400078ec0ff */
[----:B------:R-:W-:Y:S02]  /*104d0*/  LOP3.LUT R210, R210, 0xffff, RZ, 0xc0, !PT ;  /* 0x0000ffffd2d27812 */ /* 0x000fe400078ec0ff */
[----:B------:R-:W-:Y:S01]  /*104e0*/  LOP3.LUT R23, R186, 0xffff, RZ, 0xc0, !PT ;  /* 0x0000ffffba177812 */ /* 0x000fe200078ec0ff */
[----:B------:R-:W4:Y:S01]  /*104f0*/  LDC.U8 R209, c[0x3][R209+0xb8] ;  /* 0x00c02e00d1d17b82 */ /* 0x000f220000000000 */
[----:B------:R-:W-:Y:S02]  /*10500*/  PRMT R11, R239, 0x5410, R241 ;  /* 0x00005410ef0b7816 */ /* 0x000fe400000000f1 */
[----:B------:R-:W-:Y:S02]  /*10510*/  LOP3.LUT R231, R231, 0xffff, RZ, 0xc0, !PT ;  /* 0x0000ffffe7e77812 */ /* 0x000fe400078ec0ff */
[----:B------:R-:W-:-:S02]  /*10520*/  LOP3.LUT R230, R230, 0xffff, RZ, 0xc0, !PT ;  /* 0x0000ffffe6e67812 */ /* 0x000fc400078ec0ff */
[----:B------:R-:W-:Y:S01]  /*10530*/  LOP3.LUT R19, R225, 0xffff, RZ, 0xc0, !PT ;  /* 0x0000ffffe1137812 */ /* 0x000fe200078ec0ff */
[----:B------:R-:W3:Y:S01]  /*10540*/  LDC.U8 R183, c[0x3][R183+0xb8] ;  /* 0x00c02e00b7b77b82 */ /* 0x000ee20000000000 */
[----:B------:R-:W-:Y:S02]  /*10550*/  LOP3.LUT R224, R224, 0xffff, RZ, 0xc0, !PT ;  /* 0x0000ffffe0e07812 */ /* 0x000fe400078ec0ff */
[----:B------:R-:W-:Y:S02]  /*10560*/  LOP3.LUT R20, R223, 0xffff, RZ, 0xc0, !PT ;  /* 0x0000ffffdf147812 */ /* 0x000fe400078ec0ff */
[----:B------:R-:W-:Y:S02]  /*10570*/  LOP3.LUT R222, R222, 0xffff, RZ, 0xc0, !PT ;  /* 0x0000ffffdede7812 */ /* 0x000fe400078ec0ff */
[----:B------:R-:W-:Y:S01]  /*10580*/  PRMT R8, R8, 0x5410, R16 ;  /* 0x0000541008087816 */ /* 0x000fe20000000010 */
[----:B------:R-:W3:Y:S01]  /*10590*/  LDC.U8 R184, c[0x3][R184+0xb8] ;  /* 0x00c02e00b8b87b82 */ /* 0x000ee20000000000 */
[----:B------:R-:W-:-:S02]  /*105a0*/  LOP3.LUT R187, R187, 0xffff, RZ, 0xc0, !PT ;  /* 0x0000ffffbbbb7812 */ /* 0x000fc400078ec0ff */
[----:B------:R-:W-:Y:S01]  /*105b0*/  LOP3.LUT R186, R188, 0xffff, RZ, 0xc0, !PT ;  /* 0x0000ffffbcba7812 */ /* 0x000fe200078ec0ff */
[----:B------:R0:W-:Y:S01]  /*105c0*/  STL.128 [R1+0x10], R8 ;  /* 0x0000100801007387 */ /* 0x0001e20000100c00 */
[----:B------:R-:W-:Y:S02]  /*105d0*/  LOP3.LUT R189, R189, 0xffff, RZ, 0xc0, !PT ;  /* 0x0000ffffbdbd7812 */ /* 0x000fe400078ec0ff */
[----:B------:R-:W-:Y:S01]  /*105e0*/  PRMT R6, R245, 0x3340, R6 ;  /* 0x00003340f5067816 */ /* 0x000fe20000000006 */
[----:B------:R1:W2:Y:S01]  /*105f0*/  LDC.U8 R197, c[0x3][R18+0xb8] ;  /* 0x00c02e0012c57b82 */ /* 0x0002a20000000000 */
[----:B------:R-:W-:Y:S02]  /*10600*/  PRMT R14, R236, 0x3340, R235 ;  /* 0x00003340ec0e7816 */ /* 0x000fe400000000eb */
[----:B------:R-:W-:Y:S02]  /*10610*/  PRMT R215, R216, 0x3340, R215 ;  /* 0x00003340d8d77816 */ /* 0x000fe400000000d7 */
[----:B------:R-:W-:-:S02]  /*10620*/  PRMT R194, R230, 0x3340, R231 ;  /* 0x00003340e6c27816 */ /* 0x000fc400000000e7 */
[----:B------:R-:W-:Y:S01]  /*10630*/  PRMT R19, R224, 0x3340, R19 ;  /* 0x00003340e0137816 */ /* 0x000fe20000000013 */
[----:B------:R-:W2:Y:S01]  /*10640*/  LDC.U8 R201, c[0x3][R201+0xb8] ;  /* 0x00c02e00c9c97b82 */ /* 0x000ea20000000000 */
[----:B-1----:R-:W-:Y:S02]  /*10650*/  LOP3.LUT R18, R211, 0xffff, RZ, 0xc0, !PT ;  /* 0x0000ffffd3127812 */ /* 0x002fe400078ec0ff */
[----:B------:R-:W-:Y:S02]  /*10660*/  PRMT R20, R222, 0x3340, R20 ;  /* 0x00003340de147816 */ /* 0x000fe40000000014 */
[----:B------:R-:W-:Y:S02]  /*10670*/  PRMT R18, R210, 0x3340, R18 ;  /* 0x00003340d2127816 */ /* 0x000fe40000000012 */
[----:B------:R-:W-:Y:S01]  /*10680*/  PRMT R23, R187, 0x3340, R23 ;  /* 0x00003340bb177816 */ /* 0x000fe20000000017 */
[----:B------:R-:W1:Y:S01]  /*10690*/  LDC.U8 R196, c[0x3][R226+0xb8] ;  /* 0x00c02e00e2c47b82 */ /* 0x000e620000000000 */
[----:B------:R-:W-:-:S02]  /*106a0*/  PRMT R186, R189, 0x3340, R186 ;  /* 0x00003340bdba7816 */ /* 0x000fc400000000ba */
[----:B0-----:R-:W-:Y:S02]  /*106b0*/  PRMT R11, R14, 0x5410, R6 ;  /* 0x000054100e0b7816 */ /* 0x001fe40000000006 */
[----:B------:R-:W-:Y:S02]  /*106c0*/  PRMT R14, R18, 0x5410, R215 ;  /* 0x00005410120e7816 */ /* 0x000fe400000000d7 */
[----:B------:R-:W-:Y:S01]  /*106d0*/  PRMT R228, R228, 0x3340, R229 ;  /* 0x00003340e4e47816 */ /* 0x000fe200000000e5 */
[----:B------:R0:W1:Y:S01]  /*106e0*/  LDC.U8 R198, c[0x3][R13+0xb8] ;  /* 0x00c02e000dc67b82 */ /* 0x0000620000000000 */
[----:B------:R-:W-:Y:S02]  /*106f0*/  PRMT R10, R7, 0x5410, R194 ;  /* 0x00005410070a7816 */ /* 0x000fe400000000c2 */
[----:B------:R-:W-:Y:S02]  /*10700*/  PRMT R19, R20, 0x5410, R19 ;  /* 0x0000541014137816 */ /* 0x000fe40000000013 */
[----:B------:R-:W-:-:S02]  /*10710*/  PRMT R18, R186, 0x5410, R23 ;  /* 0x00005410ba127816 */ /* 0x000fc40000000017 */
[----:B------:R-:W-:Y:S01]  /*10720*/  PRMT R243, R243, 0x3340, R244 ;  /* 0x00003340f3f37816 */ /* 0x000fe200000000f4 */
[----:B------:R-:W1:Y:S01]  /*10730*/  LDC.U8 R199, c[0x3][R199+0xb8] ;  /* 0x00c02e00c7c77b82 */ /* 0x000e620000000000 */
[----:B0-----:R-:W-:Y:S02]  /*10740*/  PRMT R13, R15, 0x5410, R214 ;  /* 0x000054100f0d7816 */ /* 0x001fe400000000d6 */
[----:B------:R-:W-:Y:S02]  /*10750*/  PRMT R15, R22, 0x5410, R21 ;  /* 0x00005410160f7816 */ /* 0x000fe40000000015 */
[----:B------:R-:W-:Y:S02]  /*10760*/  PRMT R232, R232, 0x3340, R233 ;  /* 0x00003340e8e87816 */ /* 0x000fe400000000e9 */
[----:B------:R-:W-:Y:S01]  /*10770*/  PRMT R204, R204, 0x3340, R205 ;  /* 0x00003340cccc7816 */ /* 0x000fe200000000cd */
[----:B------:R-:W0:Y:S01]  /*10780*/  LDC.U8 R207, c[0x3][R207+0xb8] ;  /* 0x00c02e00cfcf7b82 */ /* 0x000e220000000000 */
[----:B------:R-:W-:-:S02]  /*10790*/  PRMT R202, R202, 0x3340, R203 ;  /* 0x00003340caca7816 */ /* 0x000fc400000000cb */
[----:B------:R-:W-:Y:S02]  /*107a0*/  PRMT R218, R218, 0x3340, R219 ;  /* 0x00003340dada7816 */ /* 0x000fe400000000db */
[----:B------:R-:W-:Y:S02]  /*107b0*/  PRMT R16, R191, 0x3340, R190 ;  /* 0x00003340bf107816 */ /* 0x000fe400000000be */
[----:B------:R-:W-:Y:S01]  /*107c0*/  PRMT R192, R193, 0x3340, R192 ;  /* 0x00003340c1c07816 */ /* 0x000fe200000000c0 */
[----:B------:R2:W0:Y:S01]  /*107d0*/  LDC.U8 R185, c[0x3][R17+0xb8] ;  /* 0x00c02e0011b97b82 */ /* 0x0004220000000000 */
[----:B----4-:R-:W-:Y:S02]  /*107e0*/  PRMT R22, R212, 0x3340, R209 ;  /* 0x00003340d4167816 */ /* 0x010fe400000000d1 */
[----:B---3--:R-:W-:Y:S02]  /*107f0*/  PRMT R23, R183, 0x3340, R184 ;  /* 0x00003340b7177816 */ /* 0x008fe400000000b8 */
[----:B--2---:R-:W-:-:S02]  /*10800*/  PRMT R20, R197, 0x3340, R206 ;  /* 0x00003340c5147816 */ /* 0x004fc400000000ce */
[----:B------:R-:W-:Y:S02]  /*10810*/  PRMT R8, R12, 0x5410, R228 ;  /* 0x000054100c087816 */ /* 0x000fe400000000e4 */
[----:B------:R-:W-:Y:S02]  /*10820*/  PRMT R17, R220, 0x3340, R221 ;  /* 0x00003340dc117816 */ /* 0x000fe400000000dd */
[----:B------:R-:W-:Y:S02]  /*10830*/  PRMT R9, R232, 0x5410, R243 ;  /* 0x00005410e8097816 */ /* 0x000fe400000000f3 */
[----:B------:R-:W-:Y:S02]  /*10840*/  PRMT R12, R202, 0x5410, R204 ;  /* 0x00005410ca0c7816 */ /* 0x000fe400000000cc */
[----:B------:R-:W-:Y:S01]  /*10850*/  PRMT R17, R218, 0x5410, R17 ;  /* 0x00005410da117816 */ /* 0x000fe20000000011 */
[----:B------:R3:W-:Y:S01]  /*10860*/  STL.128 [R1+0x20], R8 ;  /* 0x0000200801007387 */ /* 0x0007e20000100c00 */
[----:B-1----:R-:W-:-:S02]  /*10870*/  PRMT R21, R196, 0x3340, R200 ;  /* 0x00003340c4157816 */ /* 0x002fc400000000c8 */
[----:B------:R-:W-:Y:S01]  /*10880*/  PRMT R16, R192, 0x5410, R16 ;  /* 0x00005410c0107816 */ /* 0x000fe20000000010 */
[----:B------:R3:W-:Y:S01]  /*10890*/  STL.128 [R1+0x30], R12 ;  /* 0x0000300c01007387 */ /* 0x0007e20000100c00 */
[----:B------:R-:W-:Y:S02]  /*108a0*/  PRMT R192, R213, 0x7610, R192 ;  /* 0x00007610d5c07816 */ /* 0x000fe400000000c0 */
[----:B------:R-:W-:Y:S01]  /*108b0*/  PRMT R189, R212, 0x7610, R189 ;  /* 0x00007610d4bd7816 */ /* 0x000fe200000000bd */
[----:B------:R3:W-:Y:S01]  /*108c0*/  STL.128 [R1+0x40], R16 ;  /* 0x0000401001007387 */ /* 0x0007e20000100c00 */
        /* <DEDUP_REMOVED lines=8> */
[----:B0-----:R-:W-:-:S02]  /*10950*/  PRMT R7, R207, 0x3340, R213 ;  /* 0x00003340cf077816 */ /* 0x001fc400000000d5 */
[----:B------:R-:W-:Y:S02]  /*10960*/  PRMT R190, R207, 0x7610, R190 ;  /* 0x00007610cfbe7816 */ /* 0x000fe400000000be */
[----:B------:R-:W-:Y:S02]  /*10970*/  PRMT R22, R7, 0x5410, R22 ;  /* 0x0000541007167816 */ /* 0x000fe40000000016 */
[----:B------:R-:W-:Y:S02]  /*10980*/  PRMT R188, R200, 0x7610, R188 ;  /* 0x00007610c8bc7816 */ /* 0x000fe400000000bc */
[----:B------:R-:W-:Y:S02]  /*10990*/  PRMT R6, R208, 0x3340, R185 ;  /* 0x00003340d0067816 */ /* 0x000fe400000000b9 */
[----:B------:R-:W-:Y:S02]  /*109a0*/  PRMT R191, R199, 0x7610, R191 ;  /* 0x00007610c7bf7816 */ /* 0x000fe400000000bf */
[----:B------:R-:W-:-:S05]  /*109b0*/  PRMT R23, R23, 0x5410, R6 ;  /* 0x0000541017177816 */ /* 0x000fca0000000006 */
[----:B------:R3:W-:Y:S01]  /*109c0*/  STL.128 [R1], R20 ;  /* 0x0000001401007387 */ /* 0x0007e20000100c00 */
[----:B------:R-:W-:Y:S05]  /*109d0*/  BRA.U UP2, `(.L_x_19) ;  /* 0xffffffd102e47547 */ /* 0x000fea000b83ffff */
        /* <DEDUP_REMOVED lines=8> */
.L_x_11:
[----:B---3--:R-:W-:Y:S01]  /*10a60*/  PRMT R11, R108, 0x3340, R105 ;  /* 0x000033406c0b7816 */ /* 0x008fe20000000069 */
[----:B------:R-:W-:Y:S01]  /*10a70*/  IMAD.SHL.U32 R196, R196, 0x10, RZ ;  /* 0x00000010c4c47824 */ /* 0x000fe200078e00ff */
[----:B-1----:R-:W-:Y:S01]  /*10a80*/  PRMT R6, R116, 0x3340, R112 ;  /* 0x0000334074067816 */ /* 0x002fe20000000070 */
[----:B------:R-:W-:Y:S01]  /*10a90*/  IMAD.SHL.U32 R198, R198, 0x10, RZ ;  /* 0x00000010c6c67824 */ /* 0x000fe200078e00ff */
[----:B------:R-:W-:Y:S01]  /*10aa0*/  PRMT R10, R124, 0x3340, R120 ;  /* 0x000033407c0a7816 */ /* 0x000fe20000000078 */
        /* <DEDUP_REMOVED lines=11> */
[----:B------:R-:W-:-:S02]  /*10b60*/  PRMT R8, R156, 0x3340, R152 ;  /* 0x000033409c087816 */ /* 0x000fc40000000098 */
[----:B------:R-:W-:Y:S02]  /*10b70*/  PRMT R9, R6, 0x5410, R9 ;  /* 0x0000541006097816 */ /* 0x000fe40000000009 */
[----:B------:R-:W-:Y:S02]  /*10b80*/  PRMT R6, R164, 0x3340, R160 ;  /* 0x00003340a4067816 */ /* 0x000fe400000000a0 */
[----:B------:R-:W-:Y:S02]  /*10b90*/  LOP3.LUT R182, R182, UR38, RZ, 0x3c, !PT ;  /* 0x00000026b6b67c12 */ /* 0x000fe4000f8e3cff */
[----:B------:R-:W-:Y:S02]  /*10ba0*/  PRMT R8, R6, 0x5410, R8 ;  /* 0x0000541006087816 */ /* 0x000fe40000000008 */
[----:B------:R-:W-:Y:S02]  /*10bb0*/  PRMT R6, R115, 0x3340, R111 ;  /* 0x0000334073067816 */ /* 0x000fe4000000006f */
[----:B------:R-:W-:Y:S01]  /*10bc0*/  LOP3.LUT R181, R181, UR37, RZ, 0x3c, !PT ;  /* 0x00000025b5b57c12 */ /* 0x000fe2000f8e3cff */
[----:B------:R0:W-:Y:S01]  /*10bd0*/  STL.128 [R1+0x10], R8 ;  /* 0x0000100801007387 */ /* 0x0001e20000100c00 */
[----:B------:R-:W-:-:S02]  /*10be0*/  LOP3.LUT R188, R188, R196, RZ, 0xfc, !PT ;  /* 0x000000c4bcbc7212 */ /* 0x000fc400078efcff */
[----:B------:R-:W-:Y:S02]  /*10bf0*/  LOP3.LUT R196, R182, 0xf0, RZ, 0xc0, !PT ;  /* 0x000000f0b6c47812 */ /* 0x000fe400078ec0ff */
[----:B------:R-:W-:Y:S02]  /*10c00*/  LOP3.LUT R180, R180, UR36, RZ, 0x3c, !PT ;  /* 0x00000024b4b47c12 */ /* 0x000fe4000f8e3cff */
[----:B------:R-:W-:Y:S02]  /*10c10*/  LOP3.LUT R179, R179, UR35, RZ, 0x3c, !PT ;  /* 0x00000023b3b37c12 */ /* 0x000fe4000f8e3cff */
[----:B------:R-:W-:Y:S02]  /*10c20*/  LOP3.LUT R195, R195, R198, RZ, 0xfc, !PT ;  /* 0x000000c6c3c37212 */ /* 0x000fe400078efcff */
[----:B------:R-:W-:Y:S02]  /*10c30*/  LOP3.LUT R194, R194, R197, RZ, 0xfc, !PT ;  /* 0x000000c5c2c27212 */ /* 0x000fe400078efcff */
[----:B------:R-:W-:-:S02]  /*10c40*/  SHF.R.U32.HI R196, RZ, 0x4, R196 ;  /* 0x00000004ffc47819 */ /* 0x000fc400000116c4 */
[----:B------:R-:W-:Y:S02]  /*10c50*/  LOP3.LUT R197, R180, 0xf0, RZ, 0xc0, !PT ;  /* 0x000000f0b4c57812 */ /* 0x000fe400078ec0ff */
        /* <DEDUP_REMOVED lines=10> */
[----:B------:R-:W-:-:S02]  /*10d00*/  LOP3.LUT R198, R179, 0xf0, RZ, 0xc0, !PT ;  /* 0x000000f0b3c67812 */ /* 0x000fc400078ec0ff */
[----:B------:R-:W-:Y:S02]  /*10d10*/  PRMT R8, R6, 0x5410, R8 ;  /* 0x0000541006087816 */ /* 0x000fe40000000008 */
[----:B------:R-:W-:Y:S02]  /*10d20*/  PRMT R6, R114, 0x3340, R110 ;  /* 0x0000334072067816 */ /* 0x000fe4000000006e */
[----:B------:R-:W-:Y:S01]  /*10d30*/  LOP3.LUT R193, R193, R191, RZ, 0xfc, !PT ;  /* 0x000000bfc1c17212 */ /* 0x000fe200078efcff */
[----:B------:R0:W-:Y:S01]  /*10d40*/  STL.128 [R1+0x20], R8 ;  /* 0x0000200801007387 */ /* 0x0001e20000100c00 */
[----:B------:R-:W-:Y:S02]  /*10d50*/  LOP3.LUT R192, R192, R190, RZ, 0xfc, !PT ;  /* 0x000000bec0c07212 */ /* 0x000fe400078efcff */
[----:B------:R-:W-:Y:S02]  /*10d60*/  LOP3.LUT R191, R179, 0xf, RZ, 0xc0, !PT ;  /* 0x0000000fb3bf7812 */ /* 0x000fe400078ec0ff */
[----:B------:R-:W-:-:S02]  /*10d70*/  LOP3.LUT R190, R180, 0xf, RZ, 0xc0, !PT ;  /* 0x0000000fb4be7812 */ /* 0x000fc400078ec0ff */
[----:B------:R-:W-:Y:S02]  /*10d80*/  SHF.R.U32.HI R197, RZ, 0x4, R197 ;  /* 0x00000004ffc57819 */ /* 0x000fe400000116c5 */
[----:B------:R-:W-:Y:S02]  /*10d90*/  SHF.R.U32.HI R198, RZ, 0x4, R198 ;  /* 0x00000004ffc67819 */ /* 0x000fe400000116c6 */
[----:B------:R-:W-:Y:S02]  /*10da0*/  LOP3.LUT R176, R176, UR40, RZ, 0x3c, !PT ;  /* 0x00000028b0b07c12 */ /* 0x000fe4000f8e3cff */
[----:B------:R-:W-:Y:S02]  /*10db0*/  LOP3.LUT R175, R175, UR39, RZ, 0x3c, !PT ;  /* 0x00000027afaf7c12 */ /* 0x000fe4000f8e3cff */
[----:B------:R-:W-:Y:S02]  /*10dc0*/  LOP3.LUT R187, R187, R189, RZ, 0xfc, !PT ;  /* 0x000000bdbbbb7212 */ /* 0x000fe400078efcff */
[----:B0-----:R-:W-:-:S02]  /*10dd0*/  PRMT R11, R106, 0x3340, R103 ;  /* 0x000033406a0b7816 */ /* 0x001fc40000000067 */
        /* <DEDUP_REMOVED lines=9> */
[----:B------:R-:W-:Y:S02]  /*10e70*/  LOP3.LUT R185, R185, R186, RZ, 0xfc, !PT ;  /* 0x000000bab9b97212 */ /* 0x000fe400078efcff */
[----:B------:R-:W-:Y:S02]  /*10e80*/  PRMT R8, R6, 0x5410, R8 ;  /* 0x0000541006087816 */ /* 0x000fe40000000008 */
[----:B------:R-:W-:-:S02]  /*10e90*/  PRMT R6, R113, 0x3340, R109 ;  /* 0x0000334071067816 */ /* 0x000fc4000000006d */
[----:B------:R-:W-:Y:S01]  /*10ea0*/  LOP3.LUT R189, R175, 0xf, RZ, 0xc0, !PT ;  /* 0x0000000fafbd7812 */ /* 0x000fe200078ec0ff */
[----:B------:R0:W-:Y:S01]  /*10eb0*/  STL.128 [R1+0x30], R8 ;  /* 0x0000300801007387 */ /* 0x0001e20000100c00 */
[----:B------:R-:W-:Y:S02]  /*10ec0*/  LOP3.LUT R186, R176, 0xf, RZ, 0xc0, !PT ;  /* 0x0000000fb0ba7812 */ /* 0x000fe400078ec0ff */
[----:B------:R-:W-:Y:S02]  /*10ed0*/  LOP3.LUT R177, R177, UR41, RZ, 0x3c, !PT ;  /* 0x00000029b1b17c12 */ /* 0x000fe4000f8e3cff */
[----:B------:R-:W-:Y:S02]  /*10ee0*/  LOP3.LUT R178, R178, UR42, RZ, 0x3c, !PT ;  /* 0x0000002ab2b27c12 */ /* 0x000fe4000f8e3cff */
[----:B------:R-:W-:Y:S02]  /*10ef0*/  LOP3.LUT R184, R184, R183, RZ, 0xfc, !PT ;  /* 0x000000b7b8b87212 */ /* 0x000fe400078efcff */
[----:B------:R-:W-:-:S02]  /*10f00*/  LOP3.LUT R180, R178, 0xf0, RZ, 0xc0, !PT ;  /* 0x000000f0b2b47812 */ /* 0x000fc400078ec0ff */
[----:B------:R-:W-:Y:S02]  /*10f10*/  LOP3.LUT R183, R178, 0xf, RZ, 0xc0, !PT ;  /* 0x0000000fb2b77812 */ /* 0x000fe400078ec0ff */
[----:B------:R-:W-:Y:S02]  /*10f20*/  SHF.R.U32.HI R180, RZ, 0x4, R180 ;  /* 0x00000004ffb47819 */ /* 0x000fe400000116b4 */
[----:B0-----:R-:W-:Y:S02]  /*10f30*/  PRMT R11, R96, 0x3340, R93 ;  /* 0x00003340600b7816 */ /* 0x001fe4000000005d */
[----:B------:R-:W-:Y:S01]  /*10f40*/  PRMT R10, R121, 0x3340, R117 ;  /* 0x00003340790a7816 */ /* 0x000fe20000000075 */
[----:B------:R-:W-:Y:S01]  /*10f50*/  STL.U8 [R1+0xe], R180 ;  /* 0x00000eb401007387 */ /* 0x000fe20000100000 */
[----:B------:R-:W-:Y:S02]  /*10f60*/  PRMT R11, R6, 0x5410, R11 ;  /* 0x00005410060b7816 */ /* 0x000fe4000000000b */
[----:B------:R-:W-:-:S02]  /*10f70*/  PRMT R6, R129, 0x3340, R125 ;  /* 0x0000334081067816 */ /* 0x000fc4000000007d */
[----:B------:R-:W-:Y:S02]  /*10f80*/  PRMT R9, R137, 0x3340, R133 ;  /* 0x0000334089097816 */ /* 0x000fe40000000085 */
[----:B------:R-:W-:Y:S02]  /*10f90*/  PRMT R10, R6, 0x5410, R10 ;  /* 0x00005410060a7816 */ /* 0x000fe4000000000a */
[----:B------:R-:W-:Y:S02]  /*10fa0*/  PRMT R6, R145, 0x3340, R141 ;  /* 0x0000334091067816 */ /* 0x000fe4000000008d */
[----:B------:R-:W-:Y:S02]  /*10fb0*/  PRMT R8, R153, 0x3340, R149 ;  /* 0x0000334099087816 */ /* 0x000fe40000000095 */
[----:B------:R-:W-:Y:S02]  /*10fc0*/  PRMT R9, R6, 0x5410, R9 ;  /* 0x0000541006097816 */ /* 0x000fe40000000009 */
[----:B------:R-:W-:-:S04]  /*10fd0*/  PRMT R6, R161, 0x3340, R157 ;  /* 0x00003340a1067816 */ /* 0x000fc8000000009d */
[----:B------:R-:W-:-:S05]  /*10fe0*/  PRMT R8, R6, 0x5410, R8 ;  /* 0x0000541006087816 */ /* 0x000fca0000000008 */
[----:B------:R0:W-:Y:S02]  /*10ff0*/  STL.128 [R1+0x40], R8 ;  /* 0x0000400801007387 */ /* 0x0001e40000100c00 */
[C---:B0-----:R-:W-:Y:S02]  /*11000*/  LOP3.LUT R8, R181.reuse, 0xf0, RZ, 0xc0, !PT ;  /* 0x000000f0b5087812 */ /* 0x041fe400078ec0ff */
[----:B------:R-:W-:Y:S02]  /*11010*/  LOP3.LUT R10, R181, 0xf, RZ, 0xc0, !PT ;  /* 0x0000000fb50a7812 */ /* 0x000fe400078ec0ff */
[----:B------:R-:W-:Y:S02]  /*11020*/  LOP3.LUT R9, R182, 0xf, RZ, 0xc0, !PT ;  /* 0x0000000fb6097812 */ /* 0x000fe400078ec0ff */
[----:B------:R-:W-:Y:S02]  /*11030*/  SHF.R.U32.HI R8, RZ, 0x4, R8 ;  /* 0x00000004ff087819 */ /* 0x000fe40000011608 */
[----:B------:R-:W-:-:S02]  /*11040*/  PRMT R7, R196, 0x3340, R9 ;  /* 0x00003340c4077816 */ /* 0x000fc40000000009 */
[----:B------:R-:W-:Y:S02]  /*11050*/  PRMT R6, R8, 0x3340, R10 ;  /* 0x0000334008067816 */ /* 0x000fe4000000000a */
[----:B------:R-:W-:Y:S02]  /*11060*/  PRMT R11, R198, 0x3340, R191 ;  /* 0x00003340c60b7816 */ /* 0x000fe400000000bf */
[----:B------:R-:W-:Y:S02]  /*11070*/  PRMT R7, R6, 0x5410, R7 ;  /* 0x0000541006077816 */ /* 0x000fe40000000007 */
[----:B------:R-:W-:Y:S02]  /*11080*/  PRMT R6, R197, 0x3340, R190 ;  /* 0x00003340c5067816 */ /* 0x000fe400000000be */
[----:B------:R-:W-:Y:S02]  /*11090*/  LOP3.LUT R181, R176, 0xf0, RZ, 0xc0, !PT ;  /* 0x000000f0b0b57812 */ /* 0x000fe400078ec0ff */
[----:B------:R-:W-:-:S02]  /*110a0*/  LOP3.LUT R182, R175, 0xf0, RZ, 0xc0, !PT ;  /* 0x000000f0afb67812 */ /* 0x000fc400078ec0ff */
[----:B------:R-:W-:Y:S02]  /*110b0*/  PRMT R6, R11, 0x5410, R6 ;  /* 0x000054100b067816 */ /* 0x000fe40000000006 */
[----:B------:R-:W-:Y:S02]  /*110c0*/  SHF.R.U32.HI R181, RZ, 0x4, R181 ;  /* 0x00000004ffb57819 */ /* 0x000fe400000116b5 */
[----:B------:R-:W-:Y:S01]  /*110d0*/  SHF.R.U32.HI R182, RZ, 0x4, R182 ;  /* 0x00000004ffb67819 */ /* 0x000fe200000116b6 */
[----:B------:R0:W-:Y:S01]  /*110e0*/  STL.64 [R1], R6 ;  /* 0x0000000601007387 */ /* 0x0001e20000100a00 */
[C---:B------:R-:W-:Y:S02]  /*110f0*/  LOP3.LUT R175, R177.reuse, 0xf0, RZ, 0xc0, !PT ;  /* 0x000000f0b1af7812 */ /* 0x040fe400078ec0ff */
[----:B------:R-:W-:Y:S02]  /*11100*/  LOP3.LUT R177, R177, 0xf, RZ, 0xc0, !PT ;  /* 0x0000000fb1b17812 */ /* 0x000fe400078ec0ff */
[----:B------:R-:W-:-:S02]  /*11110*/  SHF.R.U32.HI R175, RZ, 0x4, R175 ;  /* 0x00000004ffaf7819 */ /* 0x000fc400000116af */
[----:B------:R-:W-:Y:S02]  /*11120*/  PRMT R179, R10, 0x7610, R179 ;  /* 0x000076100ab37816 */ /* 0x000fe400000000b3 */
[----:B------:R-:W-:Y:S02]  /*11130*/  PRMT R178, R9, 0x7610, R178 ;  /* 0x0000761009b27816 */ /* 0x000fe400000000b2 */
[----:B------:R-:W-:Y:S02]  /*11140*/  PRMT R176, R8, 0x7610, R176 ;  /* 0x0000761008b07816 */ /* 0x000fe400000000b0 */
[----:B0-----:R-:W-:Y:S02]  /*11150*/  PRMT R6, R181, 0x3340, R186 ;  /* 0x00003340b5067816 */ /* 0x001fe400000000ba */
[----:B------:R-:W-:-:S04]  /*11160*/  PRMT R7, R182, 0x3340, R189 ;  /* 0x00003340b6077816 */ /* 0x000fc800000000bd */
[----:B------:R-:W-:-:S05]  /*11170*/  PRMT R6, R7, 0x5410, R6 ;  /* 0x0000541007067816 */ /* 0x000fca0000000006 */
[----:B------:R0:W-:Y:S02]  /*11180*/  STL [R1+0x8], R6 ;  /* 0x0000080601007387 */ /* 0x0001e40000100800 */
[----:B0-----:R-:W-:-:S05]  /*11190*/  PRMT R6, R177, 0x7604, R175 ;  /* 0x00007604b1067816 */ /* 0x001fca00000000af */
[----:B------:R0:W-:Y:S01]  /*111a0*/  STL.U16 [R1+0xc], R6 ;  /* 0x00000c0601007387 */ /* 0x0001e20000100400 */
[----:B------:R-:W-:Y:S05]  /*111b0*/  BRA.U !UP1, `(.L_x_20) ;  /* 0x0000004d09307547 */ /* 0x000fea000b800000 */
[----:B------:R-:W1:Y:S01]  /*111c0*/  LDCU UR49, c[0x3][0x54] ;  /* 0x00c00a80ff3177ac */ /* 0x000e620008000800 */
[----:B------:R-:W-:Y:S01]  /*111d0*/  NOP ;  /* 0x0000000000007918 */ /* 0x000fe20000000000 */
.L_x_24:
[----:B--2---:R-:W2:Y:S01]  /*111e0*/  LDCU.U8 UR8, c[0x3][0xe9] ;  /* 0x00c01d20ff0877ac */ /* 0x004ea20008000000 */
[----:B------:R-:W3:Y:S01]  /*111f0*/  LDCU.U8 UR10, c[0x3][0xea] ;  /* 0x00c01d40ff0a77ac */ /* 0x000ee20008000000 */
[----:B------:R-:W4:Y:S01]  /*11200*/  LDCU.U8 UR12, c[0x3][0xeb] ;  /* 0x00c01d60ff0c77ac */ /* 0x000f220008000000 */
[----:B------:R-:W0:Y:S01]  /*11210*/  LDCU.U8 UR14, c[0x3][0xec] ;  /* 0x00c01d80ff0e77ac */ /* 0x000e220008000000 */
[----:B------:R-:W1:Y:S01]  /*11220*/  LDCU.U8 UR16, c[0x3][0xed] ;  /* 0x00c01da0ff1077ac */ /* 0x000e620008000000 */
        /* <DEDUP_REMOVED lines=10> */
[----:B--2---:R-:W-:-:S02]  /*112d0*/  ULOP3.LUT UR9, UR8, 0xfc, URZ, 0xc0, !UPT ;  /* 0x000000fc08097892 */ /* 0x004fc4000f8ec0ff */
[----:B---3--:R-:W-:Y:S02]  /*112e0*/  ULOP3.LUT UR11, UR10, 0xfc, URZ, 0xc0, !UPT ;  /* 0x000000fc0a0b7892 */ /* 0x008fe4000f8ec0ff */
[----:B----4-:R-:W-:Y:S02]  /*112f0*/  ULOP3.LUT UR13, UR12, 0xfc, URZ, 0xc0, !UPT ;  /* 0x000000fc0c0d7892 */ /* 0x010fe4000f8ec0ff */
[----:B0-----:R-:W-:Y:S02]  /*11300*/  ULOP3.LUT UR15, UR14, 0xfc, URZ, 0xc0, !UPT ;  /* 0x000000fc0e0f7892 */ /* 0x001fe4000f8ec0ff */
[----:B-1----:R-:W-:Y:S02]  /*11310*/  ULOP3.LUT UR17, UR16, 0xfc, URZ, 0xc0, !UPT ;  /* 0x000000fc10117892 */ /* 0x002fe4000f8ec0ff */
        /* <DEDUP_REMOVED lines=110> */
.L_x_23:
[----:B------:R-:W-:-:S05]  /*11a00*/  IMAD.MOV.U32 R6, RZ, RZ, -0x1 ;  /* 0xffffffffff067424 */ /* 0x000fca00078e00ff */
[C---:B------:R-:W-:Y:S01]  /*11a10*/  VIADDMNMX.U32 R6, R202.reuse, R6, 0x3, PT ;  /* 0x00000003ca067446 */ /* 0x040fe20003800006 */
[----:B------:R-:W-:-:S04]  /*11a20*/  VIADD R202, R202, 0x1 ;  /* 0x00000001caca7836 */ /* 0x000fc80000000000 */
[----:B------:R-:W-:Y:S01]  /*11a30*/  IMAD.SHL.U32 R6, R6, 0x4, RZ ;  /* 0x0000000406067824 */ /* 0x000fe200078e00ff */
[----:B------:R-:W-:-:S05]  /*11a40*/  ISETP.NE.AND P0, PT, R202, 0x4, PT ;  /* 0x00000004ca00780c */ /* 0x000fca0003f05270 */
[----:B------:R-:W1:Y:S02]  /*11a50*/  LDC R6, c[0x2][R6+0x40] ;  /* 0x0080100006067b82 */ /* 0x000e640000000800 */
[----:B-1----:R-:W-:-:S04]  /*11a60*/  SHF.R.S32.HI R7, RZ, 0x1f, R6 ;  /* 0x0000001fff077819 */ /* 0x002fc80000011406 */
.L_x_61:
[----:B0-----:R-:W-:Y:S05]  /*11a70*/  BRX R6 -0x11a80                                        (*"BRANCH_TARGETS .L_x_62,.L_x_63,.L_x_64,.L_x_21"*) ;  /* 0xfffffee406607949 */ /* 0x001fea000383ffff */
.L_x_62:
        /* <DEDUP_REMOVED lines=57> */
.L_x_63:
        /* <DEDUP_REMOVED lines=49> */
.L_x_64:
        /* <DEDUP_REMOVED lines=93> */
.L_x_22:
        /* <DEDUP_REMOVED lines=88> */
.L_x_21:
        /* <DEDUP_REMOVED lines=82> */
.L_x_28:
        /* <DEDUP_REMOVED lines=258> */
.L_x_27:
[----:B------:R-:W-:-:S05]  /*141b0*/  IMAD.MOV.U32 R6, RZ, RZ, -0x1 ;  /* 0xffffffffff067424 */ /* 0x000fca00078e00ff */
[C---:B------:R-:W-:Y:S01]  /*141c0*/  VIADDMNMX.U32 R6, R247.reuse, R6, 0x3, PT ;  /* 0x00000003f7067446 */ /* 0x040fe20003800006 */
[----:B------:R-:W-:-:S04]  /*141d0*/  VIADD R247, R247, 0x1 ;  /* 0x00000001f7f77836 */ /* 0x000fc80000000000 */
[----:B------:R-:W-:Y:S01]  /*141e0*/  IMAD.SHL.U32 R6, R6, 0x4, RZ ;  /* 0x0000000406067824 */ /* 0x000fe200078e00ff */
[----:B------:R-:W-:-:S05]  /*141f0*/  ISETP.NE.AND P0, PT, R247, 0x4, PT ;  /* 0x00000004f700780c */ /* 0x000fca0003f05270 */
[----:B------:R-:W1:Y:S02]  /*14200*/  LDC R6, c[0x2][R6+0x50] ;  /* 0x0080140006067b82 */ /* 0x000e640000000800 */
[----:B-1----:R-:W-:-:S04]  /*14210*/  SHF.R.S32.HI R7, RZ, 0x1f, R6 ;  /* 0x0000001fff077819 */ /* 0x002fc80000011406 */
.L_x_66:
[----:B0-----:R-:W-:Y:S05]  /*14220*/  BRX R6 -0x14230                                        (*"BRANCH_TARGETS .L_x_67,.L_x_68,.L_x_69,.L_x_26"*) ;  /* 0xfffffebc06747949 */ /* 0x001fea000383ffff */
.L_x_69:
        /* <DEDUP_REMOVED lines=99> */
.L_x_25:
        /* <DEDUP_REMOVED lines=83> */
.L_x_67:
        /* <DEDUP_REMOVED lines=49> */
.L_x_68:
        /* <DEDUP_REMOVED lines=56> */
.L_x_26:
        /* <DEDUP_REMOVED lines=9> */
[----:B------:R-:W-:Y:S02]  /*154b0*/  LOP3.LUT R216, R216, 0xffff, RZ, 0xc0, !PT ;  /* 0x0000ffffd8d87812 */ /* 0x000fe400078ec0ff */
[----:B------:R-:W-:Y:S02]  /*154c0*/  LOP3.LUT R214, R214, 0xffff, RZ, 0xc0, !PT ;  /* 0x0000ffffd6d67812 */ /* 0x000fe400078ec0ff */
[----:B------:R-:W-:Y:S01]  /*154d0*/  LOP3.LUT R226, R243, R226, R11, 0x96, !PT ;  /* 0x000000e2f3e27212 */ /* 0x000fe200078e960b */
[----:B0-----:R-:W-:Y:S01]  /*154e0*/  USHF.R.U32.HI UR8, URZ, 0x4, UR7 ;  /* 0x00000004ff087899 */ /* 0x001fe20008011607 */
[----:B------:R-:W-:Y:S02]  /*154f0*/  LOP3.LUT R197, R233, R197, R14, 0x96, !PT ;  /* 0x000000c5e9c57212 */ /* 0x000fe400078e960e */
[----:B------:R-:W-:Y:S02]  /*15500*/  LOP3.LUT R18, R18, 0xff, RZ, 0xc0, !PT ;  /* 0x000000ff12127812 */ /* 0x000fe400078ec0ff */
[----:B------:R-:W-:Y:S01]  /*15510*/  LOP3.LUT R226, R220, R226, R208, 0x96, !PT ;  /* 0x000000e2dce27212 */ /* 0x000fe200078e96d0 */
        /* <DEDUP_REMOVED lines=10> */
[----:B------:R-:W-:Y:S02]  /*155c0*/  LOP3.LUT R196, R8, 0xf, R196, 0x78, !PT ;  /* 0x0000000f08c47812 */ /* 0x000fe400078e78c4 */
[----:B------:R-:W-:Y:S02]  /*155d0*/  LOP3.LUT R13, R229, R190, R13, 0x96, !PT ;  /* 0x000000bee50d7212 */ /* 0x000fe400078e960d */
[----:B------:R-:W-:Y:S01]  /*155e0*/  PRMT R9, R227, 0x5410, R7 ;  /* 0x00005410e3097816 */ /* 0x000fe20000000007 */
[----:B------:R-:W-:Y:S01]  /*155f0*/  UMOV UR6, UR7 ;  /* 0x0000000700067c82 */ /* 0x000fe20008000000 */
[----:B------:R-:W-:Y:S02]  /*15600*/  LOP3.LUT R7, R201, 0xffff, RZ, 0xc0, !PT ;  /* 0x0000ffffc9077812 */ /* 0x000fe400078ec0ff */
[----:B------:R-:W-:Y:S02]  /*15610*/  LOP3.LUT R201, R200, 0xffff, RZ, 0xc0, !PT ;  /* 0x0000ffffc8c97812 */ /* 0x000fe400078ec0ff */
[----:B------:R-:W-:-:S02]  /*15620*/  PRMT R8, R8, 0x3340, R12 ;  /* 0x0000334008087816 */ /* 0x000fc4000000000c */
[----:B------:R-:W-:Y:S02]  /*15630*/  LOP3.LUT R200, R199, R21, R12, 0x96, !PT ;  /* 0x00000015c7c87212 */ /* 0x000fe400078e960c */
        /* <DEDUP_REMOVED lines=8> */
[----:B------:R-:W-:Y:S02]  /*156c0*/  LOP3.LUT R206, R177, 0x2, RZ, 0x3c, !PT ;  /* 0x00000002b1ce7812 */ /* 0x000fe400078e3cff */
[----:B------:R-:W-:Y:S02]  /*156d0*/  LOP3.LUT R200, R186, R200, R203, 0x96, !PT ;  /* 0x000000c8bac87212 */ /* 0x000fe400078e96cb */
[----:B------:R-:W-:-:S02]  /*156e0*/  PRMT R21, R216, 0x3340, R21 ;  /* 0x00003340d8157816 */ /* 0x000fc40000000015 */
[----:B------:R-:W-:Y:S02]  /*156f0*/  PRMT R22, R214, 0x3340, R22 ;  /* 0x00003340d6167816 */ /* 0x000fe40000000016 */
[----:B------:R-:W-:Y:S02]  /*15700*/  LOP3.LUT R13, R13, 0xff, RZ, 0xc0, !PT ;  /* 0x000000ff0d0d7812 */ /* 0x000fe400078ec0ff */
[----:B------:R-:W-:Y:S02]  /*15710*/  PRMT R214, R208, 0x3340, R209 ;  /* 0x00003340d0d67816 */ /* 0x000fe400000000d1 */
[----:B------:R-:W-:Y:S01]  /*15720*/  LOP3.LUT R216, R212, 0xffff, RZ, 0xc0, !PT ;  /* 0x0000ffffd4d87812 */ /* 0x000fe200078ec0ff */
[----:B------:R0:W1:Y:S01]  /*15730*/  LDC.U8 R208, c[0x3][R18+0xb8] ;  /* 0x00c02e0012d07b82 */ /* 0x0000620000000000 */
[----:B------:R-:W-:Y:S02]  /*15740*/  LOP3.LUT R196, R189, R196, R202, 0x96, !PT ;  /* 0x000000c4bdc47212 */ /* 0x000fe400078e96ca */
[----:B------:R-:W-:-:S02]  /*15750*/  LOP3.LUT R215, R213, 0xffff, RZ, 0xc0, !PT ;  /* 0x0000ffffd5d77812 */ /* 0x000fc400078ec0ff */
[----:B------:R-:W-:Y:S02]  /*15760*/  LOP3.LUT R212, R176, 0xff, RZ, 0xc0, !PT ;  /* 0x000000ffb0d47812 */ /* 0x000fe400078ec0ff */
[----:B------:R-:W-:Y:S02]  /*15770*/  LOP3.LUT R209, R175, 0xff, RZ, 0xc0, !PT ;  /* 0x000000ffafd17812 */ /* 0x000fe400078ec0ff */
[----:B------:R-:W-:Y:S02]  /*15780*/  PRMT R7, R201, 0x3340, R7 ;  /* 0x00003340c9077816 */ /* 0x000fe40000000007 */
[----:B------:R-:W-:Y:S01]  /*15790*/  LOP3.LUT R213, R23, 0xff, RZ, 0xc0, !PT ;  /* 0x000000ff17d57812 */ /* 0x000fe200078ec0ff */
[----:B------:R2:W3:Y:S01]  /*157a0*/  LDC.U8 R201, c[0x3][R13+0xb8] ;  /* 0x00c02e000dc97b82 */ /* 0x0004e20000000000 */
[----:B------:R-:W-:Y:S02]  /*157b0*/  LOP3.LUT R175, R20, 0xff, RZ, 0xc0, !PT ;  /* 0x000000ff14af7812 */ /* 0x000fe400078ec0ff */
[----:B------:R-:W-:-:S02]  /*157c0*/  LOP3.LUT R177, R19, 0xff, RZ, 0xc0, !PT ;  /* 0x000000ff13b17812 */ /* 0x000fc400078ec0ff */
[----:B------:R-:W-:Y:S02]  /*157d0*/  LOP3.LUT R206, R206, 0xff, RZ, 0xc0, !PT ;  /* 0x000000ffcece7812 */ /* 0x000fe400078ec0ff */
[----:B------:R-:W-:Y:S01]  /*157e0*/  LOP3.LUT R200, R200, 0xff, RZ, 0xc0, !PT ;  /* 0x000000ffc8c87812 */ /* 0x000fe200078ec0ff */
[----:B------:R-:W4:Y:S01]  /*157f0*/  LDC.U8 R213, c[0x3][R213+0xb8] ;  /* 0x00c02e00d5d57b82 */ /* 0x000f220000000000 */
[----:B------:R-:W-:Y:S02]  /*15800*/  LOP3.LUT R198, R198, 0xff, RZ, 0xc0, !PT ;  /* 0x000000ffc6c67812 */ /* 0x000fe400078ec0ff */
[----:B------:R-:W-:Y:S02]  /*15810*/  LOP3.LUT R176, R234, 0xff, RZ, 0xc0, !PT ;  /* 0x000000ffeab07812 */ /* 0x000fe400078ec0ff */
[----:B------:R-:W-:Y:S02]  /*15820*/  LOP3.LUT R17, R17, 0xff, RZ, 0xc0, !PT ;  /* 0x000000ff11117812 */ /* 0x000fe400078ec0ff */
[----:B0-----:R-:W-:Y:S01]  /*15830*/  LOP3.LUT R18, R191, 0xff, RZ, 0xc0, !PT ;  /* 0x000000ffbf127812 */ /* 0x001fe200078ec0ff */
[----:B------:R0:W1:Y:S01]  /*15840*/  LDC.U8 R199, c[0x3][R198+0xb8] ;  /* 0x00c02e00c6c77b82 */ /* 0x0000620000000000 */
[----:B------:R-:W-:-:S02]  /*15850*/  LOP3.LUT R19, R197, 0xff, RZ, 0xc0, !PT ;  /* 0x000000ffc5137812 */ /* 0x000fc400078ec0ff */
[----:B------:R-:W-:Y:S02]  /*15860*/  LOP3.LUT R226, R226, 0xff, RZ, 0xc0, !PT ;  /* 0x000000ffe2e27812 */ /* 0x000fe400078ec0ff */
[----:B--2---:R-:W-:Y:S02]  /*15870*/  LOP3.LUT R13, R196, 0xff, RZ, 0xc0, !PT ;  /* 0x000000ffc40d7812 */ /* 0x004fe400078ec0ff */
[----:B------:R-:W-:Y:S01]  /*15880*/  PRMT R241, R241, 0x3340, R242 ;  /* 0x00003340f1f17816 */ /* 0x000fe200000000f2 */
[----:B------:R2:W1:Y:S01]  /*15890*/  LDC.U8 R191, c[0x3][R200+0xb8] ;  /* 0x00c02e00c8bf7b82 */ /* 0x0004620000000000 */
[----:B------:R-:W-:Y:S02]  /*158a0*/  PRMT R239, R239, 0x3340, R240 ;  /* 0x00003340efef7816 */ /* 0x000fe400000000f0 */
[----:B------:R-:W-:Y:S02]  /*158b0*/  LOP3.LUT R6, R246, 0xffff, RZ, 0xc0, !PT ;  /* 0x0000fffff6067812 */ /* 0x000fe400078ec0ff */
[----:B------:R-:W-:-:S02]  /*158c0*/  LOP3.LUT R245, R245, 0xffff, RZ, 0xc0, !PT ;  /* 0x0000fffff5f57812 */ /* 0x000fc400078ec0ff */
[----:B------:R-:W-:Y:S01]  /*158d0*/  LOP3.LUT R235, R235, 0xffff, RZ, 0xc0, !PT ;  /* 0x0000ffffebeb7812 */ /* 0x000fe200078ec0ff */
[----:B------:R-:W3:Y:S01]  /*158e0*/  LDC.U8 R212, c[0x3][R212+0xb8] ;  /* 0x00c02e00d4d47b82 */ /* 0x000ee20000000000 */
[----:B------:R-:W-:Y:S02]  /*158f0*/  LOP3.LUT R210, R210, 0xffff, RZ, 0xc0, !PT ;  /* 0x0000ffffd2d27812 */ /* 0x000fe400078ec0ff */
[----:B------:R-:W-:Y:S02]  /*15900*/  LOP3.LUT R23, R178, 0xffff, RZ, 0xc0, !PT ;  /* 0x0000ffffb2177812 */ /* 0x000fe400078ec0ff */
[----:B------:R-:W-:Y:S02]  /*15910*/  PRMT R11, R239, 0x5410, R241 ;  /* 0x00005410ef0b7816 */ /* 0x000fe400000000f1 */
[----:B------:R-:W-:Y:S01]  /*15920*/  LOP3.LUT R231, R231, 0xffff, RZ, 0xc0, !PT ;  /* 0x0000ffffe7e77812 */ /* 0x000fe200078ec0ff */
[----:B------:R-:W3:Y:S01]  /*15930*/  LDC.U8 R209, c[0x3][R209+0xb8] ;  /* 0x00c02e00d1d17b82 */ /* 0x000ee20000000000 */
[----:B------:R-:W-:-:S02]  /*15940*/  LOP3.LUT R230, R230, 0xffff, RZ, 0xc0, !PT ;  /* 0x0000ffffe6e67812 */ /* 0x000fc400078ec0ff */
[----:B------:R-:W-:Y:S02]  /*15950*/  LOP3.LUT R224, R224, 0xffff, RZ, 0xc0, !PT ;  /* 0x0000ffffe0e07812 */ /* 0x000fe400078ec0ff */
[----:B------:R-:W-:Y:S02]  /*15960*/  LOP3.LUT R20, R223, 0xffff, RZ, 0xc0, !PT ;  /* 0x0000ffffdf147812 */ /* 0x000fe400078ec0ff */
[----:B------:R-:W-:Y:S01]  /*15970*/  LOP3.LUT R222, R222, 0xffff, RZ, 0xc0, !PT ;  /* 0x0000ffffdede7812 */ /* 0x000fe200078ec0ff */
[----:B------:R-:W4:Y:S01]  /*15980*/  LDC.U8 R175, c[0x3][R175+0xb8] ;  /* 0x00c02e00afaf7b82 */ /* 0x000f220000000000 */
[----:B------:R-:W-:Y:S02]  /*15990*/  PRMT R8, R8, 0x5410, R16 ;  /* 0x0000541008087816 */ /* 0x000fe40000000010 */
[----:B------:R-:W-:Y:S02]  /*159a0*/  LOP3.LUT R179, R179, 0xffff, RZ, 0xc0, !PT ;  /* 0x0000ffffb3b37812 */ /* 0x000fe400078ec0ff */
[----:B------:R-:W-:Y:S01]  /*159b0*/  LOP3.LUT R178, R180, 0xffff, RZ, 0xc0, !PT ;  /* 0x0000ffffb4b27812 */ /* 0x000fe200078ec0ff */
[----:B------:R0:W-:Y:S01]  /*159c0*/  STL.128 [R1+0x10], R8 ;  /* 0x0000100801007387 */ /* 0x0001e20000100c00 */
[----:B------:R-:W-:Y:S01]  /*159d0*/  LOP3.LUT R181, R181, 0xffff, RZ, 0xc0, !PT ;  /* 0x0000ffffb5b57812 */ /* 0x000fe200078ec0ff */
[----:B------:R-:W4:Y:S01]  /*159e0*/  LDC.U8 R177, c[0x3][R177+0xb8] ;  /* 0x00c02e00b1b17b82 */ /* 0x000f220000000000 */
[----:B------:R-:W-:-:S02]  /*159f0*/  PRMT R6, R245, 0x3340, R6 ;  /* 0x00003340f5067816 */ /* 0x000fc40000000006 */
[----:B------:R-:W-:Y:S02]  /*15a00*/  PRMT R14, R236, 0x3340, R235 ;  /* 0x00003340ec0e7816 */ /* 0x000fe400000000eb */
[----:B------:R-:W-:Y:S02]  /*15a10*/  PRMT R215, R216, 0x3340, R215 ;  /* 0x00003340d8d77816 */ /* 0x000fe400000000d7 */
[----:B------:R-:W-:Y:S01]  /*15a20*/  PRMT R190, R230, 0x3340, R231 ;  /* 0x00003340e6be7816 */ /* 0x000fe200000000e7 */
[----:B------:R1:W4:Y:S01]  /*15a30*/  LDC.U8 R197, c[0x3][R18+0xb8] ;  /* 0x00c02e0012c57b82 */ /* 0x0003220000000000 */
[----:B------:R-:W-:Y:S02]  /*15a40*/  PRMT R20, R222, 0x3340, R20 ;  /* 0x00003340de147816 */ /* 0x000fe40000000014 */
[----:B------:R-:W-:Y:S02]  /*15a50*/  PRMT R23, R179, 0x3340, R23 ;  /* 0x00003340b3177816 */ /* 0x000fe40000000017 */
[----:B------:R-:W-:-:S02]  /*15a60*/  PRMT R178, R181, 0x3340, R178 ;  /* 0x00003340b5b27816 */ /* 0x000fc400000000b2 */
[----:B0-----:R-:W-:Y:S01]  /*15a70*/  PRMT R11, R14, 0x5410, R6 ;  /* 0x000054100e0b7816 */ /* 0x001fe20000000006 */
[----:B--2---:R0:W2:Y:S01]  /*15a80*/  LDC.U8 R200, c[0x3][R19+0xb8] ;  /* 0x00c02e0013c87b82 */ /* 0x0040a20000000000 */
[----:B-1----:R-:W-:Y:S02]  /*15a90*/  LOP3.LUT R18, R211, 0xffff, RZ, 0xc0, !PT ;  /* 0x0000ffffd3127812 */ /* 0x002fe400078ec0ff */
[----:B------:R-:W-:Y:S02]  /*15aa0*/  PRMT R228, R228, 0x3340, R229 ;  /* 0x00003340e4e47816 */ /* 0x000fe400000000e5 */
[----:B------:R-:W-:Y:S02]  /*15ab0*/  PRMT R18, R210, 0x3340, R18 ;  /* 0x00003340d2127816 */ /* 0x000fe40000000012 */
[----:B------:R-:W-:Y:S01]  /*15ac0*/  PRMT R10, R7, 0x5410, R190 ;  /* 0x00005410070a7816 */ /* 0x000fe200000000be */
[----:B------:R-:W1:Y:S01]  /*15ad0*/  LDC.U8 R196, c[0x3][R226+0xb8] ;  /* 0x00c02e00e2c47b82 */ /* 0x000e620000000000 */
[----:B0-----:R-:W-:-:S02]  /*15ae0*/  LOP3.LUT R19, R225, 0xffff, RZ, 0xc0, !PT ;  /* 0x0000ffffe1137812 */ /* 0x001fc400078ec0ff */
[----:B------:R-:W-:Y:S02]  /*15af0*/  PRMT R14, R18, 0x5410, R215 ;  /* 0x00005410120e7816 */ /* 0x000fe400000000d7 */
[----:B------:R-:W-:Y:S02]  /*15b00*/  PRMT R19, R224, 0x3340, R19 ;  /* 0x00003340e0137816 */ /* 0x000fe40000000013 */
[----:B------:R-:W-:Y:S01]  /*15b10*/  PRMT R18, R178, 0x5410, R23 ;  /* 0x00005410b2127816 */ /* 0x000fe20000000017 */
[----:B------:R0:W2:Y:S01]  /*15b20*/  LDC.U8 R198, c[0x3][R13+0xb8] ;  /* 0x00c02e000dc67b82 */ /* 0x0000a20000000000 */
[----:B------:R-:W-:Y:S02]  /*15b30*/  PRMT R19, R20, 0x5410, R19 ;  /* 0x0000541014137816 */ /* 0x000fe40000000013 */
[----:B------:R-:W-:Y:S02]  /*15b40*/  PRMT R243, R243, 0x3340, R244 ;  /* 0x00003340f3f37816 */ /* 0x000fe400000000f4 */
[----:B------:R-:W-:-:S02]  /*15b50*/  PRMT R232, R232, 0x3340, R233 ;  /* 0x00003340e8e87816 */ /* 0x000fc400000000e9 */
[----:B------:R-:W-:Y:S01]  /*15b60*/  PRMT R204, R204, 0x3340, R205 ;  /* 0x00003340cccc7816 */ /* 0x000fe200000000cd */
[----:B------:R-:W2:Y:S01]  /*15b70*/  LDC.U8 R176, c[0x3][R176+0xb8] ;  /* 0x00c02e00b0b07b82 */ /* 0x000ea20000000000 */
[----:B0-----:R-:W-:Y:S02]  /*15b80*/  PRMT R13, R15, 0x5410, R214 ;  /* 0x000054100f0d7816 */ /* 0x001fe400000000d6 */
[----:B------:R-:W-:Y:S02]  /*15b90*/  PRMT R15, R22, 0x5410, R21 ;  /* 0x00005410160f7816 */ /* 0x000fe40000000015 */
[----:B------:R-:W-:Y:S02]  /*15ba0*/  PRMT R202, R202, 0x3340, R203 ;  /* 0x00003340caca7816 */ /* 0x000fe400000000cb */
[----:B------:R-:W-:Y:S01]  /*15bb0*/  PRMT R218, R218, 0x3340, R219 ;  /* 0x00003340dada7816 */ /* 0x000fe200000000db */
[----:B------:R-:W0:Y:S01]  /*15bc0*/  LDC.U8 R206, c[0x3][R206+0xb8] ;  /* 0x00c02e00cece7b82 */ /* 0x000e220000000000 */
[----:B------:R-:W-:-:S02]  /*15bd0*/  PRMT R16, R183, 0x3340, R182 ;  /* 0x00003340b7107816 */ /* 0x000fc400000000b6 */
[----:B------:R-:W-:Y:S02]  /*15be0*/  PRMT R186, R189, 0x3340, R186 ;  /* 0x00003340bdba7816 */ /* 0x000fe400000000ba */
[----:B---3--:R-:W-:Y:S02]  /*15bf0*/  PRMT R22, R212, 0x3340, R209 ;  /* 0x00003340d4167816 */ /* 0x008fe400000000d1 */
[----:B----4-:R-:W-:Y:S01]  /*15c00*/  PRMT R23, R175, 0x3340, R177 ;  /* 0x00003340af177816 */ /* 0x010fe200000000b1 */
[----:B------:R3:W4:Y:S01]  /*15c10*/  LDC.U8 R207, c[0x3][R17+0xb8] ;  /* 0x00c02e0011cf7b82 */ /* 0x0007220000000000 */
[----:B------:R-:W-:Y:S02]  /*15c20*/  PRMT R20, R197, 0x3340, R201 ;  /* 0x00003340c5147816 */ /* 0x000fe400000000c9 */
[----:B------:R-:W-:Y:S02]  /*15c30*/  PRMT R8, R12, 0x5410, R228 ;  /* 0x000054100c087816 */ /* 0x000fe400000000e4 */
[----:B------:R-:W-:-:S02]  /*15c40*/  PRMT R9, R232, 0x5410, R243 ;  /* 0x00005410e8097816 */ /* 0x000fc400000000f3 */
[----:B------:R-:W-:Y:S02]  /*15c50*/  PRMT R12, R202, 0x5410, R204 ;  /* 0x00005410ca0c7816 */ /* 0x000fe400000000cc */
[----:B---3--:R-:W-:Y:S01]  /*15c60*/  PRMT R17, R220, 0x3340, R221 ;  /* 0x00003340dc117816 */ /* 0x008fe200000000dd */
[----:B------:R3:W-:Y:S01]  /*15c70*/  STL.128 [R1+0x20], R8 ;  /* 0x0000200801007387 */ /* 0x0007e20000100c00 */
[----:B------:R-:W-:Y:S02]  /*15c80*/  PRMT R16, R186, 0x5410, R16 ;  /* 0x00005410ba107816 */ /* 0x000fe40000000010 */
[----:B------:R-:W-:Y:S01]  /*15c90*/  PRMT R17, R218, 0x5410, R17 ;  /* 0x00005410da117816 */ /* 0x000fe20000000011 */
[----:B------:R3:W-:Y:S01]  /*15ca0*/  STL.128 [R1+0x30], R12 ;  /* 0x0000300c01007387 */ /* 0x0007e20000100c00 */
[----:B------:R-:W-:Y:S02]  /*15cb0*/  PRMT R189, R213, 0x7610, R189 ;  /* 0x00007610d5bd7816 */ /* 0x000fe400000000bd */
[----:B-1----:R-:W-:Y:S01]  /*15cc0*/  PRMT R21, R196, 0x3340, R199 ;  /* 0x00003340c4157816 */ /* 0x002fe200000000c7 */
[----:B------:R3:W-:Y:S01]  /*15cd0*/  STL.128 [R1+0x40], R16 ;  /* 0x0000401001007387 */ /* 0x0007e20000100c00 */
[----:B------:R-:W-:-:S02]  /*15ce0*/  PRMT R181, R212, 0x7610, R181 ;  /* 0x00007610d4b57816 */ /* 0x000fc400000000b5 */
[----:B------:R-:W-:Y:S02]  /*15cf0*/  PRMT R186, R209, 0x7610, R186 ;  /* 0x00007610d1ba7816 */ /* 0x000fe400000000ba */
[----:B------:R-:W-:Y:S02]  /*15d00*/  PRMT R180, R208, 0x7610, R180 ;  /* 0x00007610d0b47816 */ /* 0x000fe400000000b4 */
[----:B--2---:R-:W-:Y:S02]  /*15d10*/  PRMT R179, R198, 0x3340, R191 ;  /* 0x00003340c6b37816 */ /* 0x004fe400000000bf */
[----:B------:R-:W-:Y:S02]  /*15d20*/  PRMT R190, R201, 0x7610, R190 ;  /* 0x00007610c9be7816 */ /* 0x000fe400000000be */
[----:B------:R-:W-:Y:S02]  /*15d30*/  PRMT R20, R179, 0x5410, R20 ;  /* 0x00005410b3147816 */ /* 0x000fe40000000014 */
[----:B------:R-:W-:-:S02]  /*15d40*/  PRMT R179, R200, 0x7610, R179 ;  /* 0x00007610c8b37816 */ /* 0x000fc400000000b3 */
[----:B------:R-:W-:-:S04]  /*15d50*/  PRMT R178, R176, 0x3340, R200 ;  /* 0x00003340b0b27816 */ /* 0x000fc800000000c8 */
[----:B------:R-:W-:Y:S02]  /*15d60*/  PRMT R21, R178, 0x5410, R21 ;  /* 0x00005410b2157816 */ /* 0x000fe40000000015 */
[----:B------:R-:W-:Y:S02]  /*15d70*/  PRMT R178, R199, 0x7610, R178 ;  /* 0x00007610c7b27816 */ /* 0x000fe400000000b2 */
[C---:B0-----:R-:W-:Y:S02]  /*15d80*/  PRMT R7, R206.reuse, 0x3340, R213 ;  /* 0x00003340ce077816 */ /* 0x041fe400000000d5 */
[----:B------:R-:W-:Y:S02]  /*15d90*/  PRMT R182, R206, 0x7610, R182 ;  /* 0x00007610ceb67816 */ /* 0x000fe400000000b6 */
[----:B------:R-:W-:Y:S02]  /*15da0*/  PRMT R22, R7, 0x5410, R22 ;  /* 0x0000541007167816 */ /* 0x000fe40000000016 */
[----:B----4-:R-:W-:-:S02]  /*15db0*/  PRMT R6, R208, 0x3340, R207 ;  /* 0x00003340d0067816 */ /* 0x010fc400000000cf */
        /* <DEDUP_REMOVED lines=12> */
.L_x_20:
[----:B0-----:R-:W0:Y:S01]  /*15e80*/  LDC.U8 R6, c[0x3][0x9e] ;  /* 0x00c02780ff067b82 */ /* 0x001e220000000000 */
[----:B------:R-:W-:Y:S01]  /*15e90*/  IMAD R175, R175, 0x10, R177 ;  /* 0x00000010afaf7824 */ /* 0x000fe200078e02b1 */
[----:B------:R-:W-:Y:S01]  /*15ea0*/  UPRMT UR6, UR34, 0x9910, URZ ;  /* 0x0000991022067896 */ /* 0x000fe200080000ff */
[----:B------:R-:W-:Y:S01]  /*15eb0*/  IMAD.SHL.U32 R180, R180, 0x10, RZ ;  /* 0x00000010b4b47824 */ /* 0x000fe200078e00ff */
[----:B------:R-:W1:Y:S01]  /*15ec0*/  LDCU UR7, c[0x3][0x4c] ;  /* 0x00c00980ff0777ac */ /* 0x000e620008000800 */
[----:B------:R-:W-:Y:S01]  /*15ed0*/  IMAD R181, R181, 0x10, R186 ;  /* 0x00000010b5b57824 */ /* 0x000fe200078e02ba */
[----:B------:R-:W-:Y:S01]  /*15ee0*/  LOP3.LUT R175, R175, 0xff, R184, 0x48, !PT ;  /* 0x000000ffafaf7812 */ /* 0x000fe200078e48b8 */
[----:B------:R-:W-:Y:S01]  /*15ef0*/  IMAD R182, R182, 0x10, R189 ;  /* 0x00000010b6b67824 */ /* 0x000fe200078e02bd */
[----:B------:R-:W2:Y:S01]  /*15f00*/  LDC.U8 R7, c[0x3][0x9f] ;  /* 0x00c027c0ff077b82 */ /* 0x000ea20000000000 */
[----:B------:R-:W-:Y:S01]  /*15f10*/  LOP3.LUT R180, R185, R183, R180, 0x1e, !PT ;  /* 0x000000b7b9b47212 */ /* 0x000fe200078e1eb4 */
[----:B------:R-:W-:Y:S01]  /*15f20*/  IMAD R178, R196, 0x10, R178 ;  /* 0x00000010c4b27824 */ /* 0x000fe200078e02b2 */
[----:B------:R-:W-:Y:S01]  /*15f30*/  LOP3.LUT R181, R181, 0xff, R187, 0x48, !PT ;  /* 0x000000ffb5b57812 */ /* 0x000fe200078e48bb */
[----:B------:R-:W-:Y:S01]  /*15f40*/  IMAD R176, R176, 0x10, R179 ;  /* 0x00000010b0b07824 */ /* 0x000fe200078e02b3 */
[----:B------:R-:W-:Y:S01]  /*15f50*/  LOP3.LUT R180, R180, 0xff, RZ, 0xc0, !PT ;  /* 0x000000ffb4b47812 */ /* 0x000fe200078ec0ff */
[----:B------:R-:W-:Y:S01]  /*15f60*/  IMAD R190, R197, 0x10, R190 ;  /* 0x00000010c5be7824 */ /* 0x000fe200078e02be */
[----:B------:R-:W-:Y:S01]  /*15f70*/  LOP3.LUT R182, R182, 0xff, R192, 0x48, !PT ;  /* 0x000000ffb6b67812 */ /* 0x000fe200078e48c0 */
[----:B------:R-:W-:Y:S01]  /*15f80*/  IMAD R191, R198, 0x10, R191 ;  /* 0x00000010c6bf7824 */ /* 0x000fe200078e02bf */
[----:B------:R-:W-:Y:S01]  /*15f90*/  LOP3.LUT R178, R178, 0xff, R188, 0x48, !PT ;  /* 0x000000ffb2b27812 */ /* 0x000fe200078e48bc */
[----:B------:R-:W-:Y:S01]  /*15fa0*/  UIADD3 UR5, UPT, UPT, UR5, 0x1, URZ ;  /* 0x0000000105057890 */ /* 0x000fe2000fffe0ff */
[----:B------:R-:W-:-:S02]  /*15fb0*/  LOP3.LUT R176, R176, 0xff, R193, 0x48, !PT ;  /* 0x000000ffb0b07812 */ /* 0x000fc400078e48c1 */
[----:B------:R-:W-:Y:S01]  /*15fc0*/  LOP3.LUT R190, R190, 0xff, R194, 0x48, !PT ;  /* 0x000000ffbebe7812 */ /* 0x000fe200078e48c2 */
[----:B-1----:R-:W-:Y:S01]  /*15fd0*/  UISETP.NE.AND UP1, UPT, UR5, UR7, UPT ;  /* 0x000000070500728c */ /* 0x002fe2000bf25270 */
[----:B------:R-:W-:Y:S02]  /*15fe0*/  LOP3.LUT R191, R191, 0xff, R195, 0x48, !PT ;  /* 0x000000ffbfbf7812 */ /* 0x000fe400078e48c3 */
[----:B0-----:R-:W-:-:S04]  /*15ff0*/  PRMT R6, R6, 0x9910, RZ ;  /* 0x0000991006067816 */ /* 0x001fc800000000ff */
[----:B------:R-:W-:Y:S02]  /*16000*/  ISETP.NE.AND P0, PT, R175, R6, PT ;  /* 0x00000006af00720c */ /* 0x000fe40003f05270 */
[----:B--2---:R-:W-:Y:S02]  /*16010*/  PRMT R6, R7, 0x9910, RZ ;  /* 0x0000991007067816 */ /* 0x004fe400000000ff */
[----:B------:R-:W0:Y:S02]  /*16020*/  LDC.U8 R7, c[0x3][0x9d] ;  /* 0x00c02740ff077b82 */ /* 0x000e240000000000 */
[----:B------:R-:W-:Y:S02]  /*16030*/  ISETP.EQ.AND P0, PT, R180, R6, !P0 ;  /* 0x00000006b400720c */ /* 0x000fe40004702270 */
[----:B0-----:R-:W-:-:S04]  /*16040*/  PRMT R6, R7, 0x9910, RZ ;  /* 0x0000991007067816 */ /* 0x001fc800000000ff */
[----:B------:R-:W0:Y:S01]  /*16050*/  LDC.U8 R7, c[0x3][0x9b] ;  /* 0x00c026c0ff077b82 */ /* 0x000e220000000000 */
[----:B------:R-:W-:-:S04]  /*16060*/  ISETP.EQ.AND P0, PT, R181, R6, P0 ;  /* 0x00000006b500720c */ /* 0x000fc80000702270 */
[----:B------:R-:W-:Y:S01]  /*16070*/  ISETP.EQ.AND P0, PT, R182, UR6, P0 ;  /* 0x00000006b6007c0c */ /* 0x000fe20008702270 */
[----:B------:R-:W-:Y:S01]  /*16080*/  UPRMT UR6, UR33, 0x9910, URZ ;  /* 0x0000991021067896 */ /* 0x000fe200080000ff */
[----:B0-----:R-:W-:Y:S02]  /*16090*/  PRMT R6, R7, 0x9910, RZ ;  /* 0x0000991007067816 */ /* 0x001fe400000000ff */
[----:B------:R-:W0:Y:S02]  /*160a0*/  LDC.U8 R7, c[0x3][0x9a] ;  /* 0x00c02680ff077b82 */ /* 0x000e240000000000 */
[----:B------:R-:W-:Y:S02]  /*160b0*/  ISETP.EQ.AND P0, PT, R178, R6, P0 ;  /* 0x00000006b200720c */ /* 0x000fe40000702270 */
[----:B0-----:R-:W-:-:S04]  /*160c0*/  PRMT R6, R7, 0x9910, RZ ;  /* 0x0000991007067816 */ /* 0x001fc800000000ff */
[----:B------:R-:W0:Y:S01]  /*160d0*/  LDC.U8 R7, c[0x3][0x99] ;  /* 0x00c02640ff077b82 */ /* 0x000e220000000000 */
[----:B------:R-:W-:Y:S02]  /*160e0*/  ISETP.EQ.AND P0, PT, R176, R6, P0 ;  /* 0x00000006b000720c */ /* 0x000fe40000702270 */
[----:B0-----:R-:W-:-:S04]  /*160f0*/  PRMT R6, R7, 0x9910, RZ ;  /* 0x0000991007067816 */ /* 0x001fc800000000ff */
[----:B------:R-:W-:Y:S01]  /*16100*/  ISETP.EQ.AND P0, PT, R190, R6, P0 ;  /* 0x00000006be00720c */ /* 0x000fe20000702270 */
[----:B------:R-:W-:-:S03]  /*16110*/  VIADD R6, R28, 0x1 ;  /* 0x000000011c067836 */ /* 0x000fc60000000000 */
[----:B------:R-:W-:-:S13]  /*16120*/  ISETP.EQ.AND P0, PT, R191, UR6, P0 ;  /* 0x00000006bf007c0c */ /* 0x000fda0008702270 */
[----:B------:R-:W-:-:S04]  /*16130*/  @!P0 IMAD.MOV R6, RZ, RZ, R28 ;  /* 0x000000ffff068224 */ /* 0x000fc800078e021c */
[----:B------:R-:W-:Y:S01]  /*16140*/  IMAD.MOV.U32 R28, RZ, RZ, R6 ;  /* 0x000000ffff1c7224 */ /* 0x000fe200078e0006 */
[----:B------:R-:W-:Y:S06]  /*16150*/  BRA.U UP1, `(.L_x_29) ;  /* 0xfffffedd012c7547 */ /* 0x000fec000b83ffff */
[----:B------:R-:W-:Y:S05]  /*16160*/  BRA.U UP0, `(.L_x_30) ;  /* 0xfffffedd00187547 */ /* 0x000fea000b83ffff */
.L_x_0:
[----:B------:R-:W0:Y:S02]  /*16170*/  LDC.64 R2, c[0x0][0x388] ;  /* 0x0000e200ff027b82 */ /* 0x000e240000000a00 */
[----:B0-----:R-:W-:-:S05]  /*16180*/  IMAD.WIDE R2, R0, 0x4, R2 ;  /* 0x0000000400027825 */ /* 0x001fca00078e0202 */
[----:B------:R-:W-:Y:S01]  /*16190*/  STG.E desc[UR24][R2.64], R28 ;  /* 0x0000001c02007986 */ /* 0x000fe2000c101918 */
[----:B------:R-:W-:Y:S05]  /*161a0*/  EXIT ;  /* 0x000000000000794d */ /* 0x000fea0003800000 */
.L_x_31:
[----:B------:R-:W-:-:S00]  /*161b0*/  BRA `(.L_x_31) ;  /* 0xfffffffc00fc7947 */ /* 0x000fc0000383ffff */
[----:B------:R-:W-:-:S00]  /*161c0*/  NOP ;  /* 0x0000000000007918 */ /* 0x000fc00000000000 */
        /* <DEDUP_REMOVED lines=11> */
.L_x_71:


//--------------------- .text._Z12setup_kernelP17curandStateXORWOWm --------------------------
	.section	.text._Z12setup_kernelP17curandStateXORWOWm,"ax",@progbits
	.align	128
        .global         _Z12setup_kernelP17curandStateXORWOWm
        .type           _Z12setup_kernelP17curandStateXORWOWm,@function
        .size           _Z12setup_kernelP17curandStateXORWOWm,(.L_x_72 - _Z12setup_kernelP17curandStateXORWOWm)
        .other          _Z12setup_kernelP17curandStateXORWOWm,@"STO_CUDA_ENTRY STV_DEFAULT"
_Z12setup_kernelP17curandStateXORWOWm:
.text._Z12setup_kernelP17curandStateXORWOWm:
[----:B------:R-:W-:Y:S01]  /*0000*/  LDC R1, c[0x0][0x37c] ;  /* 0x0000df00ff017b82 */ /* 0x000fe20000000800 */
[----:B------:R-:W0:Y:S01]  /*0010*/  S2R R0, SR_TID.Y ;  /* 0x0000000000007919 */ /* 0x000e220000002200 */
[----:B------:R-:W1:Y:S06]  /*0020*/  LDCU UR7, c[0x0][0x360] ;  /* 0x00006c00ff0777ac */ /* 0x000e6c0008000800 */
[----:B------:R-:W0:Y:S01]  /*0030*/  S2UR UR4, SR_CTAID.Y ;  /* 0x00000000000479c3 */ /* 0x000e220000002600 */
[----:B------:R-:W-:Y:S01]  /*0040*/  BSSY.RECONVERGENT B0, `(.L_x_32) ;  /* 0x00000eb000007945 */ /* 0x000fe20003800200 */
[----:B------:R-:W1:Y:S06]  /*0050*/  S2R R13, SR_TID.X ;  /* 0x00000000000d7919 */ /* 0x000e6c0000002100 */
[----:B------:R-:W0:Y:S08]  /*0060*/  LDC R3, c[0x0][0x364] ;  /* 0x0000d900ff037b82 */ /* 0x000e300000000800 */
[----:B------:R-:W2:Y:S08]  /*0070*/  LDC.64 R8, c[0x0][0x388] ;  /* 0x0000e200ff087b82 */ /* 0x000eb00000000a00 */
[----:B------:R-:W3:Y:S08]  /*0080*/  S2UR UR6, SR_CTAID.X ;  /* 0x00000000000679c3 */ /* 0x000ef00000002500 */
[----:B------:R-:W3:Y:S01]  /*0090*/  LDC R5, c[0x0][0x370] ;  /* 0x0000dc00ff057b82 */ /* 0x000ee20000000800 */
[----:B0-----:R-:W-:Y:S01]  /*00a0*/  IMAD R0, R3, UR4, R0 ;  /* 0x0000000403007c24 */ /* 0x001fe2000f8e0200 */
[----:B------:R-:W0:Y:S06]  /*00b0*/  LDCU.64 UR4, c[0x0][0x358] ;  /* 0x00006b00ff0477ac */ /* 0x000e2c0008000a00 */
[----:B------:R-:W4:Y:S01]  /*00c0*/  LDC.64 R6, c[0x0][0x380] ;  /* 0x0000e000ff067b82 */ /* 0x000f220000000a00 */
[----:B--2---:R-:W-:-:S02]  /*00d0*/  LOP3.LUT R2, R8, 0xaad26b49, RZ, 0x3c, !PT ;  /* 0xaad26b4908027812 */ /* 0x004fc400078e3cff */
[----:B------:R-:W-:-:S03]  /*00e0*/  LOP3.LUT R3, R9, 0xf7dcefdd, RZ, 0x3c, !PT ;  /* 0xf7dcefdd09037812 */ /* 0x000fc600078e3cff */
[----:B------:R-:W-:Y:S02]  /*00f0*/  IMAD R2, R2, 0x4182bed5, RZ ;  /* 0x4182bed502027824 */ /* 0x000fe400078e02ff */
[----:B------:R-:W-:Y:S02]  /*0100*/  IMAD R3, R3, -0x658354e5, RZ ;  /* 0x9a7cab1b03037824 */ /* 0x000fe400078e02ff */
[C---:B------:R-:W-:Y:S01]  /*0110*/  VIADD R11, R2.reuse, 0x583f19 ;  /* 0x00583f19020b7836 */ /* 0x040fe20000000000 */
[C---:B------:R-:W-:Y:S01]  /*0120*/  LOP3.LUT R8, R2.reuse, 0x159a55e5, RZ, 0x3c, !PT ;  /* 0x159a55e502087812 */ /* 0x040fe200078e3cff */
[C---:B------:R-:W-:Y:S01]  /*0130*/  VIADD R9, R3.reuse, 0x1f123bb5 ;  /* 0x1f123bb503097836 */ /* 0x040fe20000000000 */
[----:B------:R-:W-:Y:S02]  /*0140*/  IADD3 R4, PT, PT, R2, 0x64f0c9, R3 ;  /* 0x0064f0c902047810 */ /* 0x000fe40007ffe003 */
[----:B------:R-:W-:Y:S01]  /*0150*/  LOP3.LUT R10, R3, 0x5491333, RZ, 0x3c, !PT ;  /* 0x05491333030a7812 */ /* 0x000fe200078e3cff */
[----:B---3--:R-:W-:-:S02]  /*0160*/  IMAD R0, R0, R5, UR6 ;  /* 0x0000000600007e24 */ /* 0x008fc4000f8e0205 */
[----:B------:R-:W-:Y:S02]  /*0170*/  VIADD R5, R2, 0x75bcd15 ;  /* 0x075bcd1502057836 */ /* 0x000fe40000000000 */
[----:B-1----:R-:W-:-:S04]  /*0180*/  IMAD R13, R0, UR7, R13 ;  /* 0x00000007000d7c24 */ /* 0x002fc8000f8e020d */
[C---:B----4-:R-:W-:Y:S01]  /*0190*/  IMAD.WIDE R6, R13.reuse, 0x30, R6 ;  /* 0x000000300d067825 */ /* 0x050fe200078e0206 */
[----:B------:R-:W-:-:S04]  /*01a0*/  ISETP.NE.AND P0, PT, R13, RZ, PT ;  /* 0x000000ff0d00720c */ /* 0x000fc80003f05270 */
[----:B0-----:R0:W-:Y:S04]  /*01b0*/  STG.E.64 desc[UR4][R6.64], R4 ;  /* 0x0000000406007986 */ /* 0x0011e8000c101b04 */
[----:B------:R0:W-:Y:S04]  /*01c0*/  STG.E.64 desc[UR4][R6.64+0x8], R8 ;  /* 0x0000080806007986 */ /* 0x0001e8000c101b04 */
[----:B------:R0:W-:Y:S01]  /*01d0*/  STG.E.64 desc[UR4][R6.64+0x10], R10 ;  /* 0x0000100a06007986 */ /* 0x0001e2000c101b04 */
[----:B------:R-:W-:Y:S05]  /*01e0*/  @!P0 BRA `(.L_x_33) ;  /* 0x0000000c00408947 */ /* 0x000fea0003800000 */
[----:B------:R-:W-:Y:S01]  /*01f0*/  SHF.R.S32.HI R0, RZ, 0x1f, R13 ;  /* 0x0000001fff007819 */ /* 0x000fe2000001140d */
[----:B------:R-:W-:-:S07]  /*0200*/  IMAD.MOV.U32 R12, RZ, RZ, RZ ;  /* 0x000000ffff0c7224 */ /* 0x000fce00078e00ff */
.L_x_39:
[----:B-1----:R-:W-:Y:S01]  /*0210*/  LOP3.LUT R2, R13, 0x3, RZ, 0xc0, !PT ;  /* 0x000000030d027812 */ /* 0x002fe200078ec0ff */
[----:B------:R-:W-:Y:S03]  /*0220*/  BSSY.RECONVERGENT B1, `(.L_x_34) ;  /* 0x00000c6000017945 */ /* 0x000fe60003800200 */
[----:B------:R-:W-:-:S04]  /*0230*/  ISETP.NE.U32.AND P0, PT, R2, RZ, PT ;  /* 0x000000ff0200720c */ /* 0x000fc80003f05070 */
[----:B------:R-:W-:-:S13]  /*0240*/  ISETP.NE.AND.EX P0, PT, RZ, RZ, PT, P0 ;  /* 0x000000ffff00720c */ /* 0x000fda0003f05300 */
[----:B------:R-:W-:Y:S05]  /*0250*/  @!P0 BRA `(.L_x_35) ;  /* 0x0000000c00088947 */ /* 0x000fea0003800000 */
[----:B0-----:R-:W0:Y:S01]  /*0260*/  LDC.64 R8, c[0x4][RZ] ;  /* 0x01000000ff087b82 */ /* 0x001e220000000a00 */
[----:B------:R-:W-:Y:S02]  /*0270*/  IMAD.MOV.U32 R14, RZ, RZ, RZ ;  /* 0x000000ffff0e7224 */ /* 0x000fe400078e00ff */
[----:B0-----:R-:W-:-:S07]  /*0280*/  IMAD.WIDE.U32 R8, R12, 0xc80, R8 ;  /* 0x00000c800c087825 */ /* 0x001fce00078e0008 */
.L_x_38:
[----:B-1----:R-:W-:Y:S01]  /*0290*/  IMAD.MOV.U32 R15, RZ, RZ, RZ ;  /* 0x000000ffff0f7224 */ /* 0x002fe200078e00ff */
[----:B------:R-:W-:Y:S01]  /*02a0*/  CS2R R2, SRZ ;  /* 0x0000000000027805 */ /* 0x000fe2000001ff00 */
[----:B------:R-:W-:Y:S01]  /*02b0*/  IMAD.MOV.U32 R17, RZ, RZ, RZ ;  /* 0x000000ffff117224 */ /* 0x000fe200078e00ff */
[----:B------:R-:W-:-:S07]  /*02c0*/  CS2R R4, SRZ ;  /* 0x0000000000047805 */ /* 0x000fce000001ff00 */
.L_x_37:
[----:B------:R-:W-:-:S05]  /*02d0*/  IMAD.WIDE.U32 R10, R17, 0x4, R6 ;  /* 0x00000004110a7825 */ /* 0x000fca00078e0006 */
[----:B------:R0:W5:Y:S01]  /*02e0*/  LDG.E R16, desc[UR4][R10.64+0x4] ;  /* 0x000004040a107981 */ /* 0x000162000c1e1900 */
[----:B------:R-:W-:-:S07]  /*02f0*/  IMAD.MOV.U32 R19, RZ, RZ, RZ ;  /* 0x000000ffff137224 */ /* 0x000fce00078e00ff */
.L_x_36:
[----:B-----5:R-:W-:Y:S01]  /*0300*/  SHF.R.U32.HI R24, RZ, R19, R16 ;  /* 0x00000013ff187219 */ /* 0x020fe20000011610 */
[----:B0-----:R-:W-:-:S03]  /*0310*/  IMAD.SHL.U32 R10, R17, 0x20, RZ ;  /* 0x00000020110a7824 */ /* 0x001fc600078e00ff */
[----:B------:R-:W-:Y:S01]  /*0320*/  LOP3.LUT R11, R24, 0x1, RZ, 0xc0, !PT ;  /* 0x00000001180b7812 */ /* 0x000fe200078ec0ff */
[----:B------:R-:W-:-:S03]  /*0330*/  IMAD.IADD R10, R10, 0x1, R19 ;  /* 0x000000010a0a7824 */ /* 0x000fc600078e0213 */
[----:B------:R-:W-:Y:S01]  /*0340*/  ISETP.NE.U32.AND P0, PT, R11, 0x1, PT ;  /* 0x000000010b00780c */ /* 0x000fe20003f05070 */
[----:B------:R-:W-:-:S03]  /*0350*/  IMAD R11, R10, 0x5, RZ ;  /* 0x000000050a0b7824 */ /* 0x000fc600078e02ff */
[----:B------:R-:W-:Y:S01]  /*0360*/  R2P PR, R24, 0x7e ;  /* 0x0000007e18007804 */ /* 0x000fe20000000000 */
[----:B------:R-:W-:-:S08]  /*0370*/  IMAD.WIDE.U32 R10, R11, 0x4, R8 ;  /* 0x000000040b0a7825 */ /* 0x000fd000078e0008 */
[----:B------:R-:W2:Y:S04]  /*0380*/  @!P0 LDG.E R18, desc[UR4][R10.64] ;  /* 0x000000040a128981 */ /* 0x000ea8000c1e1900 */
[----:B------:R-:W3:Y:S04]  /*0390*/  @!P0 LDG.E R20, desc[UR4][R10.64+0x10] ;  /* 0x000010040a148981 */ /* 0x000ee8000c1e1900 */
[----:B------:R-:W4:Y:S04]  /*03a0*/  @P1 LDG.E R22, desc[UR4][R10.64+0x14] ;  /* 0x000014040a161981 */ /* 0x000f28000c1e1900 */
[----:B------:R-:W4:Y:S04]  /*03b0*/  @P2 LDG.E R26, desc[UR4][R10.64+0x28] ;  /* 0x000028040a1a2981 */ /* 0x000f28000c1e1900 */
[----:B------:R-:W4:Y:S04]  /*03c0*/  @!P0 LDG.E R21, desc[UR4][R10.64+0x4] ;  /* 0x000004040a158981 */ /* 0x000f28000c1e1900 */
[----:B------:R-:W4:Y:S04]  /*03d0*/  @!P0 LDG.E R23, desc[UR4][R10.64+0xc] ;  /* 0x00000c040a178981 */ /* 0x000f28000c1e1900 */
[----:B------:R-:W4:Y:S04]  /*03e0*/  @P1 LDG.E R25, desc[UR4][R10.64+0x18] ;  /* 0x000018040a191981 */ /* 0x000f28000c1e1900 */
[----:B------:R-:W4:Y:S04]  /*03f0*/  @P3 LDG.E R28, desc[UR4][R10.64+0x3c] ;  /* 0x00003c040a1c3981 */ /* 0x000f28000c1e1900 */
[----:B------:R-:W4:Y:S01]  /*0400*/  @P6 LDG.E R27, desc[UR4][R10.64+0x7c] ;  /* 0x00007c040a1b6981 */ /* 0x000f22000c1e1900 */
[----:B--2---:R-:W-:-:S03]  /*0410*/  @!P0 LOP3.LUT R15, R15, R18, RZ, 0x3c, !PT ;  /* 0x000000120f0f8212 */ /* 0x004fc600078e3cff */
[----:B------:R-:W2:Y:S01]  /*0420*/  @!P0 LDG.E R18, desc[UR4][R10.64+0x8] ;  /* 0x000008040a128981 */ /* 0x000ea2000c1e1900 */
[----:B---3--:R-:W-:-:S03]  /*0430*/  @!P0 LOP3.LUT R3, R3, R20, RZ, 0x3c, !PT ;  /* 0x0000001403038212 */ /* 0x008fc600078e3cff */
[----:B------:R-:W3:Y:S01]  /*0440*/  @P1 LDG.E R20, desc[UR4][R10.64+0x24] ;  /* 0x000024040a141981 */ /* 0x000ee2000c1e1900 */
[----:B----4-:R-:W-:-:S03]  /*0450*/  @P1 LOP3.LUT R15, R15, R22, RZ, 0x3c, !PT ;  /* 0x000000160f0f1212 */ /* 0x010fc600078e3cff */
[----:B------:R-:W4:Y:S01]  /*0460*/  @P2 LDG.E R22, desc[UR4][R10.64+0x38] ;  /* 0x000038040a162981 */ /* 0x000f22000c1e1900 */
[----:B------:R-:W-:-:S03]  /*0470*/  @P2 LOP3.LUT R15, R15, R26, RZ, 0x3c, !PT ;  /* 0x0000001a0f0f2212 */ /* 0x000fc600078e3cff */
[----:B------:R-:W4:Y:S01]  /*0480*/  @P4 LDG.E R26, desc[UR4][R10.64+0x50] ;  /* 0x000050040a1a4981 */ /* 0x000f22000c1e1900 */
[----:B------:R-:W-:-:S03]  /*0490*/  @!P0 LOP3.LUT R4, R4, R21, RZ, 0x3c, !PT ;  /* 0x0000001504048212 */ /* 0x000fc600078e3cff */
[----:B------:R-:W4:Y:S01]  /*04a0*/  @P1 LDG.E R21, desc[UR4][R10.64+0x20] ;  /* 0x000020040a151981 */ /* 0x000f22000c1e1900 */
[----:B------:R-:W-:-:S03]  /*04b0*/  @!P0 LOP3.LUT R2, R2, R23, RZ, 0x3c, !PT ;  /* 0x0000001702028212 */ /* 0x000fc600078e3cff */
[----:B------:R-:W4:Y:S01]  /*04c0*/  @P2 LDG.E R23, desc[UR4][R10.64+0x2c] ;  /* 0x00002c040a172981 */ /* 0x000f22000c1e1900 */
[----:B------:R-:W-:-:S03]  /*04d0*/  @P1 LOP3.LUT R4, R4, R25, RZ, 0x3c, !PT ;  /* 0x0000001904041212 */ /* 0x000fc600078e3cff */
[----:B------:R-:W4:Y:S01]  /*04e0*/  @P2 LDG.E R25, desc[UR4][R10.64+0x34] ;  /* 0x000034040a192981 */ /* 0x000f22000c1e1900 */
[----:B--2---:R-:W-:-:S03]  /*04f0*/  @!P0 LOP3.LUT R5, R5, R18, RZ, 0x3c, !PT ;  /* 0x0000001205058212 */ /* 0x004fc600078e3cff */
[----:B------:R-:W2:Y:S01]  /*0500*/  @P1 LDG.E R18, desc[UR4][R10.64+0x1c] ;  /* 0x00001c040a121981 */ /* 0x000ea2000c1e1900 */
[----:B---3--:R-:W-:-:S03]  /*0510*/  @P1 LOP3.LUT R3, R3, R20, RZ, 0x3c, !PT ;  /* 0x0000001403031212 */ /* 0x008fc600078e3cff */
[----:B------:R-:W3:Y:S01]  /*0520*/  @P2 LDG.E R20, desc[UR4][R10.64+0x30] ;  /* 0x000030040a142981 */ /* 0x000ee2000c1e1900 */
[----:B----4-:R-:W-:-:S03]  /*0530*/  @P2 LOP3.LUT R3, R3, R22, RZ, 0x3c, !PT ;  /* 0x0000001603032212 */ /* 0x010fc600078e3cff */
[----:B------:R-:W4:Y:S01]  /*0540*/  @P3 LDG.E R22, desc[UR4][R10.64+0x4c] ;  /* 0x00004c040a163981 */ /* 0x000f22000c1e1900 */
[----:B------:R-:W-:-:S04]  /*0550*/  @P3 LOP3.LUT R15, R15, R28, RZ, 0x3c, !PT ;  /* 0x0000001c0f0f3212 */ /* 0x000fc800078e3cff */
[----:B------:R-:W-:Y:S02]  /*0560*/  @P4 LOP3.LUT R15, R15, R26, RZ, 0x3c, !PT ;  /* 0x0000001a0f0f4212 */ /* 0x000fe400078e3cff */
[----:B------:R-:W-:Y:S01]  /*0570*/  @P1 LOP3.LUT R2, R2, R21, RZ, 0x3c, !PT ;  /* 0x0000001502021212 */ /* 0x000fe200078e3cff */
[----:B------:R-:W4:Y:S04]  /*0580*/  @P5 LDG.E R26, desc[UR4][R10.64+0x64] ;  /* 0x000064040a1a5981 */ /* 0x000f28000c1e1900 */
[----:B------:R-:W4:Y:S01]  /*0590*/  @P3 LDG.E R21, desc[UR4][R10.64+0x40] ;  /* 0x000040040a153981 */ /* 0x000f22000c1e1900 */
[----:B------:R-:W-:Y:S02]  /*05a0*/  @P2 LOP3.LUT R4, R4, R23, RZ, 0x3c, !PT ;  /* 0x0000001704042212 */ /* 0x000fe400078e3cff */
[----:B------:R-:W-:Y:S01]  /*05b0*/  @P2 LOP3.LUT R2, R2, R25, RZ, 0x3c, !PT ;  /* 0x0000001902022212 */ /* 0x000fe200078e3cff */
[----:B------:R-:W4:Y:S04]  /*05c0*/  @P3 LDG.E R23, desc[UR4][R10.64+0x48] ;  /* 0x000048040a173981 */ /* 0x000f28000c1e1900 */
[----:B------:R-:W4:Y:S01]  /*05d0*/  @P4 LDG.E R25, desc[UR4][R10.64+0x54] ;  /* 0x000054040a194981 */ /* 0x000f22000c1e1900 */
[----:B--2---:R-:W-:-:S03]  /*05e0*/  @P1 LOP3.LUT R5, R5, R18, RZ, 0x3c, !PT ;  /* 0x0000001205051212 */ /* 0x004fc600078e3cff */
[----:B------:R-:W2:Y:S01]  /*05f0*/  @P3 LDG.E R18, desc[UR4][R10.64+0x44] ;  /* 0x000044040a123981 */ /* 0x000ea2000c1e1900 */
[----:B---3--:R-:W-:-:S03]  /*0600*/  @P2 LOP3.LUT R5, R5, R20, RZ, 0x3c, !PT ;  /* 0x0000001405052212 */ /* 0x008fc600078e3cff */
[----:B------:R-:W3:Y:S01]  /*0610*/  @P4 LDG.E R20, desc[UR4][R10.64+0x58] ;  /* 0x000058040a144981 */ /* 0x000ee2000c1e1900 */
[----:B----4-:R-:W-:-:S03]  /*0620*/  @P3 LOP3.LUT R3, R3, R22, RZ, 0x3c, !PT ;  /* 0x0000001603033212 */ /* 0x010fc600078e3cff */
[----:B------:R-:W4:Y:S01]  /*0630*/  @P4 LDG.E R22, desc[UR4][R10.64+0x60] ;  /* 0x000060040a164981 */ /* 0x000f22000c1e1900 */
[----:B------:R-:W-:Y:S02]  /*0640*/  LOP3.LUT P0, RZ, R24, 0x80, RZ, 0xc0, !PT ;  /* 0x0000008018ff7812 */ /* 0x000fe4000780c0ff */
[----:B------:R-:W-:Y:S02]  /*0650*/  @P5 LOP3.LUT R15, R15, R26, RZ, 0x3c, !PT ;  /* 0x0000001a0f0f5212 */ /* 0x000fe400078e3cff */
[----:B------:R-:W4:Y:S01]  /*0660*/  @P6 LDG.E R26, desc[UR4][R10.64+0x78] ;  /* 0x000078040a1a6981 */ /* 0x000f22000c1e1900 */
[----:B------:R-:W-:-:S03]  /*0670*/  @P3 LOP3.LUT R4, R4, R21, RZ, 0x3c, !PT ;  /* 0x0000001504043212 */ /* 0x000fc600078e3cff */
[----:B------:R-:W4:Y:S01]  /*0680*/  @P4 LDG.E R21, desc[UR4][R10.64+0x5c] ;  /* 0x00005c040a154981 */ /* 0x000f22000c1e1900 */
[----:B------:R-:W-:-:S03]  /*0690*/  @P3 LOP3.LUT R2, R2, R23, RZ, 0x3c, !PT ;  /* 0x0000001702023212 */ /* 0x000fc600078e3cff */
[----:B------:R-:W4:Y:S01]  /*06a0*/  @P5 LDG.E R23, desc[UR4][R10.64+0x68] ;  /* 0x000068040a175981 */ /* 0x000f22000c1e1900 */
[----:B------:R-:W-:-:S03]  /*06b0*/  @P4 LOP3.LUT R4, R4, R25, RZ, 0x3c, !PT ;  /* 0x0000001904044212 */ /* 0x000fc600078e3cff */
[----:B------:R-:W4:Y:S01]  /*06c0*/  @P5 LDG.E R25, desc[UR4][R10.64+0x70] ;  /* 0x000070040a195981 */ /* 0x000f22000c1e1900 */
[----:B--2---:R-:W-:-:S03]  /*06d0*/  @P3 LOP3.LUT R5, R5, R18, RZ, 0x3c, !PT ;  /* 0x0000001205053212 */ /* 0x004fc600078e3cff */
[----:B------:R-:W2:Y:S01]  /*06e0*/  @P5 LDG.E R18, desc[UR4][R10.64+0x6c] ;  /* 0x00006c040a125981 */ /* 0x000ea2000c1e1900 */
[----:B---3--:R-:W-:-:S03]  /*06f0*/  @P4 LOP3.LUT R5, R5, R20, RZ, 0x3c, !PT ;  /* 0x0000001405054212 */ /* 0x008fc600078e3cff */
[----:B------:R-:W3:Y:S01]  /*0700*/  @P5 LDG.E R20, desc[UR4][R10.64+0x74] ;  /* 0x000074040a145981 */ /* 0x000ee2000c1e1900 */
[----:B----4-:R-:W-:-:S03]  /*0710*/  @P4 LOP3.LUT R3, R3, R22, RZ, 0x3c, !PT ;  /* 0x0000001603034212 */ /* 0x010fc600078e3cff */
[----:B------:R-:W4:Y:S01]  /*0720*/  @P0 LDG.E R22, desc[UR4][R10.64+0x8c] ;  /* 0x00008c040a160981 */ /* 0x000f22000c1e1900 */
[----:B------:R-:W-:-:S03]  /*0730*/  @P6 LOP3.LUT R15, R15, R26, RZ, 0x3c, !PT ;  /* 0x0000001a0f0f6212 */ /* 0x000fc600078e3cff */
        /* <DEDUP_REMOVED lines=13> */
[----:B------:R-:W-:Y:S02]  /*0810*/  @P6 LOP3.LUT R4, R4, R27, RZ, 0x3c, !PT ;  /* 0x0000001b04046212 */ /* 0x000fe400078e3cff */
[----:B------:R-:W-:Y:S02]  /*0820*/  @P6 LOP3.LUT R2, R2, R21, RZ, 0x3c, !PT ;  /* 0x0000001502026212 */ /* 0x000fe400078e3cff */
[----:B------:R-:W-:Y:S02]  /*0830*/  @P0 LOP3.LUT R4, R4, R23, RZ, 0x3c, !PT ;  /* 0x0000001704040212 */ /* 0x000fe400078e3cff */
[----:B------:R-:W-:Y:S02]  /*0840*/  @P0 LOP3.LUT R2, R2, R25, RZ, 0x3c, !PT ;  /* 0x0000001902020212 */ /* 0x000fe400078e3cff */
[----:B--2---:R-:W-:Y:S02]  /*0850*/  @P6 LOP3.LUT R5, R5, R18, RZ, 0x3c, !PT ;  /* 0x0000001205056212 */ /* 0x004fe400078e3cff */
[----:B---3--:R-:W-:-:S02]  /*0860*/  @P6 LOP3.LUT R3, R3, R20, RZ, 0x3c, !PT ;  /* 0x0000001403036212 */ /* 0x008fc400078e3cff */
[----:B----4-:R-:W-:Y:S02]  /*0870*/  @P0 LOP3.LUT R5, R5, R22, RZ, 0x3c, !PT ;  /* 0x0000001605050212 */ /* 0x010fe400078e3cff */
[----:B------:R-:W-:Y:S02]  /*0880*/  @P0 LOP3.LUT R3, R3, R26, RZ, 0x3c, !PT ;  /* 0x0000001a03030212 */ /* 0x000fe400078e3cff */
[----:B------:R-:W-:-:S13]  /*0890*/  R2P PR, R24.B1, 0x7f ;  /* 0x0000007f18007804 */ /* 0x000fda0000001000 */
[----:B------:R-:W2:Y:S04]  /*08a0*/  @P0 LDG.E R18, desc[UR4][R10.64+0xa0] ;  /* 0x0000a0040a120981 */ /* 0x000ea8000c1e1900 */
[----:B------:R-:W3:Y:S04]  /*08b0*/  @P1 LDG.E R22, desc[UR4][R10.64+0xb4] ;  /* 0x0000b4040a161981 */ /* 0x000ee8000c1e1900 */
[----:B------:R-:W4:Y:S04]  /*08c0*/  @P2 LDG.E R26, desc[UR4][R10.64+0xc8] ;  /* 0x0000c8040a1a2981 */ /* 0x000f28000c1e1900 */
[----:B------:R-:W4:Y:S04]  /*08d0*/  @P3 LDG.E R28, desc[UR4][R10.64+0xdc] ;  /* 0x0000dc040a1c3981 */ /* 0x000f28000c1e1900 */
[----:B------:R-:W4:Y:S04]  /*08e0*/  @P0 LDG.E R23, desc[UR4][R10.64+0xa4] ;  /* 0x0000a4040a170981 */ /* 0x000f28000c1e1900 */
[----:B------:R-:W4:Y:S04]  /*08f0*/  @P0 LDG.E R20, desc[UR4][R10.64+0xa8] ;  /* 0x0000a8040a140981 */ /* 0x000f28000c1e1900 */
[----:B------:R-:W4:Y:S04]  /*0900*/  @P4 LDG.E R25, desc[UR4][R10.64+0xf0] ;  /* 0x0000f0040a194981 */ /* 0x000f28000c1e1900 */
        /* <DEDUP_REMOVED lines=21> */
[----:B------:R-:W-:Y:S02]  /*0a60*/  LOP3.LUT P0, RZ, R24, 0x8000, RZ, 0xc0, !PT ;  /* 0x0000800018ff7812 */ /* 0x000fe4000780c0ff */
[----:B----4-:R-:W-:Y:S01]  /*0a70*/  @P5 LOP3.LUT R15, R15, R26, RZ, 0x3c, !PT ;  /* 0x0000001a0f0f5212 */ /* 0x010fe200078e3cff */
[----:B------:R-:W4:Y:S04]  /*0a80*/  @P3 LDG.E R24, desc[UR4][R10.64+0xe4] ;  /* 0x0000e4040a183981 */ /* 0x000f28000c1e1900 */
[----:B------:R-:W2:Y:S01]  /*0a90*/  @P6 LDG.E R26, desc[UR4][R10.64+0x118] ;  /* 0x000118040a1a6981 */ /* 0x000ea2000c1e1900 */
        /* <DEDUP_REMOVED lines=8> */
[----:B---3--:R-:W-:-:S03]  /*0b20*/  @P2 LOP3.LUT R3, R3, R22, RZ, 0x3c, !PT ;  /* 0x0000001603032212 */ /* 0x008fc600078e3cff */
[----:B------:R-:W3:Y:S01]  /*0b30*/  @P4 LDG.E R22, desc[UR4][R10.64+0x100] ;  /* 0x000100040a164981 */ /* 0x000ee2000c1e1900 */
[----:B--2---:R-:W-:-:S03]  /*0b40*/  @P6 LOP3.LUT R15, R15, R26, RZ, 0x3c, !PT ;  /* 0x0000001a0f0f6212 */ /* 0x004fc600078e3cff */
[----:B------:R-:W2:Y:S01]  /*0b50*/  @P0 LDG.E R26, desc[UR4][R10.64+0x12c] ;  /* 0x00012c040a1a0981 */ /* 0x000ea2000c1e1900 */
[----:B----4-:R-:W-:-:S03]  /*0b60*/  @P2 LOP3.LUT R2, R2, R23, RZ, 0x3c, !PT ;  /* 0x0000001702022212 */ /* 0x010fc600078e3cff */
[----:B------:R-:W4:Y:S01]  /*0b70*/  @P4 LDG.E R23, desc[UR4][R10.64+0xfc] ;  /* 0x0000fc040a174981 */ /* 0x000f22000c1e1900 */
[----:B------:R-:W-:-:S03]  /*0b80*/  @P2 LOP3.LUT R5, R5, R20, RZ, 0x3c, !PT ;  /* 0x0000001405052212 */ /* 0x000fc600078e3cff */
[----:B------:R-:W4:Y:S01]  /*0b90*/  @P4 LDG.E R20, desc[UR4][R10.64+0xf8] ;  /* 0x0000f8040a144981 */ /* 0x000f22000c1e1900 */
[----:B------:R-:W-:Y:S02]  /*0ba0*/  @P3 LOP3.LUT R2, R2, R27, RZ, 0x3c, !PT ;  /* 0x0000001b02023212 */ /* 0x000fe400078e3cff */
[----:B------:R-:W-:Y:S01]  /*0bb0*/  @P3 LOP3.LUT R4, R4, R25, RZ, 0x3c, !PT ;  /* 0x0000001904043212 */ /* 0x000fe200078e3cff */
[----:B------:R-:W4:Y:S01]  /*0bc0*/  @P5 LDG.E R27, desc[UR4][R10.64+0x110] ;  /* 0x000110040a1b5981 */ /* 0x000f22000c1e1900 */
[----:B------:R-:W-:-:S03]  /*0bd0*/  @P3 LOP3.LUT R5, R5, R24, RZ, 0x3c, !PT ;  /* 0x0000001805053212 */ /* 0x000fc600078e3cff */
[----:B------:R-:W4:Y:S04]  /*0be0*/  @P5 LDG.E R25, desc[UR4][R10.64+0x108] ;  /* 0x000108040a195981 */ /* 0x000f28000c1e1900 */
        /* <DEDUP_REMOVED lines=19> */
[----:B------:R-:W-:-:S05]  /*0d20*/  VIADD R19, R19, 0x10 ;  /* 0x0000001013137836 */ /* 0x000fca0000000000 */
[----:B------:R-:W-:Y:S02]  /*0d30*/  ISETP.NE.AND P1, PT, R19, 0x20, PT ;  /* 0x000000201300780c */ /* 0x000fe40003f25270 */
[----:B------:R-:W-:Y:S02]  /*0d40*/  @P5 LOP3.LUT R3, R3, R18, RZ, 0x3c, !PT ;  /* 0x0000001203035212 */ /* 0x000fe400078e3cff */
[----:B------:R-:W-:Y:S02]  /*0d50*/  @P6 LOP3.LUT R4, R4, R21, RZ, 0x3c, !PT ;  /* 0x0000001504046212 */ /* 0x000fe400078e3cff */
[----:B---3--:R-:W-:-:S04]  /*0d60*/  @P6 LOP3.LUT R3, R3, R22, RZ, 0x3c, !PT ;  /* 0x0000001603036212 */ /* 0x008fc800078e3cff */
[----:B--2---:R-:W-:Y:S02]  /*0d70*/  @P0 LOP3.LUT R3, R3, R26, RZ, 0x3c, !PT ;  /* 0x0000001a03030212 */ /* 0x004fe400078e3cff */
[----:B----4-:R-:W-:Y:S02]  /*0d80*/  @P6 LOP3.LUT R2, R2, R23, RZ, 0x3c, !PT ;  /* 0x0000001702026212 */ /* 0x010fe400078e3cff */
[----:B------:R-:W-:Y:S02]  /*0d90*/  @P6 LOP3.LUT R5, R5, R20, RZ, 0x3c, !PT ;  /* 0x0000001405056212 */ /* 0x000fe400078e3cff */
[----:B------:R-:W-:Y:S02]  /*0da0*/  @P0 LOP3.LUT R2, R2, R27, RZ, 0x3c, !PT ;  /* 0x0000001b02020212 */ /* 0x000fe400078e3cff */
[----:B------:R-:W-:Y:S02]  /*0db0*/  @P0 LOP3.LUT R4, R4, R25, RZ, 0x3c, !PT ;  /* 0x0000001904040212 */ /* 0x000fe400078e3cff */
[----:B------:R-:W-:Y:S01]  /*0dc0*/  @P0 LOP3.LUT R5, R5, R24, RZ, 0x3c, !PT ;  /* 0x0000001805050212 */ /* 0x000fe200078e3cff */
[----:B------:R-:W-:Y:S06]  /*0dd0*/  @P1 BRA `(.L_x_36) ;  /* 0xfffffff400481947 */ /* 0x000fec000383ffff */
[----:B------:R-:W-:-:S05]  /*0de0*/  VIADD R17, R17, 0x1 ;  /* 0x0000000111117836 */ /* 0x000fca0000000000 */
[----:B------:R-:W-:-:S13]  /*0df0*/  ISETP.NE.AND P0, PT, R17, 0x5, PT ;  /* 0x000000051100780c */ /* 0x000fda0003f05270 */
[----:B------:R-:W-:Y:S05]  /*0e00*/  @P0 BRA `(.L_x_37) ;  /* 0xfffffff400300947 */ /* 0x000fea000383ffff */
[----:B------:R1:W-:Y:S01]  /*0e10*/  STG.E.64 desc[UR4][R6.64+0x8], R4 ;  /* 0x0000080406007986 */ /* 0x0003e2000c101b04 */
[----:B------:R-:W-:Y:S01]  /*0e20*/  VIADD R14, R14, 0x1 ;  /* 0x000000010e0e7836 */ /* 0x000fe20000000000 */
[----:B------:R-:W-:Y:S02]  /*0e30*/  LOP3.LUT R11, R13, 0x3, RZ, 0xc0, !PT ;  /* 0x000000030d0b7812 */ /* 0x000fe400078ec0ff */
[----:B------:R1:W-:Y:S02]  /*0e40*/  STG.E.64 desc[UR4][R6.64+0x10], R2 ;  /* 0x0000100206007986 */ /* 0x0003e4000c101b04 */
[----:B------:R-:W-:Y:S02]  /*0e50*/  ISETP.GE.U32.AND P0, PT, R14, R11, PT ;  /* 0x0000000b0e00720c */ /* 0x000fe40003f06070 */
[----:B------:R1:W-:Y:S11]  /*0e60*/  STG.E desc[UR4][R6.64+0x4], R15 ;  /* 0x0000040f06007986 */ /* 0x0003f6000c101904 */
[----:B------:R-:W-:Y:S05]  /*0e70*/  @!P0 BRA `(.L_x_38) ;  /* 0xfffffff400048947 */ /* 0x000fea000383ffff */
.L_x_35:
[----:B------:R-:W-:Y:S05]  /*0e80*/  BSYNC.RECONVERGENT B1 ;  /* 0x0000000000017941 */ /* 0x000fea0003800200 */
.L_x_34:
[C---:B------:R-:W-:Y:S01]  /*0e90*/  ISETP.GT.U32.AND P0, PT, R13.reuse, 0x3, PT ;  /* 0x000000030d00780c */ /* 0x040fe20003f04070 */
[----:B------:R-:W-:Y:S01]  /*0ea0*/  VIADD R12, R12, 0x1 ;  /* 0x000000010c0c7836 */ /* 0x000fe20000000000 */
[--C-:B------:R-:W-:Y:S02]  /*0eb0*/  SHF.R.U64 R13, R13, 0x2, R0.reuse ;  /* 0x000000020d0d7819 */ /* 0x100fe40000001200 */
[----:B------:R-:W-:Y:S02]  /*0ec0*/  ISETP.GT.U32.AND.EX P0, PT, R0, RZ, PT, P0 ;  /* 0x000000ff0000720c */ /* 0x000fe40003f04100 */
[----:B------:R-:W-:-:S11]  /*0ed0*/  SHF.R.U32.HI R0, RZ, 0x2, R0 ;  /* 0x00000002ff007819 */ /* 0x000fd60000011600 */
[----:B------:R-:W-:Y:S05]  /*0ee0*/  @P0 BRA `(.L_x_39) ;  /* 0xfffffff000c80947 */ /* 0x000fea000383ffff */
.L_x_33:
[----:B------:R-:W-:Y:S05]  /*0ef0*/  BSYNC.RECONVERGENT B0 ;  /* 0x0000000000007941 */ /* 0x000fea0003800200 */
.L_x_32:
[----:B------:R-:W-:Y:S04]  /*0f00*/  STG.E.64 desc[UR4][R6.64+0x18], RZ ;  /* 0x000018ff06007986 */ /* 0x000fe8000c101b04 */
[----:B------:R-:W-:Y:S04]  /*0f10*/  STG.E desc[UR4][R6.64+0x20], RZ ;  /* 0x000020ff06007986 */ /* 0x000fe8000c101904 */
[----:B------:R-:W-:Y:S01]  /*0f20*/  STG.E.64 desc[UR4][R6.64+0x28], RZ ;  /* 0x000028ff06007986 */ /* 0x000fe2000c101b04 */
[----:B------:R-:W-:Y:S05]  /*0f30*/  EXIT ;  /* 0x000000000000794d */ /* 0x000fea0003800000 */
.L_x_40:
        /* <DEDUP_REMOVED lines=12> */
.L_x_72:


//--------------------- .nv.global.init           --------------------------
	.section	.nv.global.init,"aw",@progbits
	.align	4
.nv.global.init:
	.type		mrg32k3aM1SubSeq,@object
	.size		mrg32k3aM1SubSeq,(mrg32k3aM2SubSeq - mrg32k3aM1SubSeq)
mrg32k3aM1SubSeq:
        /* <DEDUP_REMOVED lines=126> */
	.type		mrg32k3aM2SubSeq,@object
	.size		mrg32k3aM2SubSeq,(mrg32k3aM1 - mrg32k3aM2SubSeq)
mrg32k3aM2SubSeq:
        /* <DEDUP_REMOVED lines=126> */
	.type		mrg32k3aM1,@object
	.size		mrg32k3aM1,(mrg32k3aM1Seq - mrg32k3aM1)
mrg32k3aM1:
        /* <DEDUP_REMOVED lines=144> */
	.type		mrg32k3aM1Seq,@object
	.size		mrg32k3aM1Seq,(mrg32k3aM2 - mrg32k3aM1Seq)
mrg32k3aM1Seq:
        /* <DEDUP_REMOVED lines=144> */
	.type		mrg32k3aM2,@object
	.size		mrg32k3aM2,(mrg32k3aM2Seq - mrg32k3aM2)
mrg32k3aM2:
        /* <DEDUP_REMOVED lines=144> */
	.type		mrg32k3aM2Seq,@object
	.size		mrg32k3aM2Seq,(precalc_xorwow_matrix - mrg32k3aM2Seq)
mrg32k3aM2Seq:
        /* <DEDUP_REMOVED lines=144> */
	.type		precalc_xorwow_matrix,@object
	.size		precalc_xorwow_matrix,(precalc_xorwow_offset_matrix - precalc_xorwow_matrix)
precalc_xorwow_matrix:
        /* <DEDUP_REMOVED lines=6400> */
	.type		precalc_xorwow_offset_matrix,@object
	.size		precalc_xorwow_offset_matrix,(.L_1 - precalc_xorwow_offset_matrix)
precalc_xorwow_offset_matrix:
        /* <DEDUP_REMOVED lines=6400> */
.L_1:


//--------------------- .nv.shared.reserved.0     --------------------------
	.section	.nv.shared.reserved.0,"aw",@nobits
	.weak		__nv_reservedSMEM_offset_0_alias
	.size		__nv_reservedSMEM_offset_0_alias, 0, 64
	.other		__nv_reservedSMEM_offset_0_alias,@"STO_CUDA_RESERVED_SHARED STV_DEFAULT"
__nv_reservedSMEM_offset_0_alias:
	.zero		0
	.zero		64


//--------------------- .nv.constant0._Z10our_kernelP17curandStateXORWOWPi --------------------------
	.section	.nv.constant0._Z10our_kernelP17curandStateXORWOWPi,"a",@progbits
	.sectionflags	@""
	.align	4
.nv.constant0._Z10our_kernelP17curandStateXORWOWPi:
	.zero		912


//--------------------- .nv.constant0._Z12setup_kernelP17curandStateXORWOWm --------------------------
	.section	.nv.constant0._Z12setup_kernelP17curandStateXORWOWm,"a",@progbits
	.sectionflags	@""
	.align	4
.nv.constant0._Z12setup_kernelP17curandStateXORWOWm:
	.zero		912


//--------------------- SYMBOLS --------------------------

	.type		.nv.reservedSmem.offset0,@object
	.size		.nv.reservedSmem.offset0,0x4
